//
// Generated by NVIDIA NVVM Compiler
//
// Compiler Build ID: CL-36424714
// Cuda compilation tools, release 13.0, V13.0.88
// Based on NVVM 20.0.0
//

.version 9.0
.target sm_100
.address_size 64

	// .globl	_Z20MatrixMultiplyKernelPfPKiS1_S_S1_S1_S_S1_S1_
// _ZZ20MatrixMultiplyKernelPfPKiS1_S_S1_S1_S_S1_S1_E8a_shared has been demoted
// _ZZ20MatrixMultiplyKernelPfPKiS1_S_S1_S1_S_S1_S1_E8b_shared has been demoted

.visible .entry _Z20MatrixMultiplyKernelPfPKiS1_S_S1_S1_S_S1_S1_(
	.param .u64 .ptr .align 1 _Z20MatrixMultiplyKernelPfPKiS1_S_S1_S1_S_S1_S1__param_0,
	.param .u64 .ptr .align 1 _Z20MatrixMultiplyKernelPfPKiS1_S_S1_S1_S_S1_S1__param_1,
	.param .u64 .ptr .align 1 _Z20MatrixMultiplyKernelPfPKiS1_S_S1_S1_S_S1_S1__param_2,
	.param .u64 .ptr .align 1 _Z20MatrixMultiplyKernelPfPKiS1_S_S1_S1_S_S1_S1__param_3,
	.param .u64 .ptr .align 1 _Z20MatrixMultiplyKernelPfPKiS1_S_S1_S1_S_S1_S1__param_4,
	.param .u64 .ptr .align 1 _Z20MatrixMultiplyKernelPfPKiS1_S_S1_S1_S_S1_S1__param_5,
	.param .u64 .ptr .align 1 _Z20MatrixMultiplyKernelPfPKiS1_S_S1_S1_S_S1_S1__param_6,
	.param .u64 .ptr .align 1 _Z20MatrixMultiplyKernelPfPKiS1_S_S1_S1_S_S1_S1__param_7,
	.param .u64 .ptr .align 1 _Z20MatrixMultiplyKernelPfPKiS1_S_S1_S1_S_S1_S1__param_8
)
{
	.reg .pred 	%p<44>;
	.reg .b32 	%r<97>;
	.reg .b32 	%f<177>;
	.reg .b64 	%rd<26>;
	// demoted variable
	.shared .align 4 .b8 _ZZ20MatrixMultiplyKernelPfPKiS1_S_S1_S1_S_S1_S1_E8a_shared[4096];
	// demoted variable
	.shared .align 4 .b8 _ZZ20MatrixMultiplyKernelPfPKiS1_S_S1_S1_S_S1_S1_E8b_shared[4096];
	ld.param.u64 	%rd12, [_Z20MatrixMultiplyKernelPfPKiS1_S_S1_S1_S_S1_S1__param_1];
	ld.param.u64 	%rd9, [_Z20MatrixMultiplyKernelPfPKiS1_S_S1_S1_S_S1_S1__param_2];
	ld.param.u64 	%rd10, [_Z20MatrixMultiplyKernelPfPKiS1_S_S1_S1_S_S1_S1__param_3];
	ld.param.u64 	%rd13, [_Z20MatrixMultiplyKernelPfPKiS1_S_S1_S1_S_S1_S1__param_4];
	ld.param.u64 	%rd14, [_Z20MatrixMultiplyKernelPfPKiS1_S_S1_S1_S_S1_S1__param_5];
	ld.param.u64 	%rd11, [_Z20MatrixMultiplyKernelPfPKiS1_S_S1_S1_S_S1_S1__param_6];
	ld.param.u64 	%rd15, [_Z20MatrixMultiplyKernelPfPKiS1_S_S1_S1_S_S1_S1__param_7];
	ld.param.u64 	%rd16, [_Z20MatrixMultiplyKernelPfPKiS1_S_S1_S1_S_S1_S1__param_8];
	cvta.to.global.u64 	%rd1, %rd12;
	cvta.to.global.u64 	%rd2, %rd16;
	cvta.to.global.u64 	%rd3, %rd15;
	cvta.to.global.u64 	%rd4, %rd14;
	cvta.to.global.u64 	%rd5, %rd13;
	mov.u32 	%r1, %ctaid.z;
	ld.global.u32 	%r23, [%rd5];
	setp.lt.s32 	%p1, %r23, 2;
	mov.b32 	%r93, 0;
	@%p1 bra 	$L__BB0_2;
	ld.global.u32 	%r93, [%rd4];
$L__BB0_2:
	ld.global.u32 	%r25, [%rd3];
	setp.lt.s32 	%p2, %r25, 2;
	mov.b32 	%r94, 0;
	@%p2 bra 	$L__BB0_4;
	ld.global.u32 	%r94, [%rd2];
$L__BB0_4:
	mov.u32 	%r26, %ctaid.x;
	mov.u32 	%r27, %ntid.x;
	mov.u32 	%r6, %tid.x;
	mad.lo.s32 	%r7, %r26, %r27, %r6;
	mov.u32 	%r28, %ctaid.y;
	mov.u32 	%r29, %ntid.y;
	mov.u32 	%r8, %tid.y;
	mad.lo.s32 	%r9, %r28, %r29, %r8;
	ld.global.u32 	%r95, [%rd5+8];
	setp.lt.s32 	%p3, %r95, 1;
	mov.f32 	%f144, 0f00000000;
	@%p3 bra 	$L__BB0_76;
	shl.b32 	%r31, %r6, 7;
	mov.u32 	%r32, _ZZ20MatrixMultiplyKernelPfPKiS1_S_S1_S1_S_S1_S1_E8a_shared;
	add.s32 	%r11, %r32, %r31;
	mul.lo.s32 	%r12, %r93, %r1;
	mul.lo.s32 	%r13, %r94, %r1;
	shl.b32 	%r33, %r8, 2;
	mov.u32 	%r34, _ZZ20MatrixMultiplyKernelPfPKiS1_S_S1_S1_S_S1_S1_E8b_shared;
	add.s32 	%r14, %r34, %r33;
	cvta.to.global.u64 	%rd6, %rd10;
	cvta.to.global.u64 	%rd7, %rd11;
	mov.f32 	%f144, 0f00000000;
	mov.b32 	%r96, 0;
$L__BB0_6:
	add.s32 	%r17, %r96, %r8;
	ld.global.u32 	%r36, [%rd5+4];
	setp.ge.s32 	%p4, %r7, %r36;
	setp.ge.s32 	%p5, %r17, %r95;
	mov.f32 	%f142, 0f00000000;
	or.pred  	%p6, %p4, %p5;
	@%p6 bra 	$L__BB0_8;
	ld.global.u32 	%r37, [%rd4+4];
	mad.lo.s32 	%r38, %r37, %r7, %r12;
	ld.global.u32 	%r39, [%rd4+8];
	mad.lo.s32 	%r40, %r39, %r17, %r38;
	mul.wide.s32 	%rd17, %r40, 4;
	add.s64 	%rd18, %rd6, %rd17;
	ld.global.f32 	%f142, [%rd18];
$L__BB0_8:
	add.s32 	%r42, %r11, %r33;
	st.shared.f32 	[%r42], %f142;
	add.s32 	%r18, %r96, %r6;
	ld.global.u32 	%r43, [%rd3+8];
	setp.ge.s32 	%p7, %r9, %r43;
	mov.f32 	%f143, 0f00000000;
	@%p7 bra 	$L__BB0_11;
	ld.global.u32 	%r44, [%rd3+4];
	setp.ge.s32 	%p8, %r18, %r44;
	@%p8 bra 	$L__BB0_11;
	ld.global.u32 	%r45, [%rd2+4];
	mad.lo.s32 	%r46, %r45, %r18, %r13;
	ld.global.u32 	%r47, [%rd2+8];
	mad.lo.s32 	%r48, %r47, %r9, %r46;
	mul.wide.s32 	%rd19, %r48, 4;
	add.s64 	%rd20, %rd7, %rd19;
	ld.global.f32 	%f143, [%rd20];
$L__BB0_11:
	shl.b32 	%r49, %r6, 7;
	mov.u32 	%r50, _ZZ20MatrixMultiplyKernelPfPKiS1_S_S1_S1_S_S1_S1_E8b_shared;
	add.s32 	%r51, %r50, %r49;
	add.s32 	%r53, %r51, %r33;
	st.shared.f32 	[%r53], %f143;
	bar.sync 	0;
	ld.global.u32 	%r19, [%rd5+8];
	setp.ge.s32 	%p9, %r96, %r19;
	@%p9 bra 	$L__BB0_13;
	ld.shared.f32 	%f76, [%r11];
	ld.shared.f32 	%f77, [%r14];
	fma.rn.f32 	%f144, %f76, %f77, %f144;
$L__BB0_13:
	add.s32 	%r54, %r96, 1;
	setp.ge.s32 	%p10, %r54, %r19;
	@%p10 bra 	$L__BB0_15;
	ld.shared.f32 	%f78, [%r11+4];
	ld.shared.f32 	%f79, [%r14+128];
	fma.rn.f32 	%f144, %f78, %f79, %f144;
$L__BB0_15:
	add.s32 	%r55, %r96, 2;
	setp.ge.s32 	%p11, %r55, %r19;
	@%p11 bra 	$L__BB0_17;
	ld.shared.f32 	%f80, [%r11+8];
	ld.shared.f32 	%f81, [%r14+256];
	fma.rn.f32 	%f144, %f80, %f81, %f144;
$L__BB0_17:
	add.s32 	%r56, %r96, 3;
	setp.ge.s32 	%p12, %r56, %r19;
	@%p12 bra 	$L__BB0_19;
	ld.shared.f32 	%f82, [%r11+12];
	ld.shared.f32 	%f83, [%r14+384];
	fma.rn.f32 	%f144, %f82, %f83, %f144;
$L__BB0_19:
	add.s32 	%r57, %r96, 4;
	setp.ge.s32 	%p13, %r57, %r19;
	@%p13 bra 	$L__BB0_21;
	ld.shared.f32 	%f84, [%r11+16];
	ld.shared.f32 	%f85, [%r14+512];
	fma.rn.f32 	%f144, %f84, %f85, %f144;
$L__BB0_21:
	add.s32 	%r58, %r96, 5;
	setp.ge.s32 	%p14, %r58, %r19;
	@%p14 bra 	$L__BB0_23;
	ld.shared.f32 	%f86, [%r11+20];
	ld.shared.f32 	%f87, [%r14+640];
	fma.rn.f32 	%f144, %f86, %f87, %f144;
$L__BB0_23:
	add.s32 	%r59, %r96, 6;
	setp.ge.s32 	%p15, %r59, %r19;
	@%p15 bra 	$L__BB0_25;
	ld.shared.f32 	%f88, [%r11+24];
	ld.shared.f32 	%f89, [%r14+768];
	fma.rn.f32 	%f144, %f88, %f89, %f144;
$L__BB0_25:
	add.s32 	%r60, %r96, 7;
	setp.ge.s32 	%p16, %r60, %r19;
	@%p16 bra 	$L__BB0_27;
	ld.shared.f32 	%f90, [%r11+28];
	ld.shared.f32 	%f91, [%r14+896];
	fma.rn.f32 	%f144, %f90, %f91, %f144;
$L__BB0_27:
	add.s32 	%r61, %r96, 8;
	setp.ge.s32 	%p17, %r61, %r19;
	@%p17 bra 	$L__BB0_29;
	ld.shared.f32 	%f92, [%r11+32];
	ld.shared.f32 	%f93, [%r14+1024];
	fma.rn.f32 	%f144, %f92, %f93, %f144;
$L__BB0_29:
	add.s32 	%r62, %r96, 9;
	setp.ge.s32 	%p18, %r62, %r19;
	@%p18 bra 	$L__BB0_31;
	ld.shared.f32 	%f94, [%r11+36];
	ld.shared.f32 	%f95, [%r14+1152];
	fma.rn.f32 	%f144, %f94, %f95, %f144;
$L__BB0_31:
	add.s32 	%r63, %r96, 10;
	setp.ge.s32 	%p19, %r63, %r19;
	@%p19 bra 	$L__BB0_33;
	ld.shared.f32 	%f96, [%r11+40];
	ld.shared.f32 	%f97, [%r14+1280];
	fma.rn.f32 	%f144, %f96, %f97, %f144;
$L__BB0_33:
	add.s32 	%r64, %r96, 11;
	setp.ge.s32 	%p20, %r64, %r19;
	@%p20 bra 	$L__BB0_35;
	ld.shared.f32 	%f98, [%r11+44];
	ld.shared.f32 	%f99, [%r14+1408];
	fma.rn.f32 	%f144, %f98, %f99, %f144;
$L__BB0_35:
	add.s32 	%r65, %r96, 12;
	setp.ge.s32 	%p21, %r65, %r19;
	@%p21 bra 	$L__BB0_37;
	ld.shared.f32 	%f100, [%r11+48];
	ld.shared.f32 	%f101, [%r14+1536];
	fma.rn.f32 	%f144, %f100, %f101, %f144;
$L__BB0_37:
	add.s32 	%r66, %r96, 13;
	setp.ge.s32 	%p22, %r66, %r19;
	@%p22 bra 	$L__BB0_39;
	ld.shared.f32 	%f102, [%r11+52];
	ld.shared.f32 	%f103, [%r14+1664];
	fma.rn.f32 	%f144, %f102, %f103, %f144;
$L__BB0_39:
	add.s32 	%r67, %r96, 14;
	setp.ge.s32 	%p23, %r67, %r19;
	@%p23 bra 	$L__BB0_41;
	ld.shared.f32 	%f104, [%r11+56];
	ld.shared.f32 	%f105, [%r14+1792];
	fma.rn.f32 	%f144, %f104, %f105, %f144;
$L__BB0_41:
	add.s32 	%r68, %r96, 15;
	setp.ge.s32 	%p24, %r68, %r19;
	@%p24 bra 	$L__BB0_43;
	ld.shared.f32 	%f106, [%r11+60];
	ld.shared.f32 	%f107, [%r14+1920];
	fma.rn.f32 	%f144, %f106, %f107, %f144;
$L__BB0_43:
	add.s32 	%r69, %r96, 16;
	setp.ge.s32 	%p25, %r69, %r19;
	@%p25 bra 	$L__BB0_45;
	ld.shared.f32 	%f108, [%r11+64];
	ld.shared.f32 	%f109, [%r14+2048];
	fma.rn.f32 	%f144, %f108, %f109, %f144;
$L__BB0_45:
	add.s32 	%r70, %r96, 17;
	setp.ge.s32 	%p26, %r70, %r19;
	@%p26 bra 	$L__BB0_47;
	ld.shared.f32 	%f110, [%r11+68];
	ld.shared.f32 	%f111, [%r14+2176];
	fma.rn.f32 	%f144, %f110, %f111, %f144;
$L__BB0_47:
	add.s32 	%r71, %r96, 18;
	setp.ge.s32 	%p27, %r71, %r19;
	@%p27 bra 	$L__BB0_49;
	ld.shared.f32 	%f112, [%r11+72];
	ld.shared.f32 	%f113, [%r14+2304];
	fma.rn.f32 	%f144, %f112, %f113, %f144;
$L__BB0_49:
	add.s32 	%r72, %r96, 19;
	setp.ge.s32 	%p28, %r72, %r19;
	@%p28 bra 	$L__BB0_51;
	ld.shared.f32 	%f114, [%r11+76];
	ld.shared.f32 	%f115, [%r14+2432];
	fma.rn.f32 	%f144, %f114, %f115, %f144;
$L__BB0_51:
	add.s32 	%r73, %r96, 20;
	setp.ge.s32 	%p29, %r73, %r19;
	@%p29 bra 	$L__BB0_53;
	ld.shared.f32 	%f116, [%r11+80];
	ld.shared.f32 	%f117, [%r14+2560];
	fma.rn.f32 	%f144, %f116, %f117, %f144;
$L__BB0_53:
	add.s32 	%r74, %r96, 21;
	setp.ge.s32 	%p30, %r74, %r19;
	@%p30 bra 	$L__BB0_55;
	ld.shared.f32 	%f118, [%r11+84];
	ld.shared.f32 	%f119, [%r14+2688];
	fma.rn.f32 	%f144, %f118, %f119, %f144;
$L__BB0_55:
	add.s32 	%r75, %r96, 22;
	setp.ge.s32 	%p31, %r75, %r19;
	@%p31 bra 	$L__BB0_57;
	ld.shared.f32 	%f120, [%r11+88];
	ld.shared.f32 	%f121, [%r14+2816];
	fma.rn.f32 	%f144, %f120, %f121, %f144;
$L__BB0_57:
	add.s32 	%r76, %r96, 23;
	setp.ge.s32 	%p32, %r76, %r19;
	@%p32 bra 	$L__BB0_59;
	ld.shared.f32 	%f122, [%r11+92];
	ld.shared.f32 	%f123, [%r14+2944];
	fma.rn.f32 	%f144, %f122, %f123, %f144;
$L__BB0_59:
	add.s32 	%r77, %r96, 24;
	setp.ge.s32 	%p33, %r77, %r19;
	@%p33 bra 	$L__BB0_61;
	ld.shared.f32 	%f124, [%r11+96];
	ld.shared.f32 	%f125, [%r14+3072];
	fma.rn.f32 	%f144, %f124, %f125, %f144;
$L__BB0_61:
	add.s32 	%r78, %r96, 25;
	setp.ge.s32 	%p34, %r78, %r19;
	@%p34 bra 	$L__BB0_63;
	ld.shared.f32 	%f126, [%r11+100];
	ld.shared.f32 	%f127, [%r14+3200];
	fma.rn.f32 	%f144, %f126, %f127, %f144;
$L__BB0_63:
	add.s32 	%r79, %r96, 26;
	setp.ge.s32 	%p35, %r79, %r19;
	@%p35 bra 	$L__BB0_65;
	ld.shared.f32 	%f128, [%r11+104];
	ld.shared.f32 	%f129, [%r14+3328];
	fma.rn.f32 	%f144, %f128, %f129, %f144;
$L__BB0_65:
	add.s32 	%r80, %r96, 27;
	setp.ge.s32 	%p36, %r80, %r19;
	@%p36 bra 	$L__BB0_67;
	ld.shared.f32 	%f130, [%r11+108];
	ld.shared.f32 	%f131, [%r14+3456];
	fma.rn.f32 	%f144, %f130, %f131, %f144;
$L__BB0_67:
	add.s32 	%r81, %r96, 28;
	setp.ge.s32 	%p37, %r81, %r19;
	@%p37 bra 	$L__BB0_69;
	ld.shared.f32 	%f132, [%r11+112];
	ld.shared.f32 	%f133, [%r14+3584];
	fma.rn.f32 	%f144, %f132, %f133, %f144;
$L__BB0_69:
	add.s32 	%r82, %r96, 29;
	setp.ge.s32 	%p38, %r82, %r19;
	@%p38 bra 	$L__BB0_71;
	ld.shared.f32 	%f134, [%r11+116];
	ld.shared.f32 	%f135, [%r14+3712];
	fma.rn.f32 	%f144, %f134, %f135, %f144;
$L__BB0_71:
	add.s32 	%r83, %r96, 30;
	setp.ge.s32 	%p39, %r83, %r19;
	@%p39 bra 	$L__BB0_73;
	ld.shared.f32 	%f136, [%r11+120];
	ld.shared.f32 	%f137, [%r14+3840];
	fma.rn.f32 	%f144, %f136, %f137, %f144;
$L__BB0_73:
	add.s32 	%r84, %r96, 31;
	setp.ge.s32 	%p40, %r84, %r19;
	@%p40 bra 	$L__BB0_75;
	ld.shared.f32 	%f138, [%r11+124];
	ld.shared.f32 	%f139, [%r14+3968];
	fma.rn.f32 	%f144, %f138, %f139, %f144;
$L__BB0_75:
	bar.sync 	0;
	add.s32 	%r96, %r96, 32;
	ld.global.u32 	%r95, [%rd5+8];
	setp.lt.s32 	%p41, %r96, %r95;
	@%p41 bra 	$L__BB0_6;
$L__BB0_76:
	ld.global.u32 	%r85, [%rd1+4];
	setp.ge.s32 	%p42, %r7, %r85;
	@%p42 bra 	$L__BB0_79;
	ld.global.u32 	%r86, [%rd1+8];
	setp.ge.s32 	%p43, %r9, %r86;
	@%p43 bra 	$L__BB0_79;
	ld.param.u64 	%rd25, [_Z20MatrixMultiplyKernelPfPKiS1_S_S1_S1_S_S1_S1__param_0];
	cvta.to.global.u64 	%rd21, %rd9;
	ld.global.u32 	%r87, [%rd21];
	mul.lo.s32 	%r88, %r87, %r1;
	ld.global.u32 	%r89, [%rd21+4];
	mad.lo.s32 	%r90, %r89, %r7, %r88;
	ld.global.u32 	%r91, [%rd21+8];
	mad.lo.s32 	%r92, %r91, %r9, %r90;
	cvta.to.global.u64 	%rd22, %rd25;
	mul.wide.s32 	%rd23, %r92, 4;
	add.s64 	%rd24, %rd22, %rd23;
	st.global.f32 	[%rd24], %f144;
$L__BB0_79:
	ret;

}
	// .globl	_Z9mapKernelPfPiS0_iS_S0_S0_ii
.visible .entry _Z9mapKernelPfPiS0_iS_S0_S0_ii(
	.param .u64 .ptr .align 1 _Z9mapKernelPfPiS0_iS_S0_S0_ii_param_0,
	.param .u64 .ptr .align 1 _Z9mapKernelPfPiS0_iS_S0_S0_ii_param_1,
	.param .u64 .ptr .align 1 _Z9mapKernelPfPiS0_iS_S0_S0_ii_param_2,
	.param .u32 _Z9mapKernelPfPiS0_iS_S0_S0_ii_param_3,
	.param .u64 .ptr .align 1 _Z9mapKernelPfPiS0_iS_S0_S0_ii_param_4,
	.param .u64 .ptr .align 1 _Z9mapKernelPfPiS0_iS_S0_S0_ii_param_5,
	.param .u64 .ptr .align 1 _Z9mapKernelPfPiS0_iS_S0_S0_ii_param_6,
	.param .u32 _Z9mapKernelPfPiS0_iS_S0_S0_ii_param_7,
	.param .u32 _Z9mapKernelPfPiS0_iS_S0_S0_ii_param_8
)
{
	.local .align 8 .b8 	__local_depot1[80];
	.reg .b64 	%SP;
	.reg .b64 	%SPL;
	.reg .pred 	%p<102>;
	.reg .b32 	%r<508>;
	.reg .b32 	%f<77>;
	.reg .b64 	%rd<153>;
	.reg .b64 	%fd<67>;

	mov.u64 	%SPL, __local_depot1;
	ld.param.u64 	%rd59, [_Z9mapKernelPfPiS0_iS_S0_S0_ii_param_0];
	ld.param.u64 	%rd61, [_Z9mapKernelPfPiS0_iS_S0_S0_ii_param_1];
	ld.param.u64 	%rd62, [_Z9mapKernelPfPiS0_iS_S0_S0_ii_param_2];
	ld.param.u32 	%r103, [_Z9mapKernelPfPiS0_iS_S0_S0_ii_param_3];
	ld.param.u64 	%rd60, [_Z9mapKernelPfPiS0_iS_S0_S0_ii_param_4];
	ld.param.u64 	%rd63, [_Z9mapKernelPfPiS0_iS_S0_S0_ii_param_5];
	ld.param.u64 	%rd64, [_Z9mapKernelPfPiS0_iS_S0_S0_ii_param_6];
	ld.param.u32 	%r101, [_Z9mapKernelPfPiS0_iS_S0_S0_ii_param_7];
	ld.param.u32 	%r102, [_Z9mapKernelPfPiS0_iS_S0_S0_ii_param_8];
	cvta.to.global.u64 	%rd1, %rd61;
	cvta.to.global.u64 	%rd2, %rd63;
	cvta.to.global.u64 	%rd3, %rd62;
	cvta.to.global.u64 	%rd4, %rd64;
	add.u64 	%rd5, %SPL, 0;
	add.u64 	%rd6, %SPL, 40;
	mov.u32 	%r104, %ctaid.x;
	mov.u32 	%r105, %ntid.x;
	mov.u32 	%r106, %tid.x;
	mad.lo.s32 	%r465, %r104, %r105, %r106;
	setp.ge.s32 	%p1, %r465, %r103;
	@%p1 bra 	$L__BB1_192;
	setp.lt.s32 	%p2, %r101, 1;
	mov.b64 	%rd145, 0;
	@%p2 bra 	$L__BB1_79;
	and.b32  	%r2, %r101, 7;
	setp.lt.u32 	%p3, %r101, 8;
	mov.u32 	%r464, %r101;
	@%p3 bra 	$L__BB1_6;
	add.s32 	%r469, %r101, -4;
	and.b32  	%r107, %r101, 2147483640;
	neg.s32 	%r468, %r107;
$L__BB1_4:
	.pragma "nounroll";
	add.s32 	%r108, %r469, 3;
	mul.wide.u32 	%rd68, %r108, 4;
	add.s64 	%rd69, %rd1, %rd68;
	ld.global.u32 	%r109, [%rd69];
	div.s32 	%r110, %r465, %r109;
	mul.lo.s32 	%r111, %r110, %r109;
	sub.s32 	%r112, %r465, %r111;
	add.s64 	%rd70, %rd5, %rd68;
	st.local.u32 	[%rd70], %r112;
	add.s32 	%r113, %r469, 2;
	mul.wide.u32 	%rd71, %r113, 4;
	add.s64 	%rd72, %rd1, %rd71;
	ld.global.u32 	%r114, [%rd72];
	div.s32 	%r115, %r110, %r114;
	mul.lo.s32 	%r116, %r115, %r114;
	sub.s32 	%r117, %r110, %r116;
	add.s64 	%rd73, %rd5, %rd71;
	st.local.u32 	[%rd73], %r117;
	add.s32 	%r118, %r469, 1;
	mul.wide.u32 	%rd74, %r118, 4;
	add.s64 	%rd75, %rd1, %rd74;
	ld.global.u32 	%r119, [%rd75];
	div.s32 	%r120, %r115, %r119;
	mul.lo.s32 	%r121, %r120, %r119;
	sub.s32 	%r122, %r115, %r121;
	add.s64 	%rd76, %rd5, %rd74;
	st.local.u32 	[%rd76], %r122;
	add.s32 	%r123, %r469, -4;
	mul.wide.u32 	%rd77, %r469, 4;
	add.s64 	%rd78, %rd1, %rd77;
	ld.global.u32 	%r124, [%rd78];
	div.s32 	%r125, %r120, %r124;
	mul.lo.s32 	%r126, %r125, %r124;
	sub.s32 	%r127, %r120, %r126;
	add.s64 	%rd79, %rd5, %rd77;
	st.local.u32 	[%rd79], %r127;
	add.s32 	%r128, %r469, -1;
	mul.wide.u32 	%rd80, %r128, 4;
	add.s64 	%rd81, %rd1, %rd80;
	ld.global.u32 	%r129, [%rd81];
	div.s32 	%r130, %r125, %r129;
	mul.lo.s32 	%r131, %r130, %r129;
	sub.s32 	%r132, %r125, %r131;
	add.s64 	%rd82, %rd5, %rd80;
	st.local.u32 	[%rd82], %r132;
	add.s32 	%r133, %r469, -2;
	mul.wide.u32 	%rd83, %r133, 4;
	add.s64 	%rd84, %rd1, %rd83;
	ld.global.u32 	%r134, [%rd84];
	div.s32 	%r135, %r130, %r134;
	mul.lo.s32 	%r136, %r135, %r134;
	sub.s32 	%r137, %r130, %r136;
	add.s64 	%rd85, %rd5, %rd83;
	st.local.u32 	[%rd85], %r137;
	add.s32 	%r138, %r469, -3;
	mul.wide.u32 	%rd86, %r138, 4;
	add.s64 	%rd87, %rd1, %rd86;
	ld.global.u32 	%r139, [%rd87];
	div.s32 	%r140, %r135, %r139;
	mul.lo.s32 	%r141, %r140, %r139;
	sub.s32 	%r142, %r135, %r141;
	add.s64 	%rd88, %rd5, %rd86;
	st.local.u32 	[%rd88], %r142;
	mul.wide.u32 	%rd89, %r123, 4;
	add.s64 	%rd90, %rd1, %rd89;
	ld.global.u32 	%r143, [%rd90];
	div.s32 	%r465, %r140, %r143;
	mul.lo.s32 	%r144, %r465, %r143;
	sub.s32 	%r145, %r140, %r144;
	add.s64 	%rd91, %rd5, %rd89;
	st.local.u32 	[%rd91], %r145;
	add.s32 	%r469, %r469, -8;
	add.s32 	%r468, %r468, 8;
	setp.eq.s32 	%p4, %r468, 0;
	@%p4 bra 	$L__BB1_5;
	bra.uni 	$L__BB1_4;
$L__BB1_5:
	add.s32 	%r464, %r469, 4;
$L__BB1_6:
	setp.eq.s32 	%p5, %r2, 0;
	@%p5 bra 	$L__BB1_14;
	and.b32  	%r8, %r101, 3;
	setp.lt.u32 	%p6, %r2, 4;
	@%p6 bra 	$L__BB1_9;
	add.s32 	%r146, %r464, -1;
	mul.wide.u32 	%rd92, %r146, 4;
	add.s64 	%rd93, %rd1, %rd92;
	ld.global.u32 	%r147, [%rd93];
	div.s32 	%r148, %r465, %r147;
	mul.lo.s32 	%r149, %r148, %r147;
	sub.s32 	%r150, %r465, %r149;
	add.s64 	%rd94, %rd5, %rd92;
	st.local.u32 	[%rd94], %r150;
	add.s32 	%r151, %r464, -2;
	mul.wide.u32 	%rd95, %r151, 4;
	add.s64 	%rd96, %rd1, %rd95;
	ld.global.u32 	%r152, [%rd96];
	div.s32 	%r153, %r148, %r152;
	mul.lo.s32 	%r154, %r153, %r152;
	sub.s32 	%r155, %r148, %r154;
	add.s64 	%rd97, %rd5, %rd95;
	st.local.u32 	[%rd97], %r155;
	add.s32 	%r156, %r464, -3;
	mul.wide.u32 	%rd98, %r156, 4;
	add.s64 	%rd99, %rd1, %rd98;
	ld.global.u32 	%r157, [%rd99];
	div.s32 	%r158, %r153, %r157;
	mul.lo.s32 	%r159, %r158, %r157;
	sub.s32 	%r160, %r153, %r159;
	add.s64 	%rd100, %rd5, %rd98;
	st.local.u32 	[%rd100], %r160;
	add.s32 	%r464, %r464, -4;
	mul.wide.u32 	%rd101, %r464, 4;
	add.s64 	%rd102, %rd1, %rd101;
	ld.global.u32 	%r161, [%rd102];
	div.s32 	%r465, %r158, %r161;
	mul.lo.s32 	%r162, %r465, %r161;
	sub.s32 	%r163, %r158, %r162;
	add.s64 	%rd103, %rd5, %rd101;
	st.local.u32 	[%rd103], %r163;
$L__BB1_9:
	setp.eq.s32 	%p7, %r8, 0;
	@%p7 bra 	$L__BB1_14;
	setp.eq.s32 	%p8, %r8, 1;
	@%p8 bra 	$L__BB1_12;
	add.s32 	%r164, %r464, -1;
	mul.wide.u32 	%rd104, %r164, 4;
	add.s64 	%rd105, %rd1, %rd104;
	ld.global.u32 	%r165, [%rd105];
	div.s32 	%r166, %r465, %r165;
	mul.lo.s32 	%r167, %r166, %r165;
	sub.s32 	%r168, %r465, %r167;
	add.s64 	%rd106, %rd5, %rd104;
	st.local.u32 	[%rd106], %r168;
	add.s32 	%r464, %r464, -2;
	mul.wide.u32 	%rd107, %r464, 4;
	add.s64 	%rd108, %rd1, %rd107;
	ld.global.u32 	%r169, [%rd108];
	div.s32 	%r465, %r166, %r169;
	mul.lo.s32 	%r170, %r465, %r169;
	sub.s32 	%r171, %r166, %r170;
	add.s64 	%rd109, %rd5, %rd107;
	st.local.u32 	[%rd109], %r171;
$L__BB1_12:
	and.b32  	%r172, %r101, 1;
	setp.eq.b32 	%p9, %r172, 1;
	not.pred 	%p10, %p9;
	@%p10 bra 	$L__BB1_14;
	add.s32 	%r173, %r464, -1;
	mul.wide.u32 	%rd110, %r173, 4;
	add.s64 	%rd111, %rd1, %rd110;
	ld.global.u32 	%r174, [%rd111];
	rem.s32 	%r175, %r465, %r174;
	add.s64 	%rd112, %rd5, %rd110;
	st.local.u32 	[%rd112], %r175;
$L__BB1_14:
	and.b32  	%r17, %r101, 15;
	setp.lt.u32 	%p11, %r101, 16;
	mov.b32 	%r471, 0;
	@%p11 bra 	$L__BB1_18;
	and.b32  	%r471, %r101, 2147483632;
	neg.s32 	%r475, %r471;
	add.s64 	%rd142, %rd2, 32;
	add.s64 	%rd141, %rd5, 32;
	add.s64 	%rd140, %rd6, 32;
$L__BB1_16:
	.pragma "nounroll";
	ld.global.u32 	%r177, [%rd142+-32];
	setp.lt.s32 	%p12, %r177, 2;
	@%p12 bra 	$L__BB1_98;
	ld.local.u32 	%r179, [%rd141+-32];
	st.local.u32 	[%rd140+-32], %r179;
	bra.uni 	$L__BB1_99;
$L__BB1_18:
	setp.eq.s32 	%p29, %r17, 0;
	@%p29 bra 	$L__BB1_66;
	setp.lt.u32 	%p30, %r17, 8;
	@%p30 bra 	$L__BB1_45;
	mul.wide.u32 	%rd113, %r471, 4;
	add.s64 	%rd10, %rd2, %rd113;
	ld.global.u32 	%r225, [%rd10];
	setp.gt.s32 	%p31, %r225, 1;
	add.s64 	%rd11, %rd5, %rd113;
	add.s64 	%rd12, %rd6, %rd113;
	@%p31 bra 	$L__BB1_22;
	mov.b32 	%r226, 0;
	st.local.u32 	[%rd12], %r226;
	bra.uni 	$L__BB1_23;
$L__BB1_22:
	ld.local.u32 	%r227, [%rd11];
	st.local.u32 	[%rd12], %r227;
$L__BB1_23:
	ld.global.u32 	%r228, [%rd10+4];
	setp.gt.s32 	%p32, %r228, 1;
	@%p32 bra 	$L__BB1_25;
	mov.b32 	%r229, 0;
	st.local.u32 	[%rd12+4], %r229;
	bra.uni 	$L__BB1_26;
$L__BB1_25:
	ld.local.u32 	%r230, [%rd11+4];
	st.local.u32 	[%rd12+4], %r230;
$L__BB1_26:
	ld.global.u32 	%r231, [%rd10+8];
	setp.gt.s32 	%p33, %r231, 1;
	@%p33 bra 	$L__BB1_28;
	mov.b32 	%r232, 0;
	st.local.u32 	[%rd12+8], %r232;
	bra.uni 	$L__BB1_29;
$L__BB1_28:
	ld.local.u32 	%r233, [%rd11+8];
	st.local.u32 	[%rd12+8], %r233;
$L__BB1_29:
	ld.global.u32 	%r234, [%rd10+12];
	setp.gt.s32 	%p34, %r234, 1;
	@%p34 bra 	$L__BB1_31;
	mov.b32 	%r235, 0;
	st.local.u32 	[%rd12+12], %r235;
	bra.uni 	$L__BB1_32;
$L__BB1_31:
	ld.local.u32 	%r236, [%rd11+12];
	st.local.u32 	[%rd12+12], %r236;
$L__BB1_32:
	ld.global.u32 	%r237, [%rd10+16];
	setp.gt.s32 	%p35, %r237, 1;
	@%p35 bra 	$L__BB1_34;
	mov.b32 	%r238, 0;
	st.local.u32 	[%rd12+16], %r238;
	bra.uni 	$L__BB1_35;
$L__BB1_34:
	ld.local.u32 	%r239, [%rd11+16];
	st.local.u32 	[%rd12+16], %r239;
$L__BB1_35:
	ld.global.u32 	%r240, [%rd10+20];
	setp.gt.s32 	%p36, %r240, 1;
	@%p36 bra 	$L__BB1_37;
	mov.b32 	%r241, 0;
	st.local.u32 	[%rd12+20], %r241;
	bra.uni 	$L__BB1_38;
$L__BB1_37:
	ld.local.u32 	%r242, [%rd11+20];
	st.local.u32 	[%rd12+20], %r242;
$L__BB1_38:
	ld.global.u32 	%r243, [%rd10+24];
	setp.gt.s32 	%p37, %r243, 1;
	@%p37 bra 	$L__BB1_40;
	mov.b32 	%r244, 0;
	st.local.u32 	[%rd12+24], %r244;
	bra.uni 	$L__BB1_41;
$L__BB1_40:
	ld.local.u32 	%r245, [%rd11+24];
	st.local.u32 	[%rd12+24], %r245;
$L__BB1_41:
	ld.global.u32 	%r246, [%rd10+28];
	setp.gt.s32 	%p38, %r246, 1;
	@%p38 bra 	$L__BB1_43;
	mov.b32 	%r247, 0;
	st.local.u32 	[%rd12+28], %r247;
	bra.uni 	$L__BB1_44;
$L__BB1_43:
	ld.local.u32 	%r248, [%rd11+28];
	st.local.u32 	[%rd12+28], %r248;
$L__BB1_44:
	add.s32 	%r471, %r471, 8;
$L__BB1_45:
	setp.eq.s32 	%p39, %r2, 0;
	@%p39 bra 	$L__BB1_66;
	and.b32  	%r29, %r101, 3;
	setp.lt.u32 	%p40, %r2, 4;
	@%p40 bra 	$L__BB1_60;
	mul.wide.u32 	%rd114, %r471, 4;
	add.s64 	%rd13, %rd2, %rd114;
	ld.global.u32 	%r249, [%rd13];
	setp.gt.s32 	%p41, %r249, 1;
	add.s64 	%rd14, %rd5, %rd114;
	add.s64 	%rd15, %rd6, %rd114;
	@%p41 bra 	$L__BB1_49;
	mov.b32 	%r250, 0;
	st.local.u32 	[%rd15], %r250;
	bra.uni 	$L__BB1_50;
$L__BB1_49:
	ld.local.u32 	%r251, [%rd14];
	st.local.u32 	[%rd15], %r251;
$L__BB1_50:
	ld.global.u32 	%r252, [%rd13+4];
	setp.gt.s32 	%p42, %r252, 1;
	@%p42 bra 	$L__BB1_52;
	mov.b32 	%r253, 0;
	st.local.u32 	[%rd15+4], %r253;
	bra.uni 	$L__BB1_53;
$L__BB1_52:
	ld.local.u32 	%r254, [%rd14+4];
	st.local.u32 	[%rd15+4], %r254;
$L__BB1_53:
	ld.global.u32 	%r255, [%rd13+8];
	setp.gt.s32 	%p43, %r255, 1;
	@%p43 bra 	$L__BB1_55;
	mov.b32 	%r256, 0;
	st.local.u32 	[%rd15+8], %r256;
	bra.uni 	$L__BB1_56;
$L__BB1_55:
	ld.local.u32 	%r257, [%rd14+8];
	st.local.u32 	[%rd15+8], %r257;
$L__BB1_56:
	ld.global.u32 	%r258, [%rd13+12];
	setp.gt.s32 	%p44, %r258, 1;
	@%p44 bra 	$L__BB1_58;
	mov.b32 	%r259, 0;
	st.local.u32 	[%rd15+12], %r259;
	bra.uni 	$L__BB1_59;
$L__BB1_58:
	ld.local.u32 	%r260, [%rd14+12];
	st.local.u32 	[%rd15+12], %r260;
$L__BB1_59:
	add.s32 	%r471, %r471, 4;
$L__BB1_60:
	setp.eq.s32 	%p45, %r29, 0;
	@%p45 bra 	$L__BB1_66;
	mul.wide.u32 	%rd115, %r471, 4;
	add.s64 	%rd139, %rd6, %rd115;
	add.s64 	%rd138, %rd5, %rd115;
	add.s64 	%rd137, %rd2, %rd115;
	neg.s32 	%r474, %r29;
$L__BB1_62:
	.pragma "nounroll";
	ld.global.u32 	%r261, [%rd137];
	setp.gt.s32 	%p46, %r261, 1;
	@%p46 bra 	$L__BB1_64;
	mov.b32 	%r262, 0;
	st.local.u32 	[%rd139], %r262;
	bra.uni 	$L__BB1_65;
$L__BB1_64:
	ld.local.u32 	%r263, [%rd138];
	st.local.u32 	[%rd139], %r263;
$L__BB1_65:
	add.s64 	%rd139, %rd139, 4;
	add.s64 	%rd138, %rd138, 4;
	add.s64 	%rd137, %rd137, 4;
	add.s32 	%r474, %r474, 1;
	setp.ne.s32 	%p47, %r474, 0;
	@%p47 bra 	$L__BB1_62;
$L__BB1_66:
	setp.lt.u32 	%p48, %r101, 16;
	mov.b32 	%r477, 0;
	mov.u32 	%r487, %r477;
	@%p48 bra 	$L__BB1_69;
	and.b32  	%r477, %r101, 2147483632;
	neg.s32 	%r488, %r477;
	add.s64 	%rd147, %rd5, 32;
	add.s64 	%rd146, %rd3, 32;
	mov.b32 	%r487, 0;
$L__BB1_68:
	.pragma "nounroll";
	ld.local.v2.u32 	{%r267, %r268}, [%rd147+-32];
	ld.global.u32 	%r269, [%rd146+-32];
	mad.lo.s32 	%r270, %r269, %r267, %r487;
	ld.global.u32 	%r271, [%rd146+-28];
	mad.lo.s32 	%r272, %r271, %r268, %r270;
	ld.local.v2.u32 	{%r273, %r274}, [%rd147+-24];
	ld.global.u32 	%r275, [%rd146+-24];
	mad.lo.s32 	%r276, %r275, %r273, %r272;
	ld.global.u32 	%r277, [%rd146+-20];
	mad.lo.s32 	%r278, %r277, %r274, %r276;
	ld.local.v2.u32 	{%r279, %r280}, [%rd147+-16];
	ld.global.u32 	%r281, [%rd146+-16];
	mad.lo.s32 	%r282, %r281, %r279, %r278;
	ld.global.u32 	%r283, [%rd146+-12];
	mad.lo.s32 	%r284, %r283, %r280, %r282;
	ld.local.v2.u32 	{%r285, %r286}, [%rd147+-8];
	ld.global.u32 	%r287, [%rd146+-8];
	mad.lo.s32 	%r288, %r287, %r285, %r284;
	ld.global.u32 	%r289, [%rd146+-4];
	mad.lo.s32 	%r290, %r289, %r286, %r288;
	ld.local.v2.u32 	{%r291, %r292}, [%rd147];
	ld.global.u32 	%r293, [%rd146];
	mad.lo.s32 	%r294, %r293, %r291, %r290;
	ld.global.u32 	%r295, [%rd146+4];
	mad.lo.s32 	%r296, %r295, %r292, %r294;
	ld.local.v2.u32 	{%r297, %r298}, [%rd147+8];
	ld.global.u32 	%r299, [%rd146+8];
	mad.lo.s32 	%r300, %r299, %r297, %r296;
	ld.global.u32 	%r301, [%rd146+12];
	mad.lo.s32 	%r302, %r301, %r298, %r300;
	ld.local.v2.u32 	{%r303, %r304}, [%rd147+16];
	ld.global.u32 	%r305, [%rd146+16];
	mad.lo.s32 	%r306, %r305, %r303, %r302;
	ld.global.u32 	%r307, [%rd146+20];
	mad.lo.s32 	%r308, %r307, %r304, %r306;
	ld.local.v2.u32 	{%r309, %r310}, [%rd147+24];
	ld.global.u32 	%r311, [%rd146+24];
	mad.lo.s32 	%r312, %r311, %r309, %r308;
	ld.global.u32 	%r313, [%rd146+28];
	mad.lo.s32 	%r487, %r313, %r310, %r312;
	add.s32 	%r488, %r488, 16;
	add.s64 	%rd147, %rd147, 64;
	add.s64 	%rd146, %rd146, 64;
	setp.eq.s32 	%p49, %r488, 0;
	@%p49 bra 	$L__BB1_69;
	bra.uni 	$L__BB1_68;
$L__BB1_69:
	setp.eq.s32 	%p50, %r17, 0;
	@%p50 bra 	$L__BB1_78;
	setp.lt.u32 	%p51, %r17, 8;
	@%p51 bra 	$L__BB1_72;
	mul.wide.u32 	%rd116, %r477, 4;
	add.s64 	%rd117, %rd5, %rd116;
	ld.local.u32 	%r315, [%rd117];
	add.s64 	%rd118, %rd3, %rd116;
	ld.global.u32 	%r316, [%rd118];
	mad.lo.s32 	%r317, %r316, %r315, %r487;
	ld.local.u32 	%r318, [%rd117+4];
	ld.global.u32 	%r319, [%rd118+4];
	mad.lo.s32 	%r320, %r319, %r318, %r317;
	ld.local.u32 	%r321, [%rd117+8];
	ld.global.u32 	%r322, [%rd118+8];
	mad.lo.s32 	%r323, %r322, %r321, %r320;
	ld.local.u32 	%r324, [%rd117+12];
	ld.global.u32 	%r325, [%rd118+12];
	mad.lo.s32 	%r326, %r325, %r324, %r323;
	ld.local.u32 	%r327, [%rd117+16];
	ld.global.u32 	%r328, [%rd118+16];
	mad.lo.s32 	%r329, %r328, %r327, %r326;
	ld.local.u32 	%r330, [%rd117+20];
	ld.global.u32 	%r331, [%rd118+20];
	mad.lo.s32 	%r332, %r331, %r330, %r329;
	ld.local.u32 	%r333, [%rd117+24];
	ld.global.u32 	%r334, [%rd118+24];
	mad.lo.s32 	%r335, %r334, %r333, %r332;
	ld.local.u32 	%r336, [%rd117+28];
	ld.global.u32 	%r337, [%rd118+28];
	mad.lo.s32 	%r487, %r337, %r336, %r335;
	add.s32 	%r477, %r477, 8;
$L__BB1_72:
	setp.eq.s32 	%p52, %r2, 0;
	@%p52 bra 	$L__BB1_78;
	and.b32  	%r47, %r101, 3;
	setp.lt.u32 	%p53, %r2, 4;
	@%p53 bra 	$L__BB1_75;
	mul.wide.u32 	%rd119, %r477, 4;
	add.s64 	%rd120, %rd5, %rd119;
	ld.local.u32 	%r339, [%rd120];
	add.s64 	%rd121, %rd3, %rd119;
	ld.global.u32 	%r340, [%rd121];
	mad.lo.s32 	%r341, %r340, %r339, %r487;
	ld.local.u32 	%r342, [%rd120+4];
	ld.global.u32 	%r343, [%rd121+4];
	mad.lo.s32 	%r344, %r343, %r342, %r341;
	ld.local.u32 	%r345, [%rd120+8];
	ld.global.u32 	%r346, [%rd121+8];
	mad.lo.s32 	%r347, %r346, %r345, %r344;
	ld.local.u32 	%r348, [%rd120+12];
	ld.global.u32 	%r349, [%rd121+12];
	mad.lo.s32 	%r487, %r349, %r348, %r347;
	add.s32 	%r477, %r477, 4;
$L__BB1_75:
	setp.eq.s32 	%p54, %r47, 0;
	@%p54 bra 	$L__BB1_78;
	mul.wide.u32 	%rd122, %r477, 4;
	add.s64 	%rd144, %rd3, %rd122;
	add.s64 	%rd143, %rd5, %rd122;
	neg.s32 	%r485, %r47;
$L__BB1_77:
	.pragma "nounroll";
	ld.local.u32 	%r350, [%rd143];
	ld.global.u32 	%r351, [%rd144];
	mad.lo.s32 	%r487, %r351, %r350, %r487;
	add.s64 	%rd144, %rd144, 4;
	add.s64 	%rd143, %rd143, 4;
	add.s32 	%r485, %r485, 1;
	setp.ne.s32 	%p55, %r485, 0;
	@%p55 bra 	$L__BB1_77;
$L__BB1_78:
	cvt.s64.s32 	%rd145, %r487;
$L__BB1_79:
	setp.lt.s32 	%p56, %r101, 1;
	mov.b64 	%rd152, 0;
	@%p56 bra 	$L__BB1_93;
	add.s32 	%r354, %r101, -1;
	and.b32  	%r59, %r101, 15;
	setp.lt.u32 	%p57, %r354, 15;
	mov.b32 	%r493, 0;
	mov.u32 	%r503, %r493;
	@%p57 bra 	$L__BB1_83;
	and.b32  	%r493, %r101, 2147483632;
	neg.s32 	%r490, %r493;
	add.s64 	%rd149, %rd6, 32;
	add.s64 	%rd148, %rd4, 32;
	mov.b32 	%r503, 0;
$L__BB1_82:
	.pragma "nounroll";
	ld.local.v2.u32 	{%r356, %r357}, [%rd149+-32];
	ld.global.u32 	%r358, [%rd148+-32];
	mad.lo.s32 	%r359, %r358, %r356, %r503;
	ld.global.u32 	%r360, [%rd148+-28];
	mad.lo.s32 	%r361, %r360, %r357, %r359;
	ld.local.v2.u32 	{%r362, %r363}, [%rd149+-24];
	ld.global.u32 	%r364, [%rd148+-24];
	mad.lo.s32 	%r365, %r364, %r362, %r361;
	ld.global.u32 	%r366, [%rd148+-20];
	mad.lo.s32 	%r367, %r366, %r363, %r365;
	ld.local.v2.u32 	{%r368, %r369}, [%rd149+-16];
	ld.global.u32 	%r370, [%rd148+-16];
	mad.lo.s32 	%r371, %r370, %r368, %r367;
	ld.global.u32 	%r372, [%rd148+-12];
	mad.lo.s32 	%r373, %r372, %r369, %r371;
	ld.local.v2.u32 	{%r374, %r375}, [%rd149+-8];
	ld.global.u32 	%r376, [%rd148+-8];
	mad.lo.s32 	%r377, %r376, %r374, %r373;
	ld.global.u32 	%r378, [%rd148+-4];
	mad.lo.s32 	%r379, %r378, %r375, %r377;
	ld.local.v2.u32 	{%r380, %r381}, [%rd149];
	ld.global.u32 	%r382, [%rd148];
	mad.lo.s32 	%r383, %r382, %r380, %r379;
	ld.global.u32 	%r384, [%rd148+4];
	mad.lo.s32 	%r385, %r384, %r381, %r383;
	ld.local.v2.u32 	{%r386, %r387}, [%rd149+8];
	ld.global.u32 	%r388, [%rd148+8];
	mad.lo.s32 	%r389, %r388, %r386, %r385;
	ld.global.u32 	%r390, [%rd148+12];
	mad.lo.s32 	%r391, %r390, %r387, %r389;
	ld.local.v2.u32 	{%r392, %r393}, [%rd149+16];
	ld.global.u32 	%r394, [%rd148+16];
	mad.lo.s32 	%r395, %r394, %r392, %r391;
	ld.global.u32 	%r396, [%rd148+20];
	mad.lo.s32 	%r397, %r396, %r393, %r395;
	ld.local.v2.u32 	{%r398, %r399}, [%rd149+24];
	ld.global.u32 	%r400, [%rd148+24];
	mad.lo.s32 	%r401, %r400, %r398, %r397;
	ld.global.u32 	%r402, [%rd148+28];
	mad.lo.s32 	%r503, %r402, %r399, %r401;
	add.s32 	%r490, %r490, 16;
	add.s64 	%rd149, %rd149, 64;
	add.s64 	%rd148, %rd148, 64;
	setp.ne.s32 	%p58, %r490, 0;
	@%p58 bra 	$L__BB1_82;
$L__BB1_83:
	setp.eq.s32 	%p59, %r59, 0;
	@%p59 bra 	$L__BB1_92;
	and.b32  	%r73, %r101, 7;
	setp.lt.u32 	%p60, %r59, 8;
	@%p60 bra 	$L__BB1_86;
	mul.wide.u32 	%rd124, %r493, 4;
	add.s64 	%rd125, %rd6, %rd124;
	ld.local.u32 	%r404, [%rd125];
	add.s64 	%rd126, %rd4, %rd124;
	ld.global.u32 	%r405, [%rd126];
	mad.lo.s32 	%r406, %r405, %r404, %r503;
	ld.local.u32 	%r407, [%rd125+4];
	ld.global.u32 	%r408, [%rd126+4];
	mad.lo.s32 	%r409, %r408, %r407, %r406;
	ld.local.u32 	%r410, [%rd125+8];
	ld.global.u32 	%r411, [%rd126+8];
	mad.lo.s32 	%r412, %r411, %r410, %r409;
	ld.local.u32 	%r413, [%rd125+12];
	ld.global.u32 	%r414, [%rd126+12];
	mad.lo.s32 	%r415, %r414, %r413, %r412;
	ld.local.u32 	%r416, [%rd125+16];
	ld.global.u32 	%r417, [%rd126+16];
	mad.lo.s32 	%r418, %r417, %r416, %r415;
	ld.local.u32 	%r419, [%rd125+20];
	ld.global.u32 	%r420, [%rd126+20];
	mad.lo.s32 	%r421, %r420, %r419, %r418;
	ld.local.u32 	%r422, [%rd125+24];
	ld.global.u32 	%r423, [%rd126+24];
	mad.lo.s32 	%r424, %r423, %r422, %r421;
	ld.local.u32 	%r425, [%rd125+28];
	ld.global.u32 	%r426, [%rd126+28];
	mad.lo.s32 	%r503, %r426, %r425, %r424;
	add.s32 	%r493, %r493, 8;
$L__BB1_86:
	setp.eq.s32 	%p61, %r73, 0;
	@%p61 bra 	$L__BB1_92;
	and.b32  	%r79, %r101, 3;
	setp.lt.u32 	%p62, %r73, 4;
	@%p62 bra 	$L__BB1_89;
	mul.wide.u32 	%rd127, %r493, 4;
	add.s64 	%rd128, %rd6, %rd127;
	ld.local.u32 	%r428, [%rd128];
	add.s64 	%rd129, %rd4, %rd127;
	ld.global.u32 	%r429, [%rd129];
	mad.lo.s32 	%r430, %r429, %r428, %r503;
	ld.local.u32 	%r431, [%rd128+4];
	ld.global.u32 	%r432, [%rd129+4];
	mad.lo.s32 	%r433, %r432, %r431, %r430;
	ld.local.u32 	%r434, [%rd128+8];
	ld.global.u32 	%r435, [%rd129+8];
	mad.lo.s32 	%r436, %r435, %r434, %r433;
	ld.local.u32 	%r437, [%rd128+12];
	ld.global.u32 	%r438, [%rd129+12];
	mad.lo.s32 	%r503, %r438, %r437, %r436;
	add.s32 	%r493, %r493, 4;
$L__BB1_89:
	setp.eq.s32 	%p63, %r79, 0;
	@%p63 bra 	$L__BB1_92;
	mul.wide.u32 	%rd130, %r493, 4;
	add.s64 	%rd151, %rd4, %rd130;
	add.s64 	%rd150, %rd6, %rd130;
	neg.s32 	%r501, %r79;
$L__BB1_91:
	.pragma "nounroll";
	ld.local.u32 	%r439, [%rd150];
	ld.global.u32 	%r440, [%rd151];
	mad.lo.s32 	%r503, %r440, %r439, %r503;
	add.s64 	%rd151, %rd151, 4;
	add.s64 	%rd150, %rd150, 4;
	add.s32 	%r501, %r501, 1;
	setp.ne.s32 	%p64, %r501, 0;
	@%p64 bra 	$L__BB1_91;
$L__BB1_92:
	cvt.s64.s32 	%rd152, %r503;
$L__BB1_93:
	cvta.to.global.u64 	%rd131, %rd60;
	shl.b64 	%rd132, %rd152, 2;
	add.s64 	%rd133, %rd131, %rd132;
	ld.global.f32 	%f76, [%rd133];
	setp.gt.s32 	%p65, %r102, 9;
	@%p65 bra 	$L__BB1_158;
	setp.gt.s32 	%p78, %r102, 4;
	@%p78 bra 	$L__BB1_150;
	setp.gt.s32 	%p85, %r102, 2;
	@%p85 bra 	$L__BB1_147;
	setp.eq.s32 	%p88, %r102, 1;
	@%p88 bra 	$L__BB1_97;
	bra.uni 	$L__BB1_145;
$L__BB1_97:
	add.f32 	%f76, %f76, 0f00000000;
	bra.uni 	$L__BB1_191;
$L__BB1_98:
	mov.b32 	%r178, 0;
	st.local.u32 	[%rd140+-32], %r178;
$L__BB1_99:
	ld.global.u32 	%r180, [%rd142+-28];
	setp.gt.s32 	%p13, %r180, 1;
	@%p13 bra 	$L__BB1_101;
	mov.b32 	%r181, 0;
	st.local.u32 	[%rd140+-28], %r181;
	bra.uni 	$L__BB1_102;
$L__BB1_101:
	ld.local.u32 	%r182, [%rd141+-28];
	st.local.u32 	[%rd140+-28], %r182;
$L__BB1_102:
	ld.global.u32 	%r183, [%rd142+-24];
	setp.gt.s32 	%p14, %r183, 1;
	@%p14 bra 	$L__BB1_104;
	mov.b32 	%r184, 0;
	st.local.u32 	[%rd140+-24], %r184;
	bra.uni 	$L__BB1_105;
$L__BB1_104:
	ld.local.u32 	%r185, [%rd141+-24];
	st.local.u32 	[%rd140+-24], %r185;
$L__BB1_105:
	ld.global.u32 	%r186, [%rd142+-20];
	setp.gt.s32 	%p15, %r186, 1;
	@%p15 bra 	$L__BB1_107;
	mov.b32 	%r187, 0;
	st.local.u32 	[%rd140+-20], %r187;
	bra.uni 	$L__BB1_108;
$L__BB1_107:
	ld.local.u32 	%r188, [%rd141+-20];
	st.local.u32 	[%rd140+-20], %r188;
$L__BB1_108:
	ld.global.u32 	%r189, [%rd142+-16];
	setp.gt.s32 	%p16, %r189, 1;
	@%p16 bra 	$L__BB1_110;
	mov.b32 	%r190, 0;
	st.local.u32 	[%rd140+-16], %r190;
	bra.uni 	$L__BB1_111;
$L__BB1_110:
	ld.local.u32 	%r191, [%rd141+-16];
	st.local.u32 	[%rd140+-16], %r191;
$L__BB1_111:
	ld.global.u32 	%r192, [%rd142+-12];
	setp.gt.s32 	%p17, %r192, 1;
	@%p17 bra 	$L__BB1_113;
	mov.b32 	%r193, 0;
	st.local.u32 	[%rd140+-12], %r193;
	bra.uni 	$L__BB1_114;
$L__BB1_113:
	ld.local.u32 	%r194, [%rd141+-12];
	st.local.u32 	[%rd140+-12], %r194;
$L__BB1_114:
	ld.global.u32 	%r195, [%rd142+-8];
	setp.gt.s32 	%p18, %r195, 1;
	@%p18 bra 	$L__BB1_116;
	mov.b32 	%r196, 0;
	st.local.u32 	[%rd140+-8], %r196;
	bra.uni 	$L__BB1_117;
$L__BB1_116:
	ld.local.u32 	%r197, [%rd141+-8];
	st.local.u32 	[%rd140+-8], %r197;
$L__BB1_117:
	ld.global.u32 	%r198, [%rd142+-4];
	setp.gt.s32 	%p19, %r198, 1;
	@%p19 bra 	$L__BB1_119;
	mov.b32 	%r199, 0;
	st.local.u32 	[%rd140+-4], %r199;
	bra.uni 	$L__BB1_120;
$L__BB1_119:
	ld.local.u32 	%r200, [%rd141+-4];
	st.local.u32 	[%rd140+-4], %r200;
$L__BB1_120:
	ld.global.u32 	%r201, [%rd142];
	setp.gt.s32 	%p20, %r201, 1;
	@%p20 bra 	$L__BB1_122;
	mov.b32 	%r202, 0;
	st.local.u32 	[%rd140], %r202;
	bra.uni 	$L__BB1_123;
$L__BB1_122:
	ld.local.u32 	%r203, [%rd141];
	st.local.u32 	[%rd140], %r203;
$L__BB1_123:
	ld.global.u32 	%r204, [%rd142+4];
	setp.gt.s32 	%p21, %r204, 1;
	@%p21 bra 	$L__BB1_125;
	mov.b32 	%r205, 0;
	st.local.u32 	[%rd140+4], %r205;
	bra.uni 	$L__BB1_126;
$L__BB1_125:
	ld.local.u32 	%r206, [%rd141+4];
	st.local.u32 	[%rd140+4], %r206;
$L__BB1_126:
	ld.global.u32 	%r207, [%rd142+8];
	setp.gt.s32 	%p22, %r207, 1;
	@%p22 bra 	$L__BB1_128;
	mov.b32 	%r208, 0;
	st.local.u32 	[%rd140+8], %r208;
	bra.uni 	$L__BB1_129;
$L__BB1_128:
	ld.local.u32 	%r209, [%rd141+8];
	st.local.u32 	[%rd140+8], %r209;
$L__BB1_129:
	ld.global.u32 	%r210, [%rd142+12];
	setp.gt.s32 	%p23, %r210, 1;
	@%p23 bra 	$L__BB1_131;
	mov.b32 	%r211, 0;
	st.local.u32 	[%rd140+12], %r211;
	bra.uni 	$L__BB1_132;
$L__BB1_131:
	ld.local.u32 	%r212, [%rd141+12];
	st.local.u32 	[%rd140+12], %r212;
$L__BB1_132:
	ld.global.u32 	%r213, [%rd142+16];
	setp.gt.s32 	%p24, %r213, 1;
	@%p24 bra 	$L__BB1_134;
	mov.b32 	%r214, 0;
	st.local.u32 	[%rd140+16], %r214;
	bra.uni 	$L__BB1_135;
$L__BB1_134:
	ld.local.u32 	%r215, [%rd141+16];
	st.local.u32 	[%rd140+16], %r215;
$L__BB1_135:
	ld.global.u32 	%r216, [%rd142+20];
	setp.gt.s32 	%p25, %r216, 1;
	@%p25 bra 	$L__BB1_137;
	mov.b32 	%r217, 0;
	st.local.u32 	[%rd140+20], %r217;
	bra.uni 	$L__BB1_138;
$L__BB1_137:
	ld.local.u32 	%r218, [%rd141+20];
	st.local.u32 	[%rd140+20], %r218;
$L__BB1_138:
	ld.global.u32 	%r219, [%rd142+24];
	setp.gt.s32 	%p26, %r219, 1;
	@%p26 bra 	$L__BB1_140;
	mov.b32 	%r220, 0;
	st.local.u32 	[%rd140+24], %r220;
	bra.uni 	$L__BB1_141;
$L__BB1_140:
	ld.local.u32 	%r221, [%rd141+24];
	st.local.u32 	[%rd140+24], %r221;
$L__BB1_141:
	ld.global.u32 	%r222, [%rd142+28];
	setp.gt.s32 	%p27, %r222, 1;
	@%p27 bra 	$L__BB1_143;
	mov.b32 	%r223, 0;
	st.local.u32 	[%rd140+28], %r223;
	bra.uni 	$L__BB1_144;
$L__BB1_143:
	ld.local.u32 	%r224, [%rd141+28];
	st.local.u32 	[%rd140+28], %r224;
$L__BB1_144:
	add.s32 	%r475, %r475, 16;
	add.s64 	%rd142, %rd142, 64;
	add.s64 	%rd141, %rd141, 64;
	add.s64 	%rd140, %rd140, 64;
	setp.eq.s32 	%p28, %r475, 0;
	@%p28 bra 	$L__BB1_18;
	bra.uni 	$L__BB1_16;
$L__BB1_145:
	setp.eq.s32 	%p89, %r102, 2;
	@%p89 bra 	$L__BB1_146;
	bra.uni 	$L__BB1_190;
$L__BB1_146:
	mul.f32 	%f76, %f76, 0f00000000;
	bra.uni 	$L__BB1_191;
$L__BB1_147:
	setp.eq.s32 	%p86, %r102, 3;
	@%p86 bra 	$L__BB1_191;
	setp.eq.s32 	%p87, %r102, 4;
	@%p87 bra 	$L__BB1_149;
	bra.uni 	$L__BB1_190;
$L__BB1_149:
	neg.f32 	%f76, %f76;
	bra.uni 	$L__BB1_191;
$L__BB1_150:
	setp.gt.s32 	%p79, %r102, 6;
	@%p79 bra 	$L__BB1_154;
	setp.eq.s32 	%p83, %r102, 5;
	@%p83 bra 	$L__BB1_174;
	setp.eq.s32 	%p84, %r102, 6;
	@%p84 bra 	$L__BB1_153;
	bra.uni 	$L__BB1_190;
$L__BB1_153:
	setp.eq.f32 	%p100, %f76, 0f00000000;
	selp.f32 	%f76, 0f3F800000, 0f00000000, %p100;
	bra.uni 	$L__BB1_191;
$L__BB1_154:
	setp.eq.s32 	%p80, %r102, 7;
	@%p80 bra 	$L__BB1_175;
	setp.eq.s32 	%p81, %r102, 8;
	@%p81 bra 	$L__BB1_178;
	setp.eq.s32 	%p82, %r102, 9;
	@%p82 bra 	$L__BB1_157;
	bra.uni 	$L__BB1_190;
$L__BB1_157:
	mov.f32 	%f76, 0f00000000;
	bra.uni 	$L__BB1_191;
$L__BB1_158:
	setp.gt.s32 	%p66, %r102, 13;
	@%p66 bra 	$L__BB1_166;
	setp.gt.s32 	%p73, %r102, 11;
	@%p73 bra 	$L__BB1_163;
	setp.eq.s32 	%p76, %r102, 10;
	@%p76 bra 	$L__BB1_179;
	setp.eq.s32 	%p77, %r102, 11;
	@%p77 bra 	$L__BB1_162;
	bra.uni 	$L__BB1_190;
$L__BB1_162:
	cvt.f64.f32 	%fd17, %f76;
	add.f64 	%fd18, %fd17, 0d3EB0C6F7A0B5ED8D;
	mov.f64 	%fd19, 0d0000000000000000;
	div.rn.f64 	%fd20, %fd19, %fd18;
	cvt.rn.f32.f64 	%f76, %fd20;
	bra.uni 	$L__BB1_191;
$L__BB1_163:
	setp.eq.s32 	%p74, %r102, 12;
	@%p74 bra 	$L__BB1_186;
	setp.eq.s32 	%p75, %r102, 13;
	@%p75 bra 	$L__BB1_165;
	bra.uni 	$L__BB1_190;
$L__BB1_165:
	rcp.rn.f32 	%f76, %f76;
	bra.uni 	$L__BB1_191;
$L__BB1_166:
	setp.gt.s32 	%p67, %r102, 15;
	@%p67 bra 	$L__BB1_170;
	setp.eq.s32 	%p71, %r102, 14;
	@%p71 bra 	$L__BB1_187;
	setp.eq.s32 	%p72, %r102, 15;
	@%p72 bra 	$L__BB1_169;
	bra.uni 	$L__BB1_190;
$L__BB1_169:
	cvt.f64.f32 	%fd10, %f76;
	setp.lt.f64 	%p92, %fd10, 0d3F847AE147AE147B;
	mov.f32 	%f35, 0f00000000;
	sub.f32 	%f36, %f35, %f76;
	cvt.f64.f32 	%fd11, %f36;
	setp.lt.f64 	%p93, %fd11, 0d3F847AE147AE147B;
	and.pred  	%p94, %p92, %p93;
	selp.u32 	%r441, 1, 0, %p94;
	cvt.rn.f32.u32 	%f76, %r441;
	bra.uni 	$L__BB1_191;
$L__BB1_170:
	setp.eq.s32 	%p68, %r102, 16;
	@%p68 bra 	$L__BB1_188;
	setp.eq.s32 	%p69, %r102, 17;
	@%p69 bra 	$L__BB1_189;
	setp.eq.s32 	%p70, %r102, 18;
	@%p70 bra 	$L__BB1_173;
	bra.uni 	$L__BB1_190;
$L__BB1_173:
	abs.f32 	%f20, %f76;
	mul.f32 	%f21, %f20, 0f4038AA3B;
	ex2.approx.ftz.f32 	%f22, %f21;
	add.f32 	%f23, %f22, 0f3F800000;
	rcp.approx.ftz.f32 	%f24, %f23;
	fma.rn.f32 	%f25, %f24, 0fC0000000, 0f3F800000;
	setp.ge.f32 	%p90, %f20, 0f41102CB4;
	selp.f32 	%f26, 0f3F800000, %f25, %p90;
	copysign.f32 	%f27, %f76, %f26;
	mul.f32 	%f28, %f76, %f76;
	fma.rn.f32 	%f29, %f28, 0f3C80F082, 0fBD563CAE;
	fma.rn.f32 	%f30, %f29, %f28, 0f3E085941;
	fma.rn.f32 	%f31, %f30, %f28, 0fBEAAA9ED;
	fma.rn.f32 	%f32, %f31, %f28, 0f00000000;
	fma.rn.f32 	%f33, %f32, %f76, %f76;
	setp.ge.f32 	%p91, %f20, 0f3F19999A;
	selp.f32 	%f76, %f27, %f33, %p91;
	bra.uni 	$L__BB1_191;
$L__BB1_174:
	setp.lt.f32 	%p101, %f76, 0f00000000;
	selp.f32 	%f76, 0f3F800000, 0f00000000, %p101;
	bra.uni 	$L__BB1_191;
$L__BB1_175:
	setp.ltu.f32 	%p99, %f76, 0f00000000;
	@%p99 bra 	$L__BB1_177;
	fma.rn.f32 	%f50, %f76, 0fBBBB989D, 0f3F000000;
	cvt.sat.f32.f32 	%f51, %f50;
	mov.f32 	%f52, 0f4B400001;
	mov.f32 	%f53, 0f437C0000;
	fma.rm.f32 	%f54, %f51, %f53, %f52;
	add.f32 	%f55, %f54, 0fCB40007F;
	neg.f32 	%f56, %f55;
	fma.rn.f32 	%f57, %f76, 0fBFB8AA3B, %f56;
	fma.rn.f32 	%f58, %f76, 0fB2A57060, %f57;
	mov.b32 	%r458, %f54;
	shl.b32 	%r459, %r458, 23;
	mov.b32 	%f59, %r459;
	ex2.approx.ftz.f32 	%f60, %f58;
	mul.f32 	%f61, %f60, %f59;
	cvt.f64.f32 	%fd57, %f61;
	add.f64 	%fd58, %fd57, 0d3FF0000000000000;
	rcp.rn.f64 	%fd59, %fd58;
	cvt.rn.f32.f64 	%f76, %fd59;
	bra.uni 	$L__BB1_191;
$L__BB1_177:
	fma.rn.f32 	%f62, %f76, 0f3BBB989D, 0f3F000000;
	cvt.sat.f32.f32 	%f63, %f62;
	mov.f32 	%f64, 0f4B400001;
	mov.f32 	%f65, 0f437C0000;
	fma.rm.f32 	%f66, %f63, %f65, %f64;
	add.f32 	%f67, %f66, 0fCB40007F;
	neg.f32 	%f68, %f67;
	fma.rn.f32 	%f69, %f76, 0f3FB8AA3B, %f68;
	fma.rn.f32 	%f70, %f76, 0f32A57060, %f69;
	mov.b32 	%r460, %f66;
	shl.b32 	%r461, %r460, 23;
	mov.b32 	%f71, %r461;
	ex2.approx.ftz.f32 	%f72, %f70;
	mul.f32 	%f73, %f72, %f71;
	cvt.f64.f32 	%fd60, %f73;
	add.f64 	%fd61, %fd60, 0d3FF0000000000000;
	div.rn.f64 	%fd62, %fd60, %fd61;
	cvt.rn.f32.f64 	%f76, %fd62;
	bra.uni 	$L__BB1_191;
$L__BB1_178:
	cvt.f64.f32 	%fd55, %f76;
	max.f64 	%fd56, %fd55, 0d0000000000000000;
	cvt.rn.f32.f64 	%f76, %fd56;
	bra.uni 	$L__BB1_191;
$L__BB1_179:
	cvt.f64.f32 	%fd21, %f76;
	add.f64 	%fd65, %fd21, 0d3EB0C6F7A0B5ED8D;
	{
	.reg .b32 %temp; 
	mov.b64 	{%temp, %r504}, %fd65;
	}
	{
	.reg .b32 %temp; 
	mov.b64 	{%r505, %temp}, %fd65;
	}
	setp.gt.s32 	%p95, %r504, 1048575;
	mov.b32 	%r506, -1023;
	@%p95 bra 	$L__BB1_181;
	mul.f64 	%fd65, %fd65, 0d4350000000000000;
	{
	.reg .b32 %temp; 
	mov.b64 	{%temp, %r504}, %fd65;
	}
	{
	.reg .b32 %temp; 
	mov.b64 	{%r505, %temp}, %fd65;
	}
	mov.b32 	%r506, -1077;
$L__BB1_181:
	add.s32 	%r446, %r504, -1;
	setp.gt.u32 	%p96, %r446, 2146435070;
	@%p96 bra 	$L__BB1_185;
	shr.u32 	%r449, %r504, 20;
	add.s32 	%r507, %r506, %r449;
	and.b32  	%r450, %r504, 1048575;
	or.b32  	%r451, %r450, 1072693248;
	mov.b64 	%fd66, {%r505, %r451};
	setp.lt.u32 	%p98, %r451, 1073127583;
	@%p98 bra 	$L__BB1_184;
	{
	.reg .b32 %temp; 
	mov.b64 	{%r452, %temp}, %fd66;
	}
	{
	.reg .b32 %temp; 
	mov.b64 	{%temp, %r453}, %fd66;
	}
	add.s32 	%r454, %r453, -1048576;
	mov.b64 	%fd66, {%r452, %r454};
	add.s32 	%r507, %r507, 1;
$L__BB1_184:
	add.f64 	%fd23, %fd66, 0dBFF0000000000000;
	add.f64 	%fd24, %fd66, 0d3FF0000000000000;
	rcp.approx.ftz.f64 	%fd25, %fd24;
	neg.f64 	%fd26, %fd24;
	fma.rn.f64 	%fd27, %fd26, %fd25, 0d3FF0000000000000;
	fma.rn.f64 	%fd28, %fd27, %fd27, %fd27;
	fma.rn.f64 	%fd29, %fd28, %fd25, %fd25;
	mul.f64 	%fd30, %fd23, %fd29;
	fma.rn.f64 	%fd31, %fd23, %fd29, %fd30;
	mul.f64 	%fd32, %fd31, %fd31;
	fma.rn.f64 	%fd33, %fd32, 0d3EB1380B3AE80F1E, 0d3ED0EE258B7A8B04;
	fma.rn.f64 	%fd34, %fd33, %fd32, 0d3EF3B2669F02676F;
	fma.rn.f64 	%fd35, %fd34, %fd32, 0d3F1745CBA9AB0956;
	fma.rn.f64 	%fd36, %fd35, %fd32, 0d3F3C71C72D1B5154;
	fma.rn.f64 	%fd37, %fd36, %fd32, 0d3F624924923BE72D;
	fma.rn.f64 	%fd38, %fd37, %fd32, 0d3F8999999999A3C4;
	fma.rn.f64 	%fd39, %fd38, %fd32, 0d3FB5555555555554;
	sub.f64 	%fd40, %fd23, %fd31;
	add.f64 	%fd41, %fd40, %fd40;
	neg.f64 	%fd42, %fd31;
	fma.rn.f64 	%fd43, %fd42, %fd23, %fd41;
	mul.f64 	%fd44, %fd29, %fd43;
	mul.f64 	%fd45, %fd32, %fd39;
	fma.rn.f64 	%fd46, %fd45, %fd31, %fd44;
	xor.b32  	%r455, %r507, -2147483648;
	mov.b32 	%r456, 1127219200;
	mov.b64 	%fd47, {%r455, %r456};
	mov.b32 	%r457, -2147483648;
	mov.b64 	%fd48, {%r457, %r456};
	sub.f64 	%fd49, %fd47, %fd48;
	fma.rn.f64 	%fd50, %fd49, 0d3FE62E42FEFA39EF, %fd31;
	fma.rn.f64 	%fd51, %fd49, 0dBFE62E42FEFA39EF, %fd50;
	sub.f64 	%fd52, %fd51, %fd31;
	sub.f64 	%fd53, %fd46, %fd52;
	fma.rn.f64 	%fd54, %fd49, 0d3C7ABC9E3B39803F, %fd53;
	add.f64 	%fd7, %fd50, %fd54;
	cvt.rn.f32.f64 	%f76, %fd7;
	bra.uni 	$L__BB1_191;
$L__BB1_185:
	fma.rn.f64 	%fd22, %fd65, 0d7FF0000000000000, 0d7FF0000000000000;
	{
	.reg .b32 %temp; 
	mov.b64 	{%temp, %r447}, %fd65;
	}
	and.b32  	%r448, %r447, 2147483647;
	setp.eq.s32 	%p97, %r448, 0;
	selp.f64 	%fd8, 0dFFF0000000000000, %fd22, %p97;
	cvt.rn.f32.f64 	%f76, %fd8;
	bra.uni 	$L__BB1_191;
$L__BB1_186:
	fma.rn.f32 	%f38, %f76, 0f3BBB989D, 0f3F000000;
	cvt.sat.f32.f32 	%f39, %f38;
	mov.f32 	%f40, 0f4B400001;
	mov.f32 	%f41, 0f437C0000;
	fma.rm.f32 	%f42, %f39, %f41, %f40;
	add.f32 	%f43, %f42, 0fCB40007F;
	neg.f32 	%f44, %f43;
	fma.rn.f32 	%f45, %f76, 0f3FB8AA3B, %f44;
	fma.rn.f32 	%f46, %f76, 0f32A57060, %f45;
	mov.b32 	%r442, %f42;
	shl.b32 	%r443, %r442, 23;
	mov.b32 	%f47, %r443;
	ex2.approx.ftz.f32 	%f48, %f46;
	mul.f32 	%f76, %f48, %f47;
	bra.uni 	$L__BB1_191;
$L__BB1_187:
	mul.f32 	%f37, %f76, %f76;
	cvt.f64.f32 	%fd13, %f37;
	rcp.rn.f64 	%fd14, %fd13;
	neg.f64 	%fd15, %fd14;
	mul.f64 	%fd16, %fd15, 0d0000000000000000;
	cvt.rn.f32.f64 	%f76, %fd16;
	bra.uni 	$L__BB1_191;
$L__BB1_188:
	max.f32 	%f76, %f76, 0f00000000;
	bra.uni 	$L__BB1_191;
$L__BB1_189:
	mov.f32 	%f76, 0f3F800000;
	bra.uni 	$L__BB1_191;
$L__BB1_190:
	add.f32 	%f76, %f76, 0f00000000;
$L__BB1_191:
	cvta.to.global.u64 	%rd134, %rd59;
	shl.b64 	%rd135, %rd145, 2;
	add.s64 	%rd136, %rd134, %rd135;
	st.global.f32 	[%rd136], %f76;
$L__BB1_192:
	ret;

}
	// .globl	_Z12reduceKernelPfPiS0_iS_S0_S0_ifii
.visible .entry _Z12reduceKernelPfPiS0_iS_S0_S0_ifii(
	.param .u64 .ptr .align 1 _Z12reduceKernelPfPiS0_iS_S0_S0_ifii_param_0,
	.param .u64 .ptr .align 1 _Z12reduceKernelPfPiS0_iS_S0_S0_ifii_param_1,
	.param .u64 .ptr .align 1 _Z12reduceKernelPfPiS0_iS_S0_S0_ifii_param_2,
	.param .u32 _Z12reduceKernelPfPiS0_iS_S0_S0_ifii_param_3,
	.param .u64 .ptr .align 1 _Z12reduceKernelPfPiS0_iS_S0_S0_ifii_param_4,
	.param .u64 .ptr .align 1 _Z12reduceKernelPfPiS0_iS_S0_S0_ifii_param_5,
	.param .u64 .ptr .align 1 _Z12reduceKernelPfPiS0_iS_S0_S0_ifii_param_6,
	.param .u32 _Z12reduceKernelPfPiS0_iS_S0_S0_ifii_param_7,
	.param .f32 _Z12reduceKernelPfPiS0_iS_S0_S0_ifii_param_8,
	.param .u32 _Z12reduceKernelPfPiS0_iS_S0_S0_ifii_param_9,
	.param .u32 _Z12reduceKernelPfPiS0_iS_S0_S0_ifii_param_10
)
{
	.local .align 8 .b8 	__local_depot2[40];
	.reg .b64 	%SP;
	.reg .b64 	%SPL;
	.reg .pred 	%p<83>;
	.reg .b32 	%r<319>;
	.reg .b32 	%f<151>;
	.reg .b64 	%rd<88>;
	.reg .b64 	%fd<68>;

	mov.u64 	%SPL, __local_depot2;
	ld.param.u64 	%rd17, [_Z12reduceKernelPfPiS0_iS_S0_S0_ifii_param_0];
	ld.param.u64 	%rd20, [_Z12reduceKernelPfPiS0_iS_S0_S0_ifii_param_1];
	ld.param.u32 	%r62, [_Z12reduceKernelPfPiS0_iS_S0_S0_ifii_param_3];
	ld.param.u64 	%rd19, [_Z12reduceKernelPfPiS0_iS_S0_S0_ifii_param_5];
	ld.param.u64 	%rd21, [_Z12reduceKernelPfPiS0_iS_S0_S0_ifii_param_6];
	ld.param.u32 	%r59, [_Z12reduceKernelPfPiS0_iS_S0_S0_ifii_param_7];
	ld.param.f32 	%f150, [_Z12reduceKernelPfPiS0_iS_S0_S0_ifii_param_8];
	ld.param.u32 	%r60, [_Z12reduceKernelPfPiS0_iS_S0_S0_ifii_param_9];
	cvta.to.global.u64 	%rd1, %rd20;
	cvta.to.global.u64 	%rd2, %rd21;
	add.u64 	%rd3, %SPL, 0;
	mov.u32 	%r63, %ctaid.x;
	mov.u32 	%r64, %ntid.x;
	mov.u32 	%r65, %tid.x;
	mad.lo.s32 	%r300, %r63, %r64, %r65;
	setp.ge.s32 	%p1, %r300, %r62;
	@%p1 bra 	$L__BB2_89;
	cvta.to.global.u64 	%rd23, %rd17;
	mul.wide.s32 	%rd24, %r300, 4;
	add.s64 	%rd4, %rd23, %rd24;
	st.global.f32 	[%rd4], %f150;
	setp.lt.s32 	%p2, %r60, 1;
	@%p2 bra 	$L__BB2_13;
	and.b32  	%r2, %r60, 7;
	setp.lt.u32 	%p3, %r60, 8;
	mov.u32 	%r299, %r60;
	@%p3 bra 	$L__BB2_5;
	and.b32  	%r3, %r60, 2147483640;
	mov.b32 	%r301, 0;
	mov.u32 	%r299, %r60;
$L__BB2_4:
	.pragma "nounroll";
	add.s32 	%r67, %r299, -1;
	mul.wide.u32 	%rd25, %r67, 4;
	add.s64 	%rd26, %rd1, %rd25;
	ld.global.u32 	%r68, [%rd26];
	div.s32 	%r69, %r300, %r68;
	mul.lo.s32 	%r70, %r69, %r68;
	sub.s32 	%r71, %r300, %r70;
	add.s64 	%rd27, %rd3, %rd25;
	st.local.u32 	[%rd27], %r71;
	add.s32 	%r72, %r299, -2;
	mul.wide.u32 	%rd28, %r72, 4;
	add.s64 	%rd29, %rd1, %rd28;
	ld.global.u32 	%r73, [%rd29];
	div.s32 	%r74, %r69, %r73;
	mul.lo.s32 	%r75, %r74, %r73;
	sub.s32 	%r76, %r69, %r75;
	add.s64 	%rd30, %rd3, %rd28;
	st.local.u32 	[%rd30], %r76;
	add.s32 	%r77, %r299, -3;
	mul.wide.u32 	%rd31, %r77, 4;
	add.s64 	%rd32, %rd1, %rd31;
	ld.global.u32 	%r78, [%rd32];
	div.s32 	%r79, %r74, %r78;
	mul.lo.s32 	%r80, %r79, %r78;
	sub.s32 	%r81, %r74, %r80;
	add.s64 	%rd33, %rd3, %rd31;
	st.local.u32 	[%rd33], %r81;
	add.s32 	%r82, %r299, -4;
	mul.wide.u32 	%rd34, %r82, 4;
	add.s64 	%rd35, %rd1, %rd34;
	ld.global.u32 	%r83, [%rd35];
	div.s32 	%r84, %r79, %r83;
	mul.lo.s32 	%r85, %r84, %r83;
	sub.s32 	%r86, %r79, %r85;
	add.s64 	%rd36, %rd3, %rd34;
	st.local.u32 	[%rd36], %r86;
	add.s32 	%r87, %r299, -5;
	mul.wide.u32 	%rd37, %r87, 4;
	add.s64 	%rd38, %rd1, %rd37;
	ld.global.u32 	%r88, [%rd38];
	div.s32 	%r89, %r84, %r88;
	mul.lo.s32 	%r90, %r89, %r88;
	sub.s32 	%r91, %r84, %r90;
	add.s64 	%rd39, %rd3, %rd37;
	st.local.u32 	[%rd39], %r91;
	add.s32 	%r92, %r299, -6;
	mul.wide.u32 	%rd40, %r92, 4;
	add.s64 	%rd41, %rd1, %rd40;
	ld.global.u32 	%r93, [%rd41];
	div.s32 	%r94, %r89, %r93;
	mul.lo.s32 	%r95, %r94, %r93;
	sub.s32 	%r96, %r89, %r95;
	add.s64 	%rd42, %rd3, %rd40;
	st.local.u32 	[%rd42], %r96;
	add.s32 	%r97, %r299, -7;
	mul.wide.u32 	%rd43, %r97, 4;
	add.s64 	%rd44, %rd1, %rd43;
	ld.global.u32 	%r98, [%rd44];
	div.s32 	%r99, %r94, %r98;
	mul.lo.s32 	%r100, %r99, %r98;
	sub.s32 	%r101, %r94, %r100;
	add.s64 	%rd45, %rd3, %rd43;
	st.local.u32 	[%rd45], %r101;
	add.s32 	%r299, %r299, -8;
	mul.wide.u32 	%rd46, %r299, 4;
	add.s64 	%rd47, %rd1, %rd46;
	ld.global.u32 	%r102, [%rd47];
	div.s32 	%r300, %r99, %r102;
	mul.lo.s32 	%r103, %r300, %r102;
	sub.s32 	%r104, %r99, %r103;
	add.s64 	%rd48, %rd3, %rd46;
	st.local.u32 	[%rd48], %r104;
	add.s32 	%r301, %r301, 8;
	setp.eq.s32 	%p4, %r301, %r3;
	@%p4 bra 	$L__BB2_5;
	bra.uni 	$L__BB2_4;
$L__BB2_5:
	setp.eq.s32 	%p5, %r2, 0;
	@%p5 bra 	$L__BB2_13;
	and.b32  	%r6, %r60, 3;
	setp.lt.u32 	%p6, %r2, 4;
	@%p6 bra 	$L__BB2_8;
	add.s32 	%r105, %r299, -1;
	mul.wide.u32 	%rd49, %r105, 4;
	add.s64 	%rd50, %rd1, %rd49;
	ld.global.u32 	%r106, [%rd50];
	div.s32 	%r107, %r300, %r106;
	mul.lo.s32 	%r108, %r107, %r106;
	sub.s32 	%r109, %r300, %r108;
	add.s64 	%rd51, %rd3, %rd49;
	st.local.u32 	[%rd51], %r109;
	add.s32 	%r110, %r299, -2;
	mul.wide.u32 	%rd52, %r110, 4;
	add.s64 	%rd53, %rd1, %rd52;
	ld.global.u32 	%r111, [%rd53];
	div.s32 	%r112, %r107, %r111;
	mul.lo.s32 	%r113, %r112, %r111;
	sub.s32 	%r114, %r107, %r113;
	add.s64 	%rd54, %rd3, %rd52;
	st.local.u32 	[%rd54], %r114;
	add.s32 	%r115, %r299, -3;
	mul.wide.u32 	%rd55, %r115, 4;
	add.s64 	%rd56, %rd1, %rd55;
	ld.global.u32 	%r116, [%rd56];
	div.s32 	%r117, %r112, %r116;
	mul.lo.s32 	%r118, %r117, %r116;
	sub.s32 	%r119, %r112, %r118;
	add.s64 	%rd57, %rd3, %rd55;
	st.local.u32 	[%rd57], %r119;
	add.s32 	%r299, %r299, -4;
	mul.wide.u32 	%rd58, %r299, 4;
	add.s64 	%rd59, %rd1, %rd58;
	ld.global.u32 	%r120, [%rd59];
	div.s32 	%r300, %r117, %r120;
	mul.lo.s32 	%r121, %r300, %r120;
	sub.s32 	%r122, %r117, %r121;
	add.s64 	%rd60, %rd3, %rd58;
	st.local.u32 	[%rd60], %r122;
$L__BB2_8:
	setp.eq.s32 	%p7, %r6, 0;
	@%p7 bra 	$L__BB2_13;
	setp.eq.s32 	%p8, %r6, 1;
	@%p8 bra 	$L__BB2_11;
	add.s32 	%r123, %r299, -1;
	mul.wide.u32 	%rd61, %r123, 4;
	add.s64 	%rd62, %rd1, %rd61;
	ld.global.u32 	%r124, [%rd62];
	div.s32 	%r125, %r300, %r124;
	mul.lo.s32 	%r126, %r125, %r124;
	sub.s32 	%r127, %r300, %r126;
	add.s64 	%rd63, %rd3, %rd61;
	st.local.u32 	[%rd63], %r127;
	add.s32 	%r299, %r299, -2;
	mul.wide.u32 	%rd64, %r299, 4;
	add.s64 	%rd65, %rd1, %rd64;
	ld.global.u32 	%r128, [%rd65];
	div.s32 	%r300, %r125, %r128;
	mul.lo.s32 	%r129, %r300, %r128;
	sub.s32 	%r130, %r125, %r129;
	add.s64 	%rd66, %rd3, %rd64;
	st.local.u32 	[%rd66], %r130;
$L__BB2_11:
	and.b32  	%r131, %r60, 1;
	setp.eq.b32 	%p9, %r131, 1;
	not.pred 	%p10, %p9;
	@%p10 bra 	$L__BB2_13;
	add.s32 	%r132, %r299, -1;
	mul.wide.u32 	%rd67, %r132, 4;
	add.s64 	%rd68, %rd1, %rd67;
	ld.global.u32 	%r133, [%rd68];
	rem.s32 	%r134, %r300, %r133;
	add.s64 	%rd69, %rd3, %rd67;
	st.local.u32 	[%rd69], %r134;
$L__BB2_13:
	cvta.to.global.u64 	%rd70, %rd19;
	mul.wide.s32 	%rd71, %r59, 4;
	add.s64 	%rd5, %rd70, %rd71;
	ld.global.u32 	%r135, [%rd5];
	setp.lt.s32 	%p11, %r135, 1;
	@%p11 bra 	$L__BB2_89;
	add.s64 	%rd6, %rd3, %rd71;
	mov.b32 	%r137, 1127219200;
	mov.b32 	%r138, -2147483648;
	mov.b64 	%fd1, {%r138, %r137};
	and.b32  	%r15, %r60, 15;
	and.b32  	%r16, %r60, 7;
	and.b32  	%r17, %r60, 2147483632;
	and.b32  	%r18, %r60, 3;
	neg.s32 	%r19, %r17;
	mov.b32 	%r302, 0;
$L__BB2_15:
	mov.f32 	%f1, %f150;
	setp.lt.s32 	%p12, %r60, 1;
	st.local.u32 	[%rd6], %r302;
	mov.b64 	%rd87, 0;
	@%p12 bra 	$L__BB2_30;
	setp.lt.u32 	%p13, %r60, 16;
	mov.b32 	%r309, 0;
	mov.u32 	%r314, %r309;
	@%p13 bra 	$L__BB2_19;
	add.s64 	%rd86, %rd3, 32;
	add.s64 	%rd85, %rd2, 32;
	mov.b32 	%r314, 0;
	mov.u32 	%r303, %r19;
$L__BB2_18:
	.pragma "nounroll";
	ld.local.v2.u32 	{%r142, %r143}, [%rd86+-32];
	ld.global.u32 	%r144, [%rd85+-32];
	mad.lo.s32 	%r145, %r144, %r142, %r314;
	ld.global.u32 	%r146, [%rd85+-28];
	mad.lo.s32 	%r147, %r146, %r143, %r145;
	ld.local.v2.u32 	{%r148, %r149}, [%rd86+-24];
	ld.global.u32 	%r150, [%rd85+-24];
	mad.lo.s32 	%r151, %r150, %r148, %r147;
	ld.global.u32 	%r152, [%rd85+-20];
	mad.lo.s32 	%r153, %r152, %r149, %r151;
	ld.local.v2.u32 	{%r154, %r155}, [%rd86+-16];
	ld.global.u32 	%r156, [%rd85+-16];
	mad.lo.s32 	%r157, %r156, %r154, %r153;
	ld.global.u32 	%r158, [%rd85+-12];
	mad.lo.s32 	%r159, %r158, %r155, %r157;
	ld.local.v2.u32 	{%r160, %r161}, [%rd86+-8];
	ld.global.u32 	%r162, [%rd85+-8];
	mad.lo.s32 	%r163, %r162, %r160, %r159;
	ld.global.u32 	%r164, [%rd85+-4];
	mad.lo.s32 	%r165, %r164, %r161, %r163;
	ld.local.v2.u32 	{%r166, %r167}, [%rd86];
	ld.global.u32 	%r168, [%rd85];
	mad.lo.s32 	%r169, %r168, %r166, %r165;
	ld.global.u32 	%r170, [%rd85+4];
	mad.lo.s32 	%r171, %r170, %r167, %r169;
	ld.local.v2.u32 	{%r172, %r173}, [%rd86+8];
	ld.global.u32 	%r174, [%rd85+8];
	mad.lo.s32 	%r175, %r174, %r172, %r171;
	ld.global.u32 	%r176, [%rd85+12];
	mad.lo.s32 	%r177, %r176, %r173, %r175;
	ld.local.v2.u32 	{%r178, %r179}, [%rd86+16];
	ld.global.u32 	%r180, [%rd85+16];
	mad.lo.s32 	%r181, %r180, %r178, %r177;
	ld.global.u32 	%r182, [%rd85+20];
	mad.lo.s32 	%r183, %r182, %r179, %r181;
	ld.local.v2.u32 	{%r184, %r185}, [%rd86+24];
	ld.global.u32 	%r186, [%rd85+24];
	mad.lo.s32 	%r187, %r186, %r184, %r183;
	ld.global.u32 	%r188, [%rd85+28];
	mad.lo.s32 	%r314, %r188, %r185, %r187;
	add.s32 	%r303, %r303, 16;
	add.s64 	%rd86, %rd86, 64;
	add.s64 	%rd85, %rd85, 64;
	setp.ne.s32 	%p14, %r303, 0;
	mov.u32 	%r309, %r17;
	@%p14 bra 	$L__BB2_18;
$L__BB2_19:
	setp.eq.s32 	%p15, %r15, 0;
	@%p15 bra 	$L__BB2_29;
	add.s32 	%r190, %r15, -1;
	setp.lt.u32 	%p16, %r190, 7;
	@%p16 bra 	$L__BB2_22;
	mul.wide.u32 	%rd74, %r309, 4;
	add.s64 	%rd75, %rd3, %rd74;
	ld.local.u32 	%r191, [%rd75];
	add.s64 	%rd76, %rd2, %rd74;
	ld.global.u32 	%r192, [%rd76];
	mad.lo.s32 	%r193, %r192, %r191, %r314;
	ld.local.u32 	%r194, [%rd75+4];
	ld.global.u32 	%r195, [%rd76+4];
	mad.lo.s32 	%r196, %r195, %r194, %r193;
	ld.local.u32 	%r197, [%rd75+8];
	ld.global.u32 	%r198, [%rd76+8];
	mad.lo.s32 	%r199, %r198, %r197, %r196;
	ld.local.u32 	%r200, [%rd75+12];
	ld.global.u32 	%r201, [%rd76+12];
	mad.lo.s32 	%r202, %r201, %r200, %r199;
	ld.local.u32 	%r203, [%rd75+16];
	ld.global.u32 	%r204, [%rd76+16];
	mad.lo.s32 	%r205, %r204, %r203, %r202;
	ld.local.u32 	%r206, [%rd75+20];
	ld.global.u32 	%r207, [%rd76+20];
	mad.lo.s32 	%r208, %r207, %r206, %r205;
	ld.local.u32 	%r209, [%rd75+24];
	ld.global.u32 	%r210, [%rd76+24];
	mad.lo.s32 	%r211, %r210, %r209, %r208;
	ld.local.u32 	%r212, [%rd75+28];
	ld.global.u32 	%r213, [%rd76+28];
	mad.lo.s32 	%r314, %r213, %r212, %r211;
	add.s32 	%r309, %r309, 8;
$L__BB2_22:
	setp.eq.s32 	%p17, %r16, 0;
	@%p17 bra 	$L__BB2_29;
	add.s32 	%r215, %r16, -1;
	setp.lt.u32 	%p18, %r215, 3;
	@%p18 bra 	$L__BB2_25;
	mul.wide.u32 	%rd77, %r309, 4;
	add.s64 	%rd78, %rd3, %rd77;
	ld.local.u32 	%r216, [%rd78];
	add.s64 	%rd79, %rd2, %rd77;
	ld.global.u32 	%r217, [%rd79];
	mad.lo.s32 	%r218, %r217, %r216, %r314;
	ld.local.u32 	%r219, [%rd78+4];
	ld.global.u32 	%r220, [%rd79+4];
	mad.lo.s32 	%r221, %r220, %r219, %r218;
	ld.local.u32 	%r222, [%rd78+8];
	ld.global.u32 	%r223, [%rd79+8];
	mad.lo.s32 	%r224, %r223, %r222, %r221;
	ld.local.u32 	%r225, [%rd78+12];
	ld.global.u32 	%r226, [%rd79+12];
	mad.lo.s32 	%r314, %r226, %r225, %r224;
	add.s32 	%r309, %r309, 4;
$L__BB2_25:
	setp.eq.s32 	%p19, %r18, 0;
	@%p19 bra 	$L__BB2_29;
	setp.eq.s32 	%p20, %r18, 1;
	mul.wide.u32 	%rd80, %r309, 4;
	add.s64 	%rd13, %rd3, %rd80;
	ld.local.u32 	%r227, [%rd13];
	add.s64 	%rd14, %rd2, %rd80;
	ld.global.u32 	%r228, [%rd14];
	mad.lo.s32 	%r314, %r228, %r227, %r314;
	@%p20 bra 	$L__BB2_29;
	setp.eq.s32 	%p21, %r18, 2;
	ld.local.u32 	%r229, [%rd13+4];
	ld.global.u32 	%r230, [%rd14+4];
	mad.lo.s32 	%r314, %r230, %r229, %r314;
	@%p21 bra 	$L__BB2_29;
	ld.local.u32 	%r231, [%rd13+8];
	ld.global.u32 	%r232, [%rd14+8];
	mad.lo.s32 	%r314, %r232, %r231, %r314;
$L__BB2_29:
	cvt.s64.s32 	%rd87, %r314;
$L__BB2_30:
	ld.param.u32 	%r268, [_Z12reduceKernelPfPiS0_iS_S0_S0_ifii_param_10];
	ld.param.u64 	%rd84, [_Z12reduceKernelPfPiS0_iS_S0_S0_ifii_param_4];
	cvta.to.global.u64 	%rd81, %rd84;
	shl.b64 	%rd82, %rd87, 2;
	add.s64 	%rd83, %rd81, %rd82;
	ld.global.f32 	%f2, [%rd83];
	setp.gt.s32 	%p22, %r268, 9;
	@%p22 bra 	$L__BB2_47;
	ld.param.u32 	%r281, [_Z12reduceKernelPfPiS0_iS_S0_S0_ifii_param_10];
	setp.gt.s32 	%p35, %r281, 4;
	@%p35 bra 	$L__BB2_39;
	ld.param.u32 	%r288, [_Z12reduceKernelPfPiS0_iS_S0_S0_ifii_param_10];
	setp.gt.s32 	%p42, %r288, 2;
	@%p42 bra 	$L__BB2_36;
	ld.param.u32 	%r291, [_Z12reduceKernelPfPiS0_iS_S0_S0_ifii_param_10];
	setp.eq.s32 	%p45, %r291, 1;
	@%p45 bra 	$L__BB2_63;
	ld.param.u32 	%r292, [_Z12reduceKernelPfPiS0_iS_S0_S0_ifii_param_10];
	setp.eq.s32 	%p46, %r292, 2;
	@%p46 bra 	$L__BB2_35;
	bra.uni 	$L__BB2_87;
$L__BB2_35:
	mul.f32 	%f150, %f1, %f2;
	bra.uni 	$L__BB2_88;
$L__BB2_36:
	ld.param.u32 	%r289, [_Z12reduceKernelPfPiS0_iS_S0_S0_ifii_param_10];
	setp.eq.s32 	%p43, %r289, 3;
	mov.f32 	%f150, %f1;
	@%p43 bra 	$L__BB2_88;
	ld.param.u32 	%r290, [_Z12reduceKernelPfPiS0_iS_S0_S0_ifii_param_10];
	setp.eq.s32 	%p44, %r290, 4;
	@%p44 bra 	$L__BB2_38;
	bra.uni 	$L__BB2_87;
$L__BB2_38:
	neg.f32 	%f150, %f1;
	bra.uni 	$L__BB2_88;
$L__BB2_39:
	ld.param.u32 	%r282, [_Z12reduceKernelPfPiS0_iS_S0_S0_ifii_param_10];
	setp.gt.s32 	%p36, %r282, 6;
	@%p36 bra 	$L__BB2_43;
	ld.param.u32 	%r286, [_Z12reduceKernelPfPiS0_iS_S0_S0_ifii_param_10];
	setp.eq.s32 	%p40, %r286, 5;
	@%p40 bra 	$L__BB2_64;
	ld.param.u32 	%r287, [_Z12reduceKernelPfPiS0_iS_S0_S0_ifii_param_10];
	setp.eq.s32 	%p41, %r287, 6;
	@%p41 bra 	$L__BB2_42;
	bra.uni 	$L__BB2_87;
$L__BB2_42:
	setp.eq.f32 	%p80, %f1, %f2;
	selp.f32 	%f150, 0f3F800000, 0f00000000, %p80;
	bra.uni 	$L__BB2_88;
$L__BB2_43:
	ld.param.u32 	%r283, [_Z12reduceKernelPfPiS0_iS_S0_S0_ifii_param_10];
	setp.eq.s32 	%p37, %r283, 7;
	@%p37 bra 	$L__BB2_65;
	ld.param.u32 	%r284, [_Z12reduceKernelPfPiS0_iS_S0_S0_ifii_param_10];
	setp.eq.s32 	%p38, %r284, 8;
	@%p38 bra 	$L__BB2_68;
	ld.param.u32 	%r285, [_Z12reduceKernelPfPiS0_iS_S0_S0_ifii_param_10];
	setp.eq.s32 	%p39, %r285, 9;
	@%p39 bra 	$L__BB2_46;
	bra.uni 	$L__BB2_87;
$L__BB2_46:
	setp.gt.f32 	%p78, %f1, 0f00000000;
	selp.f32 	%f150, %f2, 0f00000000, %p78;
	bra.uni 	$L__BB2_88;
$L__BB2_47:
	ld.param.u32 	%r269, [_Z12reduceKernelPfPiS0_iS_S0_S0_ifii_param_10];
	setp.gt.s32 	%p23, %r269, 13;
	@%p23 bra 	$L__BB2_55;
	ld.param.u32 	%r276, [_Z12reduceKernelPfPiS0_iS_S0_S0_ifii_param_10];
	setp.gt.s32 	%p30, %r276, 11;
	@%p30 bra 	$L__BB2_52;
	ld.param.u32 	%r279, [_Z12reduceKernelPfPiS0_iS_S0_S0_ifii_param_10];
	setp.eq.s32 	%p33, %r279, 10;
	@%p33 bra 	$L__BB2_69;
	ld.param.u32 	%r280, [_Z12reduceKernelPfPiS0_iS_S0_S0_ifii_param_10];
	setp.eq.s32 	%p34, %r280, 11;
	@%p34 bra 	$L__BB2_51;
	bra.uni 	$L__BB2_87;
$L__BB2_51:
	cvt.f64.f32 	%fd19, %f2;
	cvt.f64.f32 	%fd20, %f1;
	add.f64 	%fd21, %fd20, 0d3EB0C6F7A0B5ED8D;
	div.rn.f64 	%fd22, %fd19, %fd21;
	cvt.rn.f32.f64 	%f150, %fd22;
	bra.uni 	$L__BB2_88;
$L__BB2_52:
	ld.param.u32 	%r277, [_Z12reduceKernelPfPiS0_iS_S0_S0_ifii_param_10];
	setp.eq.s32 	%p31, %r277, 12;
	@%p31 bra 	$L__BB2_76;
	ld.param.u32 	%r278, [_Z12reduceKernelPfPiS0_iS_S0_S0_ifii_param_10];
	setp.eq.s32 	%p32, %r278, 13;
	@%p32 bra 	$L__BB2_54;
	bra.uni 	$L__BB2_87;
$L__BB2_54:
	rcp.rn.f32 	%f150, %f1;
	bra.uni 	$L__BB2_88;
$L__BB2_55:
	ld.param.u32 	%r270, [_Z12reduceKernelPfPiS0_iS_S0_S0_ifii_param_10];
	setp.gt.s32 	%p24, %r270, 15;
	@%p24 bra 	$L__BB2_59;
	ld.param.u32 	%r274, [_Z12reduceKernelPfPiS0_iS_S0_S0_ifii_param_10];
	setp.eq.s32 	%p28, %r274, 14;
	@%p28 bra 	$L__BB2_77;
	ld.param.u32 	%r275, [_Z12reduceKernelPfPiS0_iS_S0_S0_ifii_param_10];
	setp.eq.s32 	%p29, %r275, 15;
	@%p29 bra 	$L__BB2_58;
	bra.uni 	$L__BB2_87;
$L__BB2_58:
	sub.f32 	%f108, %f1, %f2;
	cvt.f64.f32 	%fd11, %f108;
	setp.lt.f64 	%p71, %fd11, 0d3F847AE147AE147B;
	sub.f32 	%f109, %f2, %f1;
	cvt.f64.f32 	%fd12, %f109;
	setp.lt.f64 	%p72, %fd12, 0d3F847AE147AE147B;
	and.pred  	%p73, %p71, %p72;
	selp.u32 	%r247, 1, 0, %p73;
	cvt.rn.f32.u32 	%f150, %r247;
	bra.uni 	$L__BB2_88;
$L__BB2_59:
	ld.param.u32 	%r271, [_Z12reduceKernelPfPiS0_iS_S0_S0_ifii_param_10];
	setp.eq.s32 	%p25, %r271, 16;
	@%p25 bra 	$L__BB2_78;
	ld.param.u32 	%r272, [_Z12reduceKernelPfPiS0_iS_S0_S0_ifii_param_10];
	setp.eq.s32 	%p26, %r272, 17;
	mov.f32 	%f150, 0f3F800000;
	@%p26 bra 	$L__BB2_79;
	ld.param.u32 	%r273, [_Z12reduceKernelPfPiS0_iS_S0_S0_ifii_param_10];
	setp.eq.s32 	%p27, %r273, 18;
	@%p27 bra 	$L__BB2_62;
	bra.uni 	$L__BB2_87;
$L__BB2_62:
	abs.f32 	%f30, %f1;
	mul.f32 	%f31, %f30, 0f4038AA3B;
	ex2.approx.ftz.f32 	%f32, %f31;
	add.f32 	%f33, %f32, 0f3F800000;
	rcp.approx.ftz.f32 	%f34, %f33;
	fma.rn.f32 	%f35, %f34, 0fC0000000, 0f3F800000;
	setp.ge.f32 	%p47, %f30, 0f41102CB4;
	selp.f32 	%f36, 0f3F800000, %f35, %p47;
	copysign.f32 	%f37, %f1, %f36;
	mul.f32 	%f38, %f1, %f1;
	fma.rn.f32 	%f39, %f38, 0f3C80F082, 0fBD563CAE;
	fma.rn.f32 	%f40, %f39, %f38, 0f3E085941;
	fma.rn.f32 	%f41, %f40, %f38, 0fBEAAA9ED;
	fma.rn.f32 	%f42, %f41, %f38, 0f00000000;
	fma.rn.f32 	%f43, %f42, %f1, %f1;
	setp.ge.f32 	%p48, %f30, 0f3F19999A;
	selp.f32 	%f150, %f37, %f43, %p48;
	bra.uni 	$L__BB2_88;
$L__BB2_63:
	add.f32 	%f150, %f1, %f2;
	bra.uni 	$L__BB2_88;
$L__BB2_64:
	setp.lt.f32 	%p81, %f1, %f2;
	selp.f32 	%f150, 0f3F800000, 0f00000000, %p81;
	bra.uni 	$L__BB2_88;
$L__BB2_65:
	setp.ltu.f32 	%p79, %f1, 0f00000000;
	@%p79 bra 	$L__BB2_67;
	fma.rn.f32 	%f122, %f1, 0fBBBB989D, 0f3F000000;
	cvt.sat.f32.f32 	%f123, %f122;
	mov.f32 	%f124, 0f4B400001;
	mov.f32 	%f125, 0f437C0000;
	fma.rm.f32 	%f126, %f123, %f125, %f124;
	add.f32 	%f127, %f126, 0fCB40007F;
	neg.f32 	%f128, %f127;
	fma.rn.f32 	%f129, %f1, 0fBFB8AA3B, %f128;
	fma.rn.f32 	%f130, %f1, 0fB2A57060, %f129;
	mov.b32 	%r263, %f126;
	shl.b32 	%r264, %r263, 23;
	mov.b32 	%f131, %r264;
	ex2.approx.ftz.f32 	%f132, %f130;
	mul.f32 	%f133, %f132, %f131;
	cvt.f64.f32 	%fd58, %f133;
	add.f64 	%fd59, %fd58, 0d3FF0000000000000;
	rcp.rn.f64 	%fd60, %fd59;
	cvt.rn.f32.f64 	%f150, %fd60;
	bra.uni 	$L__BB2_88;
$L__BB2_67:
	fma.rn.f32 	%f134, %f1, 0f3BBB989D, 0f3F000000;
	cvt.sat.f32.f32 	%f135, %f134;
	mov.f32 	%f136, 0f4B400001;
	mov.f32 	%f137, 0f437C0000;
	fma.rm.f32 	%f138, %f135, %f137, %f136;
	add.f32 	%f139, %f138, 0fCB40007F;
	neg.f32 	%f140, %f139;
	fma.rn.f32 	%f141, %f1, 0f3FB8AA3B, %f140;
	fma.rn.f32 	%f142, %f1, 0f32A57060, %f141;
	mov.b32 	%r265, %f138;
	shl.b32 	%r266, %r265, 23;
	mov.b32 	%f143, %r266;
	ex2.approx.ftz.f32 	%f144, %f142;
	mul.f32 	%f145, %f144, %f143;
	cvt.f64.f32 	%fd61, %f145;
	add.f64 	%fd62, %fd61, 0d3FF0000000000000;
	div.rn.f64 	%fd63, %fd61, %fd62;
	cvt.rn.f32.f64 	%f150, %fd63;
	bra.uni 	$L__BB2_88;
$L__BB2_68:
	cvt.f64.f32 	%fd56, %f1;
	max.f64 	%fd57, %fd56, 0d0000000000000000;
	cvt.rn.f32.f64 	%f150, %fd57;
	bra.uni 	$L__BB2_88;
$L__BB2_69:
	cvt.f64.f32 	%fd23, %f1;
	add.f64 	%fd66, %fd23, 0d3EB0C6F7A0B5ED8D;
	{
	.reg .b32 %temp; 
	mov.b64 	{%temp, %r315}, %fd66;
	}
	{
	.reg .b32 %temp; 
	mov.b64 	{%r316, %temp}, %fd66;
	}
	setp.gt.s32 	%p74, %r315, 1048575;
	mov.b32 	%r317, -1023;
	@%p74 bra 	$L__BB2_71;
	mul.f64 	%fd66, %fd66, 0d4350000000000000;
	{
	.reg .b32 %temp; 
	mov.b64 	{%temp, %r315}, %fd66;
	}
	{
	.reg .b32 %temp; 
	mov.b64 	{%r316, %temp}, %fd66;
	}
	mov.b32 	%r317, -1077;
$L__BB2_71:
	add.s32 	%r252, %r315, -1;
	setp.gt.u32 	%p75, %r252, 2146435070;
	@%p75 bra 	$L__BB2_75;
	shr.u32 	%r255, %r315, 20;
	add.s32 	%r318, %r317, %r255;
	and.b32  	%r256, %r315, 1048575;
	or.b32  	%r257, %r256, 1072693248;
	mov.b64 	%fd67, {%r316, %r257};
	setp.lt.u32 	%p77, %r257, 1073127583;
	@%p77 bra 	$L__BB2_74;
	{
	.reg .b32 %temp; 
	mov.b64 	{%r258, %temp}, %fd67;
	}
	{
	.reg .b32 %temp; 
	mov.b64 	{%temp, %r259}, %fd67;
	}
	add.s32 	%r260, %r259, -1048576;
	mov.b64 	%fd67, {%r258, %r260};
	add.s32 	%r318, %r318, 1;
$L__BB2_74:
	add.f64 	%fd25, %fd67, 0dBFF0000000000000;
	add.f64 	%fd26, %fd67, 0d3FF0000000000000;
	rcp.approx.ftz.f64 	%fd27, %fd26;
	neg.f64 	%fd28, %fd26;
	fma.rn.f64 	%fd29, %fd28, %fd27, 0d3FF0000000000000;
	fma.rn.f64 	%fd30, %fd29, %fd29, %fd29;
	fma.rn.f64 	%fd31, %fd30, %fd27, %fd27;
	mul.f64 	%fd32, %fd25, %fd31;
	fma.rn.f64 	%fd33, %fd25, %fd31, %fd32;
	mul.f64 	%fd34, %fd33, %fd33;
	fma.rn.f64 	%fd35, %fd34, 0d3EB1380B3AE80F1E, 0d3ED0EE258B7A8B04;
	fma.rn.f64 	%fd36, %fd35, %fd34, 0d3EF3B2669F02676F;
	fma.rn.f64 	%fd37, %fd36, %fd34, 0d3F1745CBA9AB0956;
	fma.rn.f64 	%fd38, %fd37, %fd34, 0d3F3C71C72D1B5154;
	fma.rn.f64 	%fd39, %fd38, %fd34, 0d3F624924923BE72D;
	fma.rn.f64 	%fd40, %fd39, %fd34, 0d3F8999999999A3C4;
	fma.rn.f64 	%fd41, %fd40, %fd34, 0d3FB5555555555554;
	sub.f64 	%fd42, %fd25, %fd33;
	add.f64 	%fd43, %fd42, %fd42;
	neg.f64 	%fd44, %fd33;
	fma.rn.f64 	%fd45, %fd44, %fd25, %fd43;
	mul.f64 	%fd46, %fd31, %fd45;
	mul.f64 	%fd47, %fd34, %fd41;
	fma.rn.f64 	%fd48, %fd47, %fd33, %fd46;
	xor.b32  	%r261, %r318, -2147483648;
	mov.b32 	%r262, 1127219200;
	mov.b64 	%fd49, {%r261, %r262};
	sub.f64 	%fd50, %fd49, %fd1;
	fma.rn.f64 	%fd51, %fd50, 0d3FE62E42FEFA39EF, %fd33;
	fma.rn.f64 	%fd52, %fd50, 0dBFE62E42FEFA39EF, %fd51;
	sub.f64 	%fd53, %fd52, %fd33;
	sub.f64 	%fd54, %fd48, %fd53;
	fma.rn.f64 	%fd55, %fd50, 0d3C7ABC9E3B39803F, %fd54;
	add.f64 	%fd8, %fd51, %fd55;
	cvt.rn.f32.f64 	%f150, %fd8;
	bra.uni 	$L__BB2_88;
$L__BB2_75:
	fma.rn.f64 	%fd24, %fd66, 0d7FF0000000000000, 0d7FF0000000000000;
	{
	.reg .b32 %temp; 
	mov.b64 	{%temp, %r253}, %fd66;
	}
	and.b32  	%r254, %r253, 2147483647;
	setp.eq.s32 	%p76, %r254, 0;
	selp.f64 	%fd9, 0dFFF0000000000000, %fd24, %p76;
	cvt.rn.f32.f64 	%f150, %fd9;
	bra.uni 	$L__BB2_88;
$L__BB2_76:
	fma.rn.f32 	%f111, %f1, 0f3BBB989D, 0f3F000000;
	cvt.sat.f32.f32 	%f112, %f111;
	mov.f32 	%f113, 0f4B400001;
	mov.f32 	%f114, 0f437C0000;
	fma.rm.f32 	%f115, %f112, %f114, %f113;
	add.f32 	%f116, %f115, 0fCB40007F;
	neg.f32 	%f117, %f116;
	fma.rn.f32 	%f118, %f1, 0f3FB8AA3B, %f117;
	fma.rn.f32 	%f119, %f1, 0f32A57060, %f118;
	mov.b32 	%r248, %f115;
	shl.b32 	%r249, %r248, 23;
	mov.b32 	%f120, %r249;
	ex2.approx.ftz.f32 	%f121, %f119;
	mul.f32 	%f150, %f121, %f120;
	bra.uni 	$L__BB2_88;
$L__BB2_77:
	mul.f32 	%f110, %f1, %f1;
	cvt.f64.f32 	%fd14, %f110;
	rcp.rn.f64 	%fd15, %fd14;
	neg.f64 	%fd16, %fd15;
	cvt.f64.f32 	%fd17, %f2;
	mul.f64 	%fd18, %fd16, %fd17;
	cvt.rn.f32.f64 	%f150, %fd18;
	bra.uni 	$L__BB2_88;
$L__BB2_78:
	setp.gt.f32 	%p70, %f1, %f2;
	selp.f32 	%f150, %f1, %f2, %p70;
	bra.uni 	$L__BB2_88;
$L__BB2_79:
	mul.f32 	%f45, %f2, 0f3F000000;
	cvt.rzi.f32.f32 	%f46, %f45;
	add.f32 	%f47, %f46, %f46;
	sub.f32 	%f48, %f2, %f47;
	abs.f32 	%f19, %f48;
	abs.f32 	%f20, %f1;
	setp.lt.f32 	%p49, %f20, 0f00800000;
	mul.f32 	%f49, %f20, 0f4B800000;
	selp.f32 	%f50, %f49, %f20, %p49;
	selp.f32 	%f51, 0fC1C00000, 0f00000000, %p49;
	mov.b32 	%r233, %f50;
	add.s32 	%r234, %r233, -1060439283;
	and.b32  	%r235, %r234, -8388608;
	sub.s32 	%r236, %r233, %r235;
	mov.b32 	%f52, %r236;
	cvt.rn.f32.s32 	%f53, %r235;
	fma.rn.f32 	%f54, %f53, 0f34000000, %f51;
	add.f32 	%f55, %f52, 0fBF800000;
	add.f32 	%f56, %f52, 0f3F800000;
	rcp.approx.ftz.f32 	%f57, %f56;
	add.f32 	%f58, %f55, %f55;
	mul.f32 	%f59, %f58, %f57;
	mul.f32 	%f60, %f59, %f59;
	sub.f32 	%f61, %f55, %f59;
	add.f32 	%f62, %f61, %f61;
	neg.f32 	%f63, %f59;
	fma.rn.f32 	%f64, %f63, %f55, %f62;
	mul.rn.f32 	%f65, %f57, %f64;
	fma.rn.f32 	%f66, %f60, 0f3A2C32E4, 0f3B52E7DB;
	fma.rn.f32 	%f67, %f66, %f60, 0f3C93BB73;
	fma.rn.f32 	%f68, %f67, %f60, 0f3DF6384F;
	mul.rn.f32 	%f69, %f68, %f60;
	fma.rn.f32 	%f70, %f59, 0f3FB8AA3B, %f54;
	sub.f32 	%f71, %f54, %f70;
	fma.rn.f32 	%f72, %f59, 0f3FB8AA3B, %f71;
	fma.rn.f32 	%f73, %f65, 0f3FB8AA3B, %f72;
	fma.rn.f32 	%f74, %f59, 0f32A55E34, %f73;
	mul.f32 	%f75, %f69, 0f40400000;
	fma.rn.f32 	%f76, %f75, %f65, %f74;
	fma.rn.f32 	%f77, %f69, %f59, %f76;
	add.rn.f32 	%f78, %f70, %f77;
	neg.f32 	%f79, %f70;
	add.rn.f32 	%f80, %f78, %f79;
	neg.f32 	%f81, %f80;
	add.rn.f32 	%f82, %f77, %f81;
	mul.rn.f32 	%f83, %f78, %f2;
	neg.f32 	%f84, %f83;
	fma.rn.f32 	%f85, %f78, %f2, %f84;
	fma.rn.f32 	%f86, %f82, %f2, %f85;
	cvt.rni.f32.f32 	%f87, %f83;
	sub.f32 	%f88, %f83, %f87;
	add.f32 	%f89, %f88, %f86;
	fma.rn.f32 	%f90, %f89, 0f391FCB8E, 0f3AAF85ED;
	fma.rn.f32 	%f91, %f90, %f89, 0f3C1D9856;
	fma.rn.f32 	%f92, %f91, %f89, 0f3D6357BB;
	fma.rn.f32 	%f93, %f92, %f89, 0f3E75FDEC;
	fma.rn.f32 	%f94, %f93, %f89, 0f3F317218;
	fma.rn.f32 	%f95, %f94, %f89, 0f3F800000;
	cvt.rzi.s32.f32 	%r237, %f87;
	setp.gt.f32 	%p50, %f87, 0f00000000;
	selp.b32 	%r238, 0, -2097152000, %p50;
	add.s32 	%r239, %r238, 2130706432;
	mov.b32 	%f96, %r239;
	mul.f32 	%f97, %f95, %f96;
	shl.b32 	%r240, %r237, 23;
	sub.s32 	%r241, %r240, %r238;
	mov.b32 	%f98, %r241;
	mul.f32 	%f99, %f97, %f98;
	abs.f32 	%f100, %f83;
	setp.gt.f32 	%p51, %f100, 0f43180000;
	setp.lt.f32 	%p52, %f83, 0f00000000;
	selp.f32 	%f101, 0f00000000, 0f7F800000, %p52;
	selp.f32 	%f21, %f101, %f99, %p51;
	setp.eq.f32 	%p53, %f1, 0f3F800000;
	setp.eq.f32 	%p54, %f2, 0f00000000;
	or.pred  	%p55, %p53, %p54;
	@%p55 bra 	$L__BB2_88;
	setp.num.f32 	%p56, %f20, %f20;
	abs.f32 	%f102, %f2;
	setp.num.f32 	%p57, %f102, %f102;
	and.pred  	%p58, %p56, %p57;
	@%p58 bra 	$L__BB2_82;
	add.rn.f32 	%f150, %f1, %f2;
	bra.uni 	$L__BB2_88;
$L__BB2_82:
	setp.neu.f32 	%p59, %f1, 0f00000000;
	setp.neu.f32 	%p60, %f20, 0f7F800000;
	and.pred  	%p61, %p59, %p60;
	@%p61 bra 	$L__BB2_84;
	setp.neu.f32 	%p68, %f19, 0f3F800000;
	add.f32 	%f107, %f1, %f1;
	mov.b32 	%r242, %f107;
	setp.lt.f32 	%p69, %f2, 0f00000000;
	xor.b32  	%r243, %r242, 2139095040;
	selp.b32 	%r244, %r243, %r242, %p69;
	and.b32  	%r245, %r244, 2147483647;
	selp.b32 	%r246, %r245, %r244, %p68;
	mov.b32 	%f150, %r246;
	bra.uni 	$L__BB2_88;
$L__BB2_84:
	setp.eq.f32 	%p62, %f1, 0fBF800000;
	setp.eq.f32 	%p63, %f102, 0f7F800000;
	and.pred  	%p64, %p62, %p63;
	@%p64 bra 	$L__BB2_88;
	setp.geu.f32 	%p65, %f1, 0f00000000;
	mov.f32 	%f150, %f21;
	@%p65 bra 	$L__BB2_88;
	setp.neu.f32 	%p66, %f19, 0f3F800000;
	neg.f32 	%f104, %f21;
	selp.f32 	%f105, %f21, %f104, %p66;
	cvt.rmi.f32.f32 	%f106, %f2;
	setp.neu.f32 	%p67, %f2, %f106;
	selp.f32 	%f150, 0f7FFFFFFF, %f105, %p67;
	bra.uni 	$L__BB2_88;
$L__BB2_87:
	add.f32 	%f150, %f1, %f2;
$L__BB2_88:
	st.global.f32 	[%rd4], %f150;
	add.s32 	%r302, %r302, 1;
	ld.global.u32 	%r267, [%rd5];
	setp.lt.s32 	%p82, %r302, %r267;
	@%p82 bra 	$L__BB2_15;
$L__BB2_89:
	ret;

}
	// .globl	_Z9zipKernelPfPiS0_iiS_S0_S0_iS_S0_S0_ii
.visible .entry _Z9zipKernelPfPiS0_iiS_S0_S0_iS_S0_S0_ii(
	.param .u64 .ptr .align 1 _Z9zipKernelPfPiS0_iiS_S0_S0_iS_S0_S0_ii_param_0,
	.param .u64 .ptr .align 1 _Z9zipKernelPfPiS0_iiS_S0_S0_iS_S0_S0_ii_param_1,
	.param .u64 .ptr .align 1 _Z9zipKernelPfPiS0_iiS_S0_S0_iS_S0_S0_ii_param_2,
	.param .u32 _Z9zipKernelPfPiS0_iiS_S0_S0_iS_S0_S0_ii_param_3,
	.param .u32 _Z9zipKernelPfPiS0_iiS_S0_S0_iS_S0_S0_ii_param_4,
	.param .u64 .ptr .align 1 _Z9zipKernelPfPiS0_iiS_S0_S0_iS_S0_S0_ii_param_5,
	.param .u64 .ptr .align 1 _Z9zipKernelPfPiS0_iiS_S0_S0_iS_S0_S0_ii_param_6,
	.param .u64 .ptr .align 1 _Z9zipKernelPfPiS0_iiS_S0_S0_iS_S0_S0_ii_param_7,
	.param .u32 _Z9zipKernelPfPiS0_iiS_S0_S0_iS_S0_S0_ii_param_8,
	.param .u64 .ptr .align 1 _Z9zipKernelPfPiS0_iiS_S0_S0_iS_S0_S0_ii_param_9,
	.param .u64 .ptr .align 1 _Z9zipKernelPfPiS0_iiS_S0_S0_iS_S0_S0_ii_param_10,
	.param .u64 .ptr .align 1 _Z9zipKernelPfPiS0_iiS_S0_S0_iS_S0_S0_ii_param_11,
	.param .u32 _Z9zipKernelPfPiS0_iiS_S0_S0_iS_S0_S0_ii_param_12,
	.param .u32 _Z9zipKernelPfPiS0_iiS_S0_S0_iS_S0_S0_ii_param_13
)
{
	.local .align 8 .b8 	__local_depot3[120];
	.reg .b64 	%SP;
	.reg .b64 	%SPL;
	.reg .pred 	%p<143>;
	.reg .b32 	%r<683>;
	.reg .b32 	%f<149>;
	.reg .b64 	%rd<247>;
	.reg .b64 	%fd<68>;

	mov.u64 	%SPL, __local_depot3;
	ld.param.u64 	%rd83, [_Z9zipKernelPfPiS0_iiS_S0_S0_iS_S0_S0_ii_param_1];
	ld.param.u64 	%rd84, [_Z9zipKernelPfPiS0_iiS_S0_S0_iS_S0_S0_ii_param_2];
	ld.param.u32 	%r146, [_Z9zipKernelPfPiS0_iiS_S0_S0_iS_S0_S0_ii_param_3];
	ld.param.u32 	%r142, [_Z9zipKernelPfPiS0_iiS_S0_S0_iS_S0_S0_ii_param_4];
	ld.param.u64 	%rd85, [_Z9zipKernelPfPiS0_iiS_S0_S0_iS_S0_S0_ii_param_6];
	ld.param.u64 	%rd86, [_Z9zipKernelPfPiS0_iiS_S0_S0_iS_S0_S0_ii_param_7];
	ld.param.u32 	%r143, [_Z9zipKernelPfPiS0_iiS_S0_S0_iS_S0_S0_ii_param_8];
	ld.param.u64 	%rd82, [_Z9zipKernelPfPiS0_iiS_S0_S0_iS_S0_S0_ii_param_9];
	ld.param.u64 	%rd87, [_Z9zipKernelPfPiS0_iiS_S0_S0_iS_S0_S0_ii_param_10];
	ld.param.u64 	%rd88, [_Z9zipKernelPfPiS0_iiS_S0_S0_iS_S0_S0_ii_param_11];
	ld.param.u32 	%r144, [_Z9zipKernelPfPiS0_iiS_S0_S0_iS_S0_S0_ii_param_12];
	ld.param.u32 	%r145, [_Z9zipKernelPfPiS0_iiS_S0_S0_iS_S0_S0_ii_param_13];
	cvta.to.global.u64 	%rd1, %rd83;
	cvta.to.global.u64 	%rd2, %rd84;
	cvta.to.global.u64 	%rd3, %rd85;
	cvta.to.global.u64 	%rd4, %rd86;
	cvta.to.global.u64 	%rd5, %rd87;
	cvta.to.global.u64 	%rd6, %rd88;
	add.u64 	%rd7, %SPL, 0;
	add.u64 	%rd8, %SPL, 40;
	add.u64 	%rd9, %SPL, 80;
	mov.u32 	%r147, %ctaid.x;
	mov.u32 	%r148, %ntid.x;
	mov.u32 	%r149, %tid.x;
	mad.lo.s32 	%r621, %r147, %r148, %r149;
	setp.ge.s32 	%p1, %r621, %r146;
	@%p1 bra 	$L__BB3_224;
	setp.lt.s32 	%p2, %r142, 1;
	mov.b64 	%rd228, 0;
	@%p2 bra 	$L__BB3_27;
	and.b32  	%r2, %r142, 7;
	setp.lt.u32 	%p3, %r142, 8;
	mov.u32 	%r620, %r142;
	@%p3 bra 	$L__BB3_6;
	add.s32 	%r625, %r142, -4;
	and.b32  	%r150, %r142, 2147483640;
	neg.s32 	%r624, %r150;
$L__BB3_4:
	.pragma "nounroll";
	add.s32 	%r151, %r625, 3;
	mul.wide.u32 	%rd93, %r151, 4;
	add.s64 	%rd94, %rd1, %rd93;
	ld.global.u32 	%r152, [%rd94];
	div.s32 	%r153, %r621, %r152;
	mul.lo.s32 	%r154, %r153, %r152;
	sub.s32 	%r155, %r621, %r154;
	add.s64 	%rd95, %rd7, %rd93;
	st.local.u32 	[%rd95], %r155;
	add.s32 	%r156, %r625, 2;
	mul.wide.u32 	%rd96, %r156, 4;
	add.s64 	%rd97, %rd1, %rd96;
	ld.global.u32 	%r157, [%rd97];
	div.s32 	%r158, %r153, %r157;
	mul.lo.s32 	%r159, %r158, %r157;
	sub.s32 	%r160, %r153, %r159;
	add.s64 	%rd98, %rd7, %rd96;
	st.local.u32 	[%rd98], %r160;
	add.s32 	%r161, %r625, 1;
	mul.wide.u32 	%rd99, %r161, 4;
	add.s64 	%rd100, %rd1, %rd99;
	ld.global.u32 	%r162, [%rd100];
	div.s32 	%r163, %r158, %r162;
	mul.lo.s32 	%r164, %r163, %r162;
	sub.s32 	%r165, %r158, %r164;
	add.s64 	%rd101, %rd7, %rd99;
	st.local.u32 	[%rd101], %r165;
	add.s32 	%r166, %r625, -4;
	mul.wide.u32 	%rd102, %r625, 4;
	add.s64 	%rd103, %rd1, %rd102;
	ld.global.u32 	%r167, [%rd103];
	div.s32 	%r168, %r163, %r167;
	mul.lo.s32 	%r169, %r168, %r167;
	sub.s32 	%r170, %r163, %r169;
	add.s64 	%rd104, %rd7, %rd102;
	st.local.u32 	[%rd104], %r170;
	add.s32 	%r171, %r625, -1;
	mul.wide.u32 	%rd105, %r171, 4;
	add.s64 	%rd106, %rd1, %rd105;
	ld.global.u32 	%r172, [%rd106];
	div.s32 	%r173, %r168, %r172;
	mul.lo.s32 	%r174, %r173, %r172;
	sub.s32 	%r175, %r168, %r174;
	add.s64 	%rd107, %rd7, %rd105;
	st.local.u32 	[%rd107], %r175;
	add.s32 	%r176, %r625, -2;
	mul.wide.u32 	%rd108, %r176, 4;
	add.s64 	%rd109, %rd1, %rd108;
	ld.global.u32 	%r177, [%rd109];
	div.s32 	%r178, %r173, %r177;
	mul.lo.s32 	%r179, %r178, %r177;
	sub.s32 	%r180, %r173, %r179;
	add.s64 	%rd110, %rd7, %rd108;
	st.local.u32 	[%rd110], %r180;
	add.s32 	%r181, %r625, -3;
	mul.wide.u32 	%rd111, %r181, 4;
	add.s64 	%rd112, %rd1, %rd111;
	ld.global.u32 	%r182, [%rd112];
	div.s32 	%r183, %r178, %r182;
	mul.lo.s32 	%r184, %r183, %r182;
	sub.s32 	%r185, %r178, %r184;
	add.s64 	%rd113, %rd7, %rd111;
	st.local.u32 	[%rd113], %r185;
	mul.wide.u32 	%rd114, %r166, 4;
	add.s64 	%rd115, %rd1, %rd114;
	ld.global.u32 	%r186, [%rd115];
	div.s32 	%r621, %r183, %r186;
	mul.lo.s32 	%r187, %r621, %r186;
	sub.s32 	%r188, %r183, %r187;
	add.s64 	%rd116, %rd7, %rd114;
	st.local.u32 	[%rd116], %r188;
	add.s32 	%r625, %r625, -8;
	add.s32 	%r624, %r624, 8;
	setp.eq.s32 	%p4, %r624, 0;
	@%p4 bra 	$L__BB3_5;
	bra.uni 	$L__BB3_4;
$L__BB3_5:
	add.s32 	%r620, %r625, 4;
$L__BB3_6:
	setp.eq.s32 	%p5, %r2, 0;
	@%p5 bra 	$L__BB3_14;
	and.b32  	%r8, %r142, 3;
	setp.lt.u32 	%p6, %r2, 4;
	@%p6 bra 	$L__BB3_9;
	add.s32 	%r189, %r620, -1;
	mul.wide.u32 	%rd117, %r189, 4;
	add.s64 	%rd118, %rd1, %rd117;
	ld.global.u32 	%r190, [%rd118];
	div.s32 	%r191, %r621, %r190;
	mul.lo.s32 	%r192, %r191, %r190;
	sub.s32 	%r193, %r621, %r192;
	add.s64 	%rd119, %rd7, %rd117;
	st.local.u32 	[%rd119], %r193;
	add.s32 	%r194, %r620, -2;
	mul.wide.u32 	%rd120, %r194, 4;
	add.s64 	%rd121, %rd1, %rd120;
	ld.global.u32 	%r195, [%rd121];
	div.s32 	%r196, %r191, %r195;
	mul.lo.s32 	%r197, %r196, %r195;
	sub.s32 	%r198, %r191, %r197;
	add.s64 	%rd122, %rd7, %rd120;
	st.local.u32 	[%rd122], %r198;
	add.s32 	%r199, %r620, -3;
	mul.wide.u32 	%rd123, %r199, 4;
	add.s64 	%rd124, %rd1, %rd123;
	ld.global.u32 	%r200, [%rd124];
	div.s32 	%r201, %r196, %r200;
	mul.lo.s32 	%r202, %r201, %r200;
	sub.s32 	%r203, %r196, %r202;
	add.s64 	%rd125, %rd7, %rd123;
	st.local.u32 	[%rd125], %r203;
	add.s32 	%r620, %r620, -4;
	mul.wide.u32 	%rd126, %r620, 4;
	add.s64 	%rd127, %rd1, %rd126;
	ld.global.u32 	%r204, [%rd127];
	div.s32 	%r621, %r201, %r204;
	mul.lo.s32 	%r205, %r621, %r204;
	sub.s32 	%r206, %r201, %r205;
	add.s64 	%rd128, %rd7, %rd126;
	st.local.u32 	[%rd128], %r206;
$L__BB3_9:
	setp.eq.s32 	%p7, %r8, 0;
	@%p7 bra 	$L__BB3_14;
	setp.eq.s32 	%p8, %r8, 1;
	@%p8 bra 	$L__BB3_12;
	add.s32 	%r207, %r620, -1;
	mul.wide.u32 	%rd129, %r207, 4;
	add.s64 	%rd130, %rd1, %rd129;
	ld.global.u32 	%r208, [%rd130];
	div.s32 	%r209, %r621, %r208;
	mul.lo.s32 	%r210, %r209, %r208;
	sub.s32 	%r211, %r621, %r210;
	add.s64 	%rd131, %rd7, %rd129;
	st.local.u32 	[%rd131], %r211;
	add.s32 	%r620, %r620, -2;
	mul.wide.u32 	%rd132, %r620, 4;
	add.s64 	%rd133, %rd1, %rd132;
	ld.global.u32 	%r212, [%rd133];
	div.s32 	%r621, %r209, %r212;
	mul.lo.s32 	%r213, %r621, %r212;
	sub.s32 	%r214, %r209, %r213;
	add.s64 	%rd134, %rd7, %rd132;
	st.local.u32 	[%rd134], %r214;
$L__BB3_12:
	and.b32  	%r215, %r142, 1;
	setp.eq.b32 	%p9, %r215, 1;
	not.pred 	%p10, %p9;
	@%p10 bra 	$L__BB3_14;
	add.s32 	%r216, %r620, -1;
	mul.wide.u32 	%rd135, %r216, 4;
	add.s64 	%rd136, %rd1, %rd135;
	ld.global.u32 	%r217, [%rd136];
	rem.s32 	%r218, %r621, %r217;
	add.s64 	%rd137, %rd7, %rd135;
	st.local.u32 	[%rd137], %r218;
$L__BB3_14:
	and.b32  	%r17, %r142, 15;
	setp.lt.u32 	%p11, %r142, 16;
	mov.b32 	%r628, 0;
	mov.u32 	%r638, %r628;
	@%p11 bra 	$L__BB3_17;
	and.b32  	%r628, %r142, 2147483632;
	neg.s32 	%r639, %r628;
	add.s64 	%rd230, %rd7, 32;
	add.s64 	%rd229, %rd2, 32;
	mov.b32 	%r638, 0;
$L__BB3_16:
	.pragma "nounroll";
	ld.local.v2.u32 	{%r222, %r223}, [%rd230+-32];
	ld.global.u32 	%r224, [%rd229+-32];
	mad.lo.s32 	%r225, %r224, %r222, %r638;
	ld.global.u32 	%r226, [%rd229+-28];
	mad.lo.s32 	%r227, %r226, %r223, %r225;
	ld.local.v2.u32 	{%r228, %r229}, [%rd230+-24];
	ld.global.u32 	%r230, [%rd229+-24];
	mad.lo.s32 	%r231, %r230, %r228, %r227;
	ld.global.u32 	%r232, [%rd229+-20];
	mad.lo.s32 	%r233, %r232, %r229, %r231;
	ld.local.v2.u32 	{%r234, %r235}, [%rd230+-16];
	ld.global.u32 	%r236, [%rd229+-16];
	mad.lo.s32 	%r237, %r236, %r234, %r233;
	ld.global.u32 	%r238, [%rd229+-12];
	mad.lo.s32 	%r239, %r238, %r235, %r237;
	ld.local.v2.u32 	{%r240, %r241}, [%rd230+-8];
	ld.global.u32 	%r242, [%rd229+-8];
	mad.lo.s32 	%r243, %r242, %r240, %r239;
	ld.global.u32 	%r244, [%rd229+-4];
	mad.lo.s32 	%r245, %r244, %r241, %r243;
	ld.local.v2.u32 	{%r246, %r247}, [%rd230];
	ld.global.u32 	%r248, [%rd229];
	mad.lo.s32 	%r249, %r248, %r246, %r245;
	ld.global.u32 	%r250, [%rd229+4];
	mad.lo.s32 	%r251, %r250, %r247, %r249;
	ld.local.v2.u32 	{%r252, %r253}, [%rd230+8];
	ld.global.u32 	%r254, [%rd229+8];
	mad.lo.s32 	%r255, %r254, %r252, %r251;
	ld.global.u32 	%r256, [%rd229+12];
	mad.lo.s32 	%r257, %r256, %r253, %r255;
	ld.local.v2.u32 	{%r258, %r259}, [%rd230+16];
	ld.global.u32 	%r260, [%rd229+16];
	mad.lo.s32 	%r261, %r260, %r258, %r257;
	ld.global.u32 	%r262, [%rd229+20];
	mad.lo.s32 	%r263, %r262, %r259, %r261;
	ld.local.v2.u32 	{%r264, %r265}, [%rd230+24];
	ld.global.u32 	%r266, [%rd229+24];
	mad.lo.s32 	%r267, %r266, %r264, %r263;
	ld.global.u32 	%r268, [%rd229+28];
	mad.lo.s32 	%r638, %r268, %r265, %r267;
	add.s32 	%r639, %r639, 16;
	add.s64 	%rd230, %rd230, 64;
	add.s64 	%rd229, %rd229, 64;
	setp.eq.s32 	%p12, %r639, 0;
	@%p12 bra 	$L__BB3_17;
	bra.uni 	$L__BB3_16;
$L__BB3_17:
	setp.eq.s32 	%p13, %r17, 0;
	@%p13 bra 	$L__BB3_26;
	setp.lt.u32 	%p14, %r17, 8;
	@%p14 bra 	$L__BB3_20;
	mul.wide.u32 	%rd138, %r628, 4;
	add.s64 	%rd139, %rd7, %rd138;
	ld.local.u32 	%r270, [%rd139];
	add.s64 	%rd140, %rd2, %rd138;
	ld.global.u32 	%r271, [%rd140];
	mad.lo.s32 	%r272, %r271, %r270, %r638;
	ld.local.u32 	%r273, [%rd139+4];
	ld.global.u32 	%r274, [%rd140+4];
	mad.lo.s32 	%r275, %r274, %r273, %r272;
	ld.local.u32 	%r276, [%rd139+8];
	ld.global.u32 	%r277, [%rd140+8];
	mad.lo.s32 	%r278, %r277, %r276, %r275;
	ld.local.u32 	%r279, [%rd139+12];
	ld.global.u32 	%r280, [%rd140+12];
	mad.lo.s32 	%r281, %r280, %r279, %r278;
	ld.local.u32 	%r282, [%rd139+16];
	ld.global.u32 	%r283, [%rd140+16];
	mad.lo.s32 	%r284, %r283, %r282, %r281;
	ld.local.u32 	%r285, [%rd139+20];
	ld.global.u32 	%r286, [%rd140+20];
	mad.lo.s32 	%r287, %r286, %r285, %r284;
	ld.local.u32 	%r288, [%rd139+24];
	ld.global.u32 	%r289, [%rd140+24];
	mad.lo.s32 	%r290, %r289, %r288, %r287;
	ld.local.u32 	%r291, [%rd139+28];
	ld.global.u32 	%r292, [%rd140+28];
	mad.lo.s32 	%r638, %r292, %r291, %r290;
	add.s32 	%r628, %r628, 8;
$L__BB3_20:
	setp.eq.s32 	%p15, %r2, 0;
	@%p15 bra 	$L__BB3_26;
	and.b32  	%r34, %r142, 3;
	setp.lt.u32 	%p16, %r2, 4;
	@%p16 bra 	$L__BB3_23;
	mul.wide.u32 	%rd141, %r628, 4;
	add.s64 	%rd142, %rd7, %rd141;
	ld.local.u32 	%r294, [%rd142];
	add.s64 	%rd143, %rd2, %rd141;
	ld.global.u32 	%r295, [%rd143];
	mad.lo.s32 	%r296, %r295, %r294, %r638;
	ld.local.u32 	%r297, [%rd142+4];
	ld.global.u32 	%r298, [%rd143+4];
	mad.lo.s32 	%r299, %r298, %r297, %r296;
	ld.local.u32 	%r300, [%rd142+8];
	ld.global.u32 	%r301, [%rd143+8];
	mad.lo.s32 	%r302, %r301, %r300, %r299;
	ld.local.u32 	%r303, [%rd142+12];
	ld.global.u32 	%r304, [%rd143+12];
	mad.lo.s32 	%r638, %r304, %r303, %r302;
	add.s32 	%r628, %r628, 4;
$L__BB3_23:
	setp.eq.s32 	%p17, %r34, 0;
	@%p17 bra 	$L__BB3_26;
	mul.wide.u32 	%rd144, %r628, 4;
	add.s64 	%rd227, %rd2, %rd144;
	add.s64 	%rd226, %rd7, %rd144;
	neg.s32 	%r636, %r34;
$L__BB3_25:
	.pragma "nounroll";
	ld.local.u32 	%r305, [%rd226];
	ld.global.u32 	%r306, [%rd227];
	mad.lo.s32 	%r638, %r306, %r305, %r638;
	add.s64 	%rd227, %rd227, 4;
	add.s64 	%rd226, %rd226, 4;
	add.s32 	%r636, %r636, 1;
	setp.ne.s32 	%p18, %r636, 0;
	@%p18 bra 	$L__BB3_25;
$L__BB3_26:
	cvt.s64.s32 	%rd228, %r638;
$L__BB3_27:
	setp.lt.s32 	%p19, %r143, 1;
	mov.b64 	%rd236, 0;
	@%p19 bra 	$L__BB3_73;
	sub.s32 	%r46, %r142, %r143;
	and.b32  	%r47, %r143, 7;
	setp.lt.u32 	%p20, %r143, 8;
	mov.b32 	%r641, 0;
	@%p20 bra 	$L__BB3_32;
	and.b32  	%r641, %r143, 2147483640;
	neg.s32 	%r645, %r641;
	add.s64 	%rd233, %rd3, 16;
	add.s64 	%rd232, %rd8, 16;
	mul.wide.s32 	%rd146, %r46, 4;
	add.s64 	%rd147, %rd146, %rd7;
	add.s64 	%rd231, %rd147, 16;
	mov.u32 	%r644, %r46;
$L__BB3_30:
	.pragma "nounroll";
	ld.global.u32 	%r308, [%rd233+-16];
	setp.lt.s32 	%p21, %r308, 2;
	@%p21 bra 	$L__BB3_78;
	mul.wide.s32 	%rd148, %r644, 4;
	add.s64 	%rd149, %rd7, %rd148;
	ld.local.u32 	%r310, [%rd149];
	st.local.u32 	[%rd232+-16], %r310;
	bra.uni 	$L__BB3_79;
$L__BB3_32:
	setp.eq.s32 	%p30, %r47, 0;
	@%p30 bra 	$L__BB3_60;
	and.b32  	%r55, %r143, 3;
	setp.lt.u32 	%p31, %r47, 4;
	@%p31 bra 	$L__BB3_47;
	mul.wide.u32 	%rd150, %r641, 4;
	add.s64 	%rd27, %rd3, %rd150;
	ld.global.u32 	%r332, [%rd27];
	setp.gt.s32 	%p32, %r332, 1;
	add.s64 	%rd28, %rd8, %rd150;
	@%p32 bra 	$L__BB3_36;
	mov.b32 	%r333, 0;
	st.local.u32 	[%rd28], %r333;
	bra.uni 	$L__BB3_37;
$L__BB3_36:
	add.s32 	%r334, %r46, %r641;
	mul.wide.s32 	%rd151, %r334, 4;
	add.s64 	%rd152, %rd7, %rd151;
	ld.local.u32 	%r335, [%rd152];
	st.local.u32 	[%rd28], %r335;
$L__BB3_37:
	ld.global.u32 	%r336, [%rd27+4];
	setp.gt.s32 	%p33, %r336, 1;
	cvt.u64.u32 	%rd153, %r641;
	cvt.s64.s32 	%rd154, %r46;
	add.s64 	%rd155, %rd154, %rd153;
	shl.b64 	%rd156, %rd155, 2;
	add.s64 	%rd29, %rd7, %rd156;
	@%p33 bra 	$L__BB3_39;
	mov.b32 	%r337, 0;
	st.local.u32 	[%rd28+4], %r337;
	bra.uni 	$L__BB3_40;
$L__BB3_39:
	ld.local.u32 	%r338, [%rd29+4];
	st.local.u32 	[%rd28+4], %r338;
$L__BB3_40:
	ld.global.u32 	%r339, [%rd27+8];
	setp.gt.s32 	%p34, %r339, 1;
	@%p34 bra 	$L__BB3_42;
	mov.b32 	%r340, 0;
	st.local.u32 	[%rd28+8], %r340;
	bra.uni 	$L__BB3_43;
$L__BB3_42:
	ld.local.u32 	%r341, [%rd29+8];
	st.local.u32 	[%rd28+8], %r341;
$L__BB3_43:
	ld.global.u32 	%r342, [%rd27+12];
	setp.gt.s32 	%p35, %r342, 1;
	@%p35 bra 	$L__BB3_45;
	mov.b32 	%r343, 0;
	st.local.u32 	[%rd28+12], %r343;
	bra.uni 	$L__BB3_46;
$L__BB3_45:
	ld.local.u32 	%r344, [%rd29+12];
	st.local.u32 	[%rd28+12], %r344;
$L__BB3_46:
	add.s32 	%r641, %r641, 4;
$L__BB3_47:
	setp.eq.s32 	%p36, %r55, 0;
	@%p36 bra 	$L__BB3_60;
	setp.eq.s32 	%p37, %r55, 1;
	@%p37 bra 	$L__BB3_56;
	mul.wide.u32 	%rd157, %r641, 4;
	add.s64 	%rd30, %rd3, %rd157;
	ld.global.u32 	%r345, [%rd30];
	setp.gt.s32 	%p38, %r345, 1;
	add.s64 	%rd31, %rd8, %rd157;
	@%p38 bra 	$L__BB3_51;
	mov.b32 	%r346, 0;
	st.local.u32 	[%rd31], %r346;
	bra.uni 	$L__BB3_52;
$L__BB3_51:
	add.s32 	%r347, %r46, %r641;
	mul.wide.s32 	%rd158, %r347, 4;
	add.s64 	%rd159, %rd7, %rd158;
	ld.local.u32 	%r348, [%rd159];
	st.local.u32 	[%rd31], %r348;
$L__BB3_52:
	ld.global.u32 	%r349, [%rd30+4];
	setp.gt.s32 	%p39, %r349, 1;
	@%p39 bra 	$L__BB3_54;
	mov.b32 	%r350, 0;
	st.local.u32 	[%rd31+4], %r350;
	bra.uni 	$L__BB3_55;
$L__BB3_54:
	cvt.s64.s32 	%rd160, %r46;
	cvt.u64.u32 	%rd161, %r641;
	add.s64 	%rd162, %rd160, %rd161;
	shl.b64 	%rd163, %rd162, 2;
	add.s64 	%rd164, %rd7, %rd163;
	ld.local.u32 	%r351, [%rd164+4];
	st.local.u32 	[%rd31+4], %r351;
$L__BB3_55:
	add.s32 	%r641, %r641, 2;
$L__BB3_56:
	and.b32  	%r352, %r143, 1;
	setp.eq.b32 	%p40, %r352, 1;
	not.pred 	%p41, %p40;
	@%p41 bra 	$L__BB3_60;
	mul.wide.u32 	%rd165, %r641, 4;
	add.s64 	%rd166, %rd3, %rd165;
	ld.global.u32 	%r353, [%rd166];
	setp.gt.s32 	%p42, %r353, 1;
	@%p42 bra 	$L__BB3_59;
	add.s64 	%rd168, %rd8, %rd165;
	mov.b32 	%r354, 0;
	st.local.u32 	[%rd168], %r354;
	bra.uni 	$L__BB3_60;
$L__BB3_59:
	add.s32 	%r355, %r46, %r641;
	mul.wide.s32 	%rd169, %r355, 4;
	add.s64 	%rd170, %rd7, %rd169;
	ld.local.u32 	%r356, [%rd170];
	add.s64 	%rd172, %rd8, %rd165;
	st.local.u32 	[%rd172], %r356;
$L__BB3_60:
	and.b32  	%r60, %r143, 15;
	setp.lt.u32 	%p43, %r143, 16;
	mov.b32 	%r647, 0;
	mov.u32 	%r657, %r647;
	@%p43 bra 	$L__BB3_63;
	and.b32  	%r647, %r143, 2147483632;
	neg.s32 	%r658, %r647;
	add.s64 	%rd238, %rd8, 32;
	add.s64 	%rd237, %rd4, 32;
	mov.b32 	%r657, 0;
$L__BB3_62:
	.pragma "nounroll";
	ld.local.v2.u32 	{%r360, %r361}, [%rd238+-32];
	ld.global.u32 	%r362, [%rd237+-32];
	mad.lo.s32 	%r363, %r362, %r360, %r657;
	ld.global.u32 	%r364, [%rd237+-28];
	mad.lo.s32 	%r365, %r364, %r361, %r363;
	ld.local.v2.u32 	{%r366, %r367}, [%rd238+-24];
	ld.global.u32 	%r368, [%rd237+-24];
	mad.lo.s32 	%r369, %r368, %r366, %r365;
	ld.global.u32 	%r370, [%rd237+-20];
	mad.lo.s32 	%r371, %r370, %r367, %r369;
	ld.local.v2.u32 	{%r372, %r373}, [%rd238+-16];
	ld.global.u32 	%r374, [%rd237+-16];
	mad.lo.s32 	%r375, %r374, %r372, %r371;
	ld.global.u32 	%r376, [%rd237+-12];
	mad.lo.s32 	%r377, %r376, %r373, %r375;
	ld.local.v2.u32 	{%r378, %r379}, [%rd238+-8];
	ld.global.u32 	%r380, [%rd237+-8];
	mad.lo.s32 	%r381, %r380, %r378, %r377;
	ld.global.u32 	%r382, [%rd237+-4];
	mad.lo.s32 	%r383, %r382, %r379, %r381;
	ld.local.v2.u32 	{%r384, %r385}, [%rd238];
	ld.global.u32 	%r386, [%rd237];
	mad.lo.s32 	%r387, %r386, %r384, %r383;
	ld.global.u32 	%r388, [%rd237+4];
	mad.lo.s32 	%r389, %r388, %r385, %r387;
	ld.local.v2.u32 	{%r390, %r391}, [%rd238+8];
	ld.global.u32 	%r392, [%rd237+8];
	mad.lo.s32 	%r393, %r392, %r390, %r389;
	ld.global.u32 	%r394, [%rd237+12];
	mad.lo.s32 	%r395, %r394, %r391, %r393;
	ld.local.v2.u32 	{%r396, %r397}, [%rd238+16];
	ld.global.u32 	%r398, [%rd237+16];
	mad.lo.s32 	%r399, %r398, %r396, %r395;
	ld.global.u32 	%r400, [%rd237+20];
	mad.lo.s32 	%r401, %r400, %r397, %r399;
	ld.local.v2.u32 	{%r402, %r403}, [%rd238+24];
	ld.global.u32 	%r404, [%rd237+24];
	mad.lo.s32 	%r405, %r404, %r402, %r401;
	ld.global.u32 	%r406, [%rd237+28];
	mad.lo.s32 	%r657, %r406, %r403, %r405;
	add.s32 	%r658, %r658, 16;
	add.s64 	%rd238, %rd238, 64;
	add.s64 	%rd237, %rd237, 64;
	setp.eq.s32 	%p44, %r658, 0;
	@%p44 bra 	$L__BB3_63;
	bra.uni 	$L__BB3_62;
$L__BB3_63:
	setp.eq.s32 	%p45, %r60, 0;
	@%p45 bra 	$L__BB3_72;
	setp.lt.u32 	%p46, %r60, 8;
	@%p46 bra 	$L__BB3_66;
	mul.wide.u32 	%rd173, %r647, 4;
	add.s64 	%rd174, %rd8, %rd173;
	ld.local.u32 	%r408, [%rd174];
	add.s64 	%rd175, %rd4, %rd173;
	ld.global.u32 	%r409, [%rd175];
	mad.lo.s32 	%r410, %r409, %r408, %r657;
	ld.local.u32 	%r411, [%rd174+4];
	ld.global.u32 	%r412, [%rd175+4];
	mad.lo.s32 	%r413, %r412, %r411, %r410;
	ld.local.u32 	%r414, [%rd174+8];
	ld.global.u32 	%r415, [%rd175+8];
	mad.lo.s32 	%r416, %r415, %r414, %r413;
	ld.local.u32 	%r417, [%rd174+12];
	ld.global.u32 	%r418, [%rd175+12];
	mad.lo.s32 	%r419, %r418, %r417, %r416;
	ld.local.u32 	%r420, [%rd174+16];
	ld.global.u32 	%r421, [%rd175+16];
	mad.lo.s32 	%r422, %r421, %r420, %r419;
	ld.local.u32 	%r423, [%rd174+20];
	ld.global.u32 	%r424, [%rd175+20];
	mad.lo.s32 	%r425, %r424, %r423, %r422;
	ld.local.u32 	%r426, [%rd174+24];
	ld.global.u32 	%r427, [%rd175+24];
	mad.lo.s32 	%r428, %r427, %r426, %r425;
	ld.local.u32 	%r429, [%rd174+28];
	ld.global.u32 	%r430, [%rd175+28];
	mad.lo.s32 	%r657, %r430, %r429, %r428;
	add.s32 	%r647, %r647, 8;
$L__BB3_66:
	setp.eq.s32 	%p47, %r47, 0;
	@%p47 bra 	$L__BB3_72;
	and.b32  	%r75, %r143, 3;
	setp.lt.u32 	%p48, %r47, 4;
	@%p48 bra 	$L__BB3_69;
	mul.wide.u32 	%rd176, %r647, 4;
	add.s64 	%rd177, %rd8, %rd176;
	ld.local.u32 	%r432, [%rd177];
	add.s64 	%rd178, %rd4, %rd176;
	ld.global.u32 	%r433, [%rd178];
	mad.lo.s32 	%r434, %r433, %r432, %r657;
	ld.local.u32 	%r435, [%rd177+4];
	ld.global.u32 	%r436, [%rd178+4];
	mad.lo.s32 	%r437, %r436, %r435, %r434;
	ld.local.u32 	%r438, [%rd177+8];
	ld.global.u32 	%r439, [%rd178+8];
	mad.lo.s32 	%r440, %r439, %r438, %r437;
	ld.local.u32 	%r441, [%rd177+12];
	ld.global.u32 	%r442, [%rd178+12];
	mad.lo.s32 	%r657, %r442, %r441, %r440;
	add.s32 	%r647, %r647, 4;
$L__BB3_69:
	setp.eq.s32 	%p49, %r75, 0;
	@%p49 bra 	$L__BB3_72;
	mul.wide.u32 	%rd179, %r647, 4;
	add.s64 	%rd235, %rd4, %rd179;
	add.s64 	%rd234, %rd8, %rd179;
	neg.s32 	%r655, %r75;
$L__BB3_71:
	.pragma "nounroll";
	ld.local.u32 	%r443, [%rd234];
	ld.global.u32 	%r444, [%rd235];
	mad.lo.s32 	%r657, %r444, %r443, %r657;
	add.s64 	%rd235, %rd235, 4;
	add.s64 	%rd234, %rd234, 4;
	add.s32 	%r655, %r655, 1;
	setp.ne.s32 	%p50, %r655, 0;
	@%p50 bra 	$L__BB3_71;
$L__BB3_72:
	cvt.s64.s32 	%rd236, %r657;
$L__BB3_73:
	setp.lt.s32 	%p51, %r144, 1;
	mov.b64 	%rd246, 0;
	@%p51 bra 	$L__BB3_142;
	sub.s32 	%r87, %r142, %r144;
	and.b32  	%r88, %r144, 7;
	setp.lt.u32 	%p52, %r144, 8;
	mov.b32 	%r660, 0;
	@%p52 bra 	$L__BB3_101;
	and.b32  	%r660, %r144, 2147483640;
	neg.s32 	%r664, %r660;
	add.s64 	%rd241, %rd5, 16;
	add.s64 	%rd240, %rd9, 16;
	mul.wide.s32 	%rd181, %r87, 4;
	add.s64 	%rd182, %rd181, %rd7;
	add.s64 	%rd239, %rd182, 16;
	mov.u32 	%r663, %r87;
$L__BB3_76:
	.pragma "nounroll";
	ld.global.u32 	%r446, [%rd241+-16];
	setp.lt.s32 	%p53, %r446, 2;
	@%p53 bra 	$L__BB3_147;
	mul.wide.s32 	%rd183, %r663, 4;
	add.s64 	%rd184, %rd7, %rd183;
	ld.local.u32 	%r448, [%rd184];
	st.local.u32 	[%rd240+-16], %r448;
	bra.uni 	$L__BB3_148;
$L__BB3_78:
	mov.b32 	%r309, 0;
	st.local.u32 	[%rd232+-16], %r309;
$L__BB3_79:
	ld.global.u32 	%r311, [%rd233+-12];
	setp.gt.s32 	%p22, %r311, 1;
	@%p22 bra 	$L__BB3_81;
	mov.b32 	%r312, 0;
	st.local.u32 	[%rd232+-12], %r312;
	bra.uni 	$L__BB3_82;
$L__BB3_81:
	ld.local.u32 	%r313, [%rd231+-12];
	st.local.u32 	[%rd232+-12], %r313;
$L__BB3_82:
	ld.global.u32 	%r314, [%rd233+-8];
	setp.gt.s32 	%p23, %r314, 1;
	@%p23 bra 	$L__BB3_84;
	mov.b32 	%r315, 0;
	st.local.u32 	[%rd232+-8], %r315;
	bra.uni 	$L__BB3_85;
$L__BB3_84:
	ld.local.u32 	%r316, [%rd231+-8];
	st.local.u32 	[%rd232+-8], %r316;
$L__BB3_85:
	ld.global.u32 	%r317, [%rd233+-4];
	setp.gt.s32 	%p24, %r317, 1;
	@%p24 bra 	$L__BB3_87;
	mov.b32 	%r318, 0;
	st.local.u32 	[%rd232+-4], %r318;
	bra.uni 	$L__BB3_88;
$L__BB3_87:
	ld.local.u32 	%r319, [%rd231+-4];
	st.local.u32 	[%rd232+-4], %r319;
$L__BB3_88:
	ld.global.u32 	%r320, [%rd233];
	setp.gt.s32 	%p25, %r320, 1;
	@%p25 bra 	$L__BB3_90;
	mov.b32 	%r321, 0;
	st.local.u32 	[%rd232], %r321;
	bra.uni 	$L__BB3_91;
$L__BB3_90:
	ld.local.u32 	%r322, [%rd231];
	st.local.u32 	[%rd232], %r322;
$L__BB3_91:
	ld.global.u32 	%r323, [%rd233+4];
	setp.gt.s32 	%p26, %r323, 1;
	@%p26 bra 	$L__BB3_93;
	mov.b32 	%r324, 0;
	st.local.u32 	[%rd232+4], %r324;
	bra.uni 	$L__BB3_94;
$L__BB3_93:
	ld.local.u32 	%r325, [%rd231+4];
	st.local.u32 	[%rd232+4], %r325;
$L__BB3_94:
	ld.global.u32 	%r326, [%rd233+8];
	setp.gt.s32 	%p27, %r326, 1;
	@%p27 bra 	$L__BB3_96;
	mov.b32 	%r327, 0;
	st.local.u32 	[%rd232+8], %r327;
	bra.uni 	$L__BB3_97;
$L__BB3_96:
	ld.local.u32 	%r328, [%rd231+8];
	st.local.u32 	[%rd232+8], %r328;
$L__BB3_97:
	ld.global.u32 	%r329, [%rd233+12];
	setp.gt.s32 	%p28, %r329, 1;
	@%p28 bra 	$L__BB3_99;
	mov.b32 	%r330, 0;
	st.local.u32 	[%rd232+12], %r330;
	bra.uni 	$L__BB3_100;
$L__BB3_99:
	ld.local.u32 	%r331, [%rd231+12];
	st.local.u32 	[%rd232+12], %r331;
$L__BB3_100:
	add.s32 	%r645, %r645, 8;
	add.s32 	%r644, %r644, 8;
	add.s64 	%rd233, %rd233, 32;
	add.s64 	%rd232, %rd232, 32;
	add.s64 	%rd231, %rd231, 32;
	setp.eq.s32 	%p29, %r645, 0;
	@%p29 bra 	$L__BB3_32;
	bra.uni 	$L__BB3_30;
$L__BB3_101:
	setp.eq.s32 	%p62, %r88, 0;
	@%p62 bra 	$L__BB3_129;
	and.b32  	%r96, %r144, 3;
	setp.lt.u32 	%p63, %r88, 4;
	@%p63 bra 	$L__BB3_116;
	mul.wide.u32 	%rd185, %r660, 4;
	add.s64 	%rd55, %rd5, %rd185;
	ld.global.u32 	%r470, [%rd55];
	setp.gt.s32 	%p64, %r470, 1;
	add.s64 	%rd56, %rd9, %rd185;
	@%p64 bra 	$L__BB3_105;
	mov.b32 	%r471, 0;
	st.local.u32 	[%rd56], %r471;
	bra.uni 	$L__BB3_106;
$L__BB3_105:
	add.s32 	%r472, %r87, %r660;
	mul.wide.s32 	%rd186, %r472, 4;
	add.s64 	%rd187, %rd7, %rd186;
	ld.local.u32 	%r473, [%rd187];
	st.local.u32 	[%rd56], %r473;
$L__BB3_106:
	ld.global.u32 	%r474, [%rd55+4];
	setp.gt.s32 	%p65, %r474, 1;
	cvt.u64.u32 	%rd188, %r660;
	cvt.s64.s32 	%rd189, %r87;
	add.s64 	%rd190, %rd189, %rd188;
	shl.b64 	%rd191, %rd190, 2;
	add.s64 	%rd57, %rd7, %rd191;
	@%p65 bra 	$L__BB3_108;
	mov.b32 	%r475, 0;
	st.local.u32 	[%rd56+4], %r475;
	bra.uni 	$L__BB3_109;
$L__BB3_108:
	ld.local.u32 	%r476, [%rd57+4];
	st.local.u32 	[%rd56+4], %r476;
$L__BB3_109:
	ld.global.u32 	%r477, [%rd55+8];
	setp.gt.s32 	%p66, %r477, 1;
	@%p66 bra 	$L__BB3_111;
	mov.b32 	%r478, 0;
	st.local.u32 	[%rd56+8], %r478;
	bra.uni 	$L__BB3_112;
$L__BB3_111:
	ld.local.u32 	%r479, [%rd57+8];
	st.local.u32 	[%rd56+8], %r479;
$L__BB3_112:
	ld.global.u32 	%r480, [%rd55+12];
	setp.gt.s32 	%p67, %r480, 1;
	@%p67 bra 	$L__BB3_114;
	mov.b32 	%r481, 0;
	st.local.u32 	[%rd56+12], %r481;
	bra.uni 	$L__BB3_115;
$L__BB3_114:
	ld.local.u32 	%r482, [%rd57+12];
	st.local.u32 	[%rd56+12], %r482;
$L__BB3_115:
	add.s32 	%r660, %r660, 4;
$L__BB3_116:
	setp.eq.s32 	%p68, %r96, 0;
	@%p68 bra 	$L__BB3_129;
	setp.eq.s32 	%p69, %r96, 1;
	@%p69 bra 	$L__BB3_125;
	mul.wide.u32 	%rd192, %r660, 4;
	add.s64 	%rd58, %rd5, %rd192;
	ld.global.u32 	%r483, [%rd58];
	setp.gt.s32 	%p70, %r483, 1;
	add.s64 	%rd59, %rd9, %rd192;
	@%p70 bra 	$L__BB3_120;
	mov.b32 	%r484, 0;
	st.local.u32 	[%rd59], %r484;
	bra.uni 	$L__BB3_121;
$L__BB3_120:
	add.s32 	%r485, %r87, %r660;
	mul.wide.s32 	%rd193, %r485, 4;
	add.s64 	%rd194, %rd7, %rd193;
	ld.local.u32 	%r486, [%rd194];
	st.local.u32 	[%rd59], %r486;
$L__BB3_121:
	ld.global.u32 	%r487, [%rd58+4];
	setp.gt.s32 	%p71, %r487, 1;
	@%p71 bra 	$L__BB3_123;
	mov.b32 	%r488, 0;
	st.local.u32 	[%rd59+4], %r488;
	bra.uni 	$L__BB3_124;
$L__BB3_123:
	cvt.s64.s32 	%rd195, %r87;
	cvt.u64.u32 	%rd196, %r660;
	add.s64 	%rd197, %rd195, %rd196;
	shl.b64 	%rd198, %rd197, 2;
	add.s64 	%rd199, %rd7, %rd198;
	ld.local.u32 	%r489, [%rd199+4];
	st.local.u32 	[%rd59+4], %r489;
$L__BB3_124:
	add.s32 	%r660, %r660, 2;
$L__BB3_125:
	and.b32  	%r490, %r144, 1;
	setp.eq.b32 	%p72, %r490, 1;
	not.pred 	%p73, %p72;
	@%p73 bra 	$L__BB3_129;
	mul.wide.u32 	%rd200, %r660, 4;
	add.s64 	%rd201, %rd5, %rd200;
	ld.global.u32 	%r491, [%rd201];
	setp.gt.s32 	%p74, %r491, 1;
	@%p74 bra 	$L__BB3_128;
	add.s64 	%rd203, %rd9, %rd200;
	mov.b32 	%r492, 0;
	st.local.u32 	[%rd203], %r492;
	bra.uni 	$L__BB3_129;
$L__BB3_128:
	add.s32 	%r493, %r87, %r660;
	mul.wide.s32 	%rd204, %r493, 4;
	add.s64 	%rd205, %rd7, %rd204;
	ld.local.u32 	%r494, [%rd205];
	add.s64 	%rd207, %rd9, %rd200;
	st.local.u32 	[%rd207], %r494;
$L__BB3_129:
	and.b32  	%r101, %r144, 15;
	setp.lt.u32 	%p75, %r144, 16;
	mov.b32 	%r668, 0;
	mov.u32 	%r678, %r668;
	@%p75 bra 	$L__BB3_132;
	and.b32  	%r668, %r144, 2147483632;
	neg.s32 	%r665, %r668;
	add.s64 	%rd243, %rd9, 32;
	add.s64 	%rd242, %rd6, 32;
	mov.b32 	%r678, 0;
$L__BB3_131:
	.pragma "nounroll";
	ld.local.v2.u32 	{%r498, %r499}, [%rd243+-32];
	ld.global.u32 	%r500, [%rd242+-32];
	mad.lo.s32 	%r501, %r500, %r498, %r678;
	ld.global.u32 	%r502, [%rd242+-28];
	mad.lo.s32 	%r503, %r502, %r499, %r501;
	ld.local.v2.u32 	{%r504, %r505}, [%rd243+-24];
	ld.global.u32 	%r506, [%rd242+-24];
	mad.lo.s32 	%r507, %r506, %r504, %r503;
	ld.global.u32 	%r508, [%rd242+-20];
	mad.lo.s32 	%r509, %r508, %r505, %r507;
	ld.local.v2.u32 	{%r510, %r511}, [%rd243+-16];
	ld.global.u32 	%r512, [%rd242+-16];
	mad.lo.s32 	%r513, %r512, %r510, %r509;
	ld.global.u32 	%r514, [%rd242+-12];
	mad.lo.s32 	%r515, %r514, %r511, %r513;
	ld.local.v2.u32 	{%r516, %r517}, [%rd243+-8];
	ld.global.u32 	%r518, [%rd242+-8];
	mad.lo.s32 	%r519, %r518, %r516, %r515;
	ld.global.u32 	%r520, [%rd242+-4];
	mad.lo.s32 	%r521, %r520, %r517, %r519;
	ld.local.v2.u32 	{%r522, %r523}, [%rd243];
	ld.global.u32 	%r524, [%rd242];
	mad.lo.s32 	%r525, %r524, %r522, %r521;
	ld.global.u32 	%r526, [%rd242+4];
	mad.lo.s32 	%r527, %r526, %r523, %r525;
	ld.local.v2.u32 	{%r528, %r529}, [%rd243+8];
	ld.global.u32 	%r530, [%rd242+8];
	mad.lo.s32 	%r531, %r530, %r528, %r527;
	ld.global.u32 	%r532, [%rd242+12];
	mad.lo.s32 	%r533, %r532, %r529, %r531;
	ld.local.v2.u32 	{%r534, %r535}, [%rd243+16];
	ld.global.u32 	%r536, [%rd242+16];
	mad.lo.s32 	%r537, %r536, %r534, %r533;
	ld.global.u32 	%r538, [%rd242+20];
	mad.lo.s32 	%r539, %r538, %r535, %r537;
	ld.local.v2.u32 	{%r540, %r541}, [%rd243+24];
	ld.global.u32 	%r542, [%rd242+24];
	mad.lo.s32 	%r543, %r542, %r540, %r539;
	ld.global.u32 	%r544, [%rd242+28];
	mad.lo.s32 	%r678, %r544, %r541, %r543;
	add.s32 	%r665, %r665, 16;
	add.s64 	%rd243, %rd243, 64;
	add.s64 	%rd242, %rd242, 64;
	setp.ne.s32 	%p76, %r665, 0;
	@%p76 bra 	$L__BB3_131;
$L__BB3_132:
	setp.eq.s32 	%p77, %r101, 0;
	@%p77 bra 	$L__BB3_141;
	setp.lt.u32 	%p78, %r101, 8;
	@%p78 bra 	$L__BB3_135;
	mul.wide.u32 	%rd208, %r668, 4;
	add.s64 	%rd209, %rd9, %rd208;
	ld.local.u32 	%r546, [%rd209];
	add.s64 	%rd210, %rd6, %rd208;
	ld.global.u32 	%r547, [%rd210];
	mad.lo.s32 	%r548, %r547, %r546, %r678;
	ld.local.u32 	%r549, [%rd209+4];
	ld.global.u32 	%r550, [%rd210+4];
	mad.lo.s32 	%r551, %r550, %r549, %r548;
	ld.local.u32 	%r552, [%rd209+8];
	ld.global.u32 	%r553, [%rd210+8];
	mad.lo.s32 	%r554, %r553, %r552, %r551;
	ld.local.u32 	%r555, [%rd209+12];
	ld.global.u32 	%r556, [%rd210+12];
	mad.lo.s32 	%r557, %r556, %r555, %r554;
	ld.local.u32 	%r558, [%rd209+16];
	ld.global.u32 	%r559, [%rd210+16];
	mad.lo.s32 	%r560, %r559, %r558, %r557;
	ld.local.u32 	%r561, [%rd209+20];
	ld.global.u32 	%r562, [%rd210+20];
	mad.lo.s32 	%r563, %r562, %r561, %r560;
	ld.local.u32 	%r564, [%rd209+24];
	ld.global.u32 	%r565, [%rd210+24];
	mad.lo.s32 	%r566, %r565, %r564, %r563;
	ld.local.u32 	%r567, [%rd209+28];
	ld.global.u32 	%r568, [%rd210+28];
	mad.lo.s32 	%r678, %r568, %r567, %r566;
	add.s32 	%r668, %r668, 8;
$L__BB3_135:
	setp.eq.s32 	%p79, %r88, 0;
	@%p79 bra 	$L__BB3_141;
	and.b32  	%r120, %r144, 3;
	setp.lt.u32 	%p80, %r88, 4;
	@%p80 bra 	$L__BB3_138;
	mul.wide.u32 	%rd211, %r668, 4;
	add.s64 	%rd212, %rd9, %rd211;
	ld.local.u32 	%r570, [%rd212];
	add.s64 	%rd213, %rd6, %rd211;
	ld.global.u32 	%r571, [%rd213];
	mad.lo.s32 	%r572, %r571, %r570, %r678;
	ld.local.u32 	%r573, [%rd212+4];
	ld.global.u32 	%r574, [%rd213+4];
	mad.lo.s32 	%r575, %r574, %r573, %r572;
	ld.local.u32 	%r576, [%rd212+8];
	ld.global.u32 	%r577, [%rd213+8];
	mad.lo.s32 	%r578, %r577, %r576, %r575;
	ld.local.u32 	%r579, [%rd212+12];
	ld.global.u32 	%r580, [%rd213+12];
	mad.lo.s32 	%r678, %r580, %r579, %r578;
	add.s32 	%r668, %r668, 4;
$L__BB3_138:
	setp.eq.s32 	%p81, %r120, 0;
	@%p81 bra 	$L__BB3_141;
	mul.wide.u32 	%rd214, %r668, 4;
	add.s64 	%rd245, %rd6, %rd214;
	add.s64 	%rd244, %rd9, %rd214;
	neg.s32 	%r676, %r120;
$L__BB3_140:
	.pragma "nounroll";
	ld.local.u32 	%r581, [%rd244];
	ld.global.u32 	%r582, [%rd245];
	mad.lo.s32 	%r678, %r582, %r581, %r678;
	add.s64 	%rd245, %rd245, 4;
	add.s64 	%rd244, %rd244, 4;
	add.s32 	%r676, %r676, 1;
	setp.ne.s32 	%p82, %r676, 0;
	@%p82 bra 	$L__BB3_140;
$L__BB3_141:
	cvt.s64.s32 	%rd246, %r678;
$L__BB3_142:
	ld.param.u64 	%rd225, [_Z9zipKernelPfPiS0_iiS_S0_S0_iS_S0_S0_ii_param_5];
	cvta.to.global.u64 	%rd215, %rd225;
	shl.b64 	%rd216, %rd236, 2;
	add.s64 	%rd217, %rd215, %rd216;
	ld.global.f32 	%f1, [%rd217];
	cvta.to.global.u64 	%rd218, %rd82;
	shl.b64 	%rd219, %rd246, 2;
	add.s64 	%rd220, %rd218, %rd219;
	ld.global.f32 	%f2, [%rd220];
	setp.gt.s32 	%p83, %r145, 9;
	@%p83 bra 	$L__BB3_183;
	setp.gt.s32 	%p96, %r145, 4;
	@%p96 bra 	$L__BB3_175;
	setp.gt.s32 	%p103, %r145, 2;
	@%p103 bra 	$L__BB3_172;
	setp.eq.s32 	%p106, %r145, 1;
	@%p106 bra 	$L__BB3_146;
	bra.uni 	$L__BB3_170;
$L__BB3_146:
	add.f32 	%f148, %f1, %f2;
	bra.uni 	$L__BB3_223;
$L__BB3_147:
	mov.b32 	%r447, 0;
	st.local.u32 	[%rd240+-16], %r447;
$L__BB3_148:
	ld.global.u32 	%r449, [%rd241+-12];
	setp.gt.s32 	%p54, %r449, 1;
	@%p54 bra 	$L__BB3_150;
	mov.b32 	%r450, 0;
	st.local.u32 	[%rd240+-12], %r450;
	bra.uni 	$L__BB3_151;
$L__BB3_150:
	ld.local.u32 	%r451, [%rd239+-12];
	st.local.u32 	[%rd240+-12], %r451;
$L__BB3_151:
	ld.global.u32 	%r452, [%rd241+-8];
	setp.gt.s32 	%p55, %r452, 1;
	@%p55 bra 	$L__BB3_153;
	mov.b32 	%r453, 0;
	st.local.u32 	[%rd240+-8], %r453;
	bra.uni 	$L__BB3_154;
$L__BB3_153:
	ld.local.u32 	%r454, [%rd239+-8];
	st.local.u32 	[%rd240+-8], %r454;
$L__BB3_154:
	ld.global.u32 	%r455, [%rd241+-4];
	setp.gt.s32 	%p56, %r455, 1;
	@%p56 bra 	$L__BB3_156;
	mov.b32 	%r456, 0;
	st.local.u32 	[%rd240+-4], %r456;
	bra.uni 	$L__BB3_157;
$L__BB3_156:
	ld.local.u32 	%r457, [%rd239+-4];
	st.local.u32 	[%rd240+-4], %r457;
$L__BB3_157:
	ld.global.u32 	%r458, [%rd241];
	setp.gt.s32 	%p57, %r458, 1;
	@%p57 bra 	$L__BB3_159;
	mov.b32 	%r459, 0;
	st.local.u32 	[%rd240], %r459;
	bra.uni 	$L__BB3_160;
$L__BB3_159:
	ld.local.u32 	%r460, [%rd239];
	st.local.u32 	[%rd240], %r460;
$L__BB3_160:
	ld.global.u32 	%r461, [%rd241+4];
	setp.gt.s32 	%p58, %r461, 1;
	@%p58 bra 	$L__BB3_162;
	mov.b32 	%r462, 0;
	st.local.u32 	[%rd240+4], %r462;
	bra.uni 	$L__BB3_163;
$L__BB3_162:
	ld.local.u32 	%r463, [%rd239+4];
	st.local.u32 	[%rd240+4], %r463;
$L__BB3_163:
	ld.global.u32 	%r464, [%rd241+8];
	setp.gt.s32 	%p59, %r464, 1;
	@%p59 bra 	$L__BB3_165;
	mov.b32 	%r465, 0;
	st.local.u32 	[%rd240+8], %r465;
	bra.uni 	$L__BB3_166;
$L__BB3_165:
	ld.local.u32 	%r466, [%rd239+8];
	st.local.u32 	[%rd240+8], %r466;
$L__BB3_166:
	ld.global.u32 	%r467, [%rd241+12];
	setp.gt.s32 	%p60, %r467, 1;
	@%p60 bra 	$L__BB3_168;
	mov.b32 	%r468, 0;
	st.local.u32 	[%rd240+12], %r468;
	bra.uni 	$L__BB3_169;
$L__BB3_168:
	ld.local.u32 	%r469, [%rd239+12];
	st.local.u32 	[%rd240+12], %r469;
$L__BB3_169:
	add.s32 	%r664, %r664, 8;
	add.s32 	%r663, %r663, 8;
	add.s64 	%rd241, %rd241, 32;
	add.s64 	%rd240, %rd240, 32;
	add.s64 	%rd239, %rd239, 32;
	setp.eq.s32 	%p61, %r664, 0;
	@%p61 bra 	$L__BB3_101;
	bra.uni 	$L__BB3_76;
$L__BB3_170:
	setp.eq.s32 	%p107, %r145, 2;
	@%p107 bra 	$L__BB3_171;
	bra.uni 	$L__BB3_222;
$L__BB3_171:
	mul.f32 	%f148, %f1, %f2;
	bra.uni 	$L__BB3_223;
$L__BB3_172:
	setp.eq.s32 	%p104, %r145, 3;
	mov.f32 	%f148, %f1;
	@%p104 bra 	$L__BB3_223;
	setp.eq.s32 	%p105, %r145, 4;
	@%p105 bra 	$L__BB3_174;
	bra.uni 	$L__BB3_222;
$L__BB3_174:
	neg.f32 	%f148, %f1;
	bra.uni 	$L__BB3_223;
$L__BB3_175:
	setp.gt.s32 	%p97, %r145, 6;
	@%p97 bra 	$L__BB3_179;
	setp.eq.s32 	%p101, %r145, 5;
	@%p101 bra 	$L__BB3_199;
	setp.eq.s32 	%p102, %r145, 6;
	@%p102 bra 	$L__BB3_178;
	bra.uni 	$L__BB3_222;
$L__BB3_178:
	setp.eq.f32 	%p141, %f1, %f2;
	selp.f32 	%f148, 0f3F800000, 0f00000000, %p141;
	bra.uni 	$L__BB3_223;
$L__BB3_179:
	setp.eq.s32 	%p98, %r145, 7;
	@%p98 bra 	$L__BB3_200;
	setp.eq.s32 	%p99, %r145, 8;
	@%p99 bra 	$L__BB3_203;
	setp.eq.s32 	%p100, %r145, 9;
	@%p100 bra 	$L__BB3_182;
	bra.uni 	$L__BB3_222;
$L__BB3_182:
	setp.gt.f32 	%p139, %f1, 0f00000000;
	selp.f32 	%f148, %f2, 0f00000000, %p139;
	bra.uni 	$L__BB3_223;
$L__BB3_183:
	setp.gt.s32 	%p84, %r145, 13;
	@%p84 bra 	$L__BB3_191;
	setp.gt.s32 	%p91, %r145, 11;
	@%p91 bra 	$L__BB3_188;
	setp.eq.s32 	%p94, %r145, 10;
	@%p94 bra 	$L__BB3_204;
	setp.eq.s32 	%p95, %r145, 11;
	@%p95 bra 	$L__BB3_187;
	bra.uni 	$L__BB3_222;
$L__BB3_187:
	cvt.f64.f32 	%fd18, %f2;
	cvt.f64.f32 	%fd19, %f1;
	add.f64 	%fd20, %fd19, 0d3EB0C6F7A0B5ED8D;
	div.rn.f64 	%fd21, %fd18, %fd20;
	cvt.rn.f32.f64 	%f148, %fd21;
	bra.uni 	$L__BB3_223;
$L__BB3_188:
	setp.eq.s32 	%p92, %r145, 12;
	@%p92 bra 	$L__BB3_211;
	setp.eq.s32 	%p93, %r145, 13;
	@%p93 bra 	$L__BB3_190;
	bra.uni 	$L__BB3_222;
$L__BB3_190:
	rcp.rn.f32 	%f148, %f1;
	bra.uni 	$L__BB3_223;
$L__BB3_191:
	setp.gt.s32 	%p85, %r145, 15;
	@%p85 bra 	$L__BB3_195;
	setp.eq.s32 	%p89, %r145, 14;
	@%p89 bra 	$L__BB3_212;
	setp.eq.s32 	%p90, %r145, 15;
	@%p90 bra 	$L__BB3_194;
	bra.uni 	$L__BB3_222;
$L__BB3_194:
	sub.f32 	%f107, %f1, %f2;
	cvt.f64.f32 	%fd10, %f107;
	setp.lt.f64 	%p132, %fd10, 0d3F847AE147AE147B;
	sub.f32 	%f108, %f2, %f1;
	cvt.f64.f32 	%fd11, %f108;
	setp.lt.f64 	%p133, %fd11, 0d3F847AE147AE147B;
	and.pred  	%p134, %p132, %p133;
	selp.u32 	%r597, 1, 0, %p134;
	cvt.rn.f32.u32 	%f148, %r597;
	bra.uni 	$L__BB3_223;
$L__BB3_195:
	setp.eq.s32 	%p86, %r145, 16;
	@%p86 bra 	$L__BB3_213;
	setp.eq.s32 	%p87, %r145, 17;
	mov.f32 	%f148, 0f3F800000;
	@%p87 bra 	$L__BB3_214;
	setp.eq.s32 	%p88, %r145, 18;
	@%p88 bra 	$L__BB3_198;
	bra.uni 	$L__BB3_222;
$L__BB3_198:
	abs.f32 	%f29, %f1;
	mul.f32 	%f30, %f29, 0f4038AA3B;
	ex2.approx.ftz.f32 	%f31, %f30;
	add.f32 	%f32, %f31, 0f3F800000;
	rcp.approx.ftz.f32 	%f33, %f32;
	fma.rn.f32 	%f34, %f33, 0fC0000000, 0f3F800000;
	setp.ge.f32 	%p108, %f29, 0f41102CB4;
	selp.f32 	%f35, 0f3F800000, %f34, %p108;
	copysign.f32 	%f36, %f1, %f35;
	mul.f32 	%f37, %f1, %f1;
	fma.rn.f32 	%f38, %f37, 0f3C80F082, 0fBD563CAE;
	fma.rn.f32 	%f39, %f38, %f37, 0f3E085941;
	fma.rn.f32 	%f40, %f39, %f37, 0fBEAAA9ED;
	fma.rn.f32 	%f41, %f40, %f37, 0f00000000;
	fma.rn.f32 	%f42, %f41, %f1, %f1;
	setp.ge.f32 	%p109, %f29, 0f3F19999A;
	selp.f32 	%f148, %f36, %f42, %p109;
	bra.uni 	$L__BB3_223;
$L__BB3_199:
	setp.lt.f32 	%p142, %f1, %f2;
	selp.f32 	%f148, 0f3F800000, 0f00000000, %p142;
	bra.uni 	$L__BB3_223;
$L__BB3_200:
	setp.ltu.f32 	%p140, %f1, 0f00000000;
	@%p140 bra 	$L__BB3_202;
	fma.rn.f32 	%f121, %f1, 0fBBBB989D, 0f3F000000;
	cvt.sat.f32.f32 	%f122, %f121;
	mov.f32 	%f123, 0f4B400001;
	mov.f32 	%f124, 0f437C0000;
	fma.rm.f32 	%f125, %f122, %f124, %f123;
	add.f32 	%f126, %f125, 0fCB40007F;
	neg.f32 	%f127, %f126;
	fma.rn.f32 	%f128, %f1, 0fBFB8AA3B, %f127;
	fma.rn.f32 	%f129, %f1, 0fB2A57060, %f128;
	mov.b32 	%r614, %f125;
	shl.b32 	%r615, %r614, 23;
	mov.b32 	%f130, %r615;
	ex2.approx.ftz.f32 	%f131, %f129;
	mul.f32 	%f132, %f131, %f130;
	cvt.f64.f32 	%fd58, %f132;
	add.f64 	%fd59, %fd58, 0d3FF0000000000000;
	rcp.rn.f64 	%fd60, %fd59;
	cvt.rn.f32.f64 	%f148, %fd60;
	bra.uni 	$L__BB3_223;
$L__BB3_202:
	fma.rn.f32 	%f133, %f1, 0f3BBB989D, 0f3F000000;
	cvt.sat.f32.f32 	%f134, %f133;
	mov.f32 	%f135, 0f4B400001;
	mov.f32 	%f136, 0f437C0000;
	fma.rm.f32 	%f137, %f134, %f136, %f135;
	add.f32 	%f138, %f137, 0fCB40007F;
	neg.f32 	%f139, %f138;
	fma.rn.f32 	%f140, %f1, 0f3FB8AA3B, %f139;
	fma.rn.f32 	%f141, %f1, 0f32A57060, %f140;
	mov.b32 	%r616, %f137;
	shl.b32 	%r617, %r616, 23;
	mov.b32 	%f142, %r617;
	ex2.approx.ftz.f32 	%f143, %f141;
	mul.f32 	%f144, %f143, %f142;
	cvt.f64.f32 	%fd61, %f144;
	add.f64 	%fd62, %fd61, 0d3FF0000000000000;
	div.rn.f64 	%fd63, %fd61, %fd62;
	cvt.rn.f32.f64 	%f148, %fd63;
	bra.uni 	$L__BB3_223;
$L__BB3_203:
	cvt.f64.f32 	%fd56, %f1;
	max.f64 	%fd57, %fd56, 0d0000000000000000;
	cvt.rn.f32.f64 	%f148, %fd57;
	bra.uni 	$L__BB3_223;
$L__BB3_204:
	cvt.f64.f32 	%fd22, %f1;
	add.f64 	%fd66, %fd22, 0d3EB0C6F7A0B5ED8D;
	{
	.reg .b32 %temp; 
	mov.b64 	{%temp, %r679}, %fd66;
	}
	{
	.reg .b32 %temp; 
	mov.b64 	{%r680, %temp}, %fd66;
	}
	setp.gt.s32 	%p135, %r679, 1048575;
	mov.b32 	%r681, -1023;
	@%p135 bra 	$L__BB3_206;
	mul.f64 	%fd66, %fd66, 0d4350000000000000;
	{
	.reg .b32 %temp; 
	mov.b64 	{%temp, %r679}, %fd66;
	}
	{
	.reg .b32 %temp; 
	mov.b64 	{%r680, %temp}, %fd66;
	}
	mov.b32 	%r681, -1077;
$L__BB3_206:
	add.s32 	%r602, %r679, -1;
	setp.gt.u32 	%p136, %r602, 2146435070;
	@%p136 bra 	$L__BB3_210;
	shr.u32 	%r605, %r679, 20;
	add.s32 	%r682, %r681, %r605;
	and.b32  	%r606, %r679, 1048575;
	or.b32  	%r607, %r606, 1072693248;
	mov.b64 	%fd67, {%r680, %r607};
	setp.lt.u32 	%p138, %r607, 1073127583;
	@%p138 bra 	$L__BB3_209;
	{
	.reg .b32 %temp; 
	mov.b64 	{%r608, %temp}, %fd67;
	}
	{
	.reg .b32 %temp; 
	mov.b64 	{%temp, %r609}, %fd67;
	}
	add.s32 	%r610, %r609, -1048576;
	mov.b64 	%fd67, {%r608, %r610};
	add.s32 	%r682, %r682, 1;
$L__BB3_209:
	add.f64 	%fd24, %fd67, 0dBFF0000000000000;
	add.f64 	%fd25, %fd67, 0d3FF0000000000000;
	rcp.approx.ftz.f64 	%fd26, %fd25;
	neg.f64 	%fd27, %fd25;
	fma.rn.f64 	%fd28, %fd27, %fd26, 0d3FF0000000000000;
	fma.rn.f64 	%fd29, %fd28, %fd28, %fd28;
	fma.rn.f64 	%fd30, %fd29, %fd26, %fd26;
	mul.f64 	%fd31, %fd24, %fd30;
	fma.rn.f64 	%fd32, %fd24, %fd30, %fd31;
	mul.f64 	%fd33, %fd32, %fd32;
	fma.rn.f64 	%fd34, %fd33, 0d3EB1380B3AE80F1E, 0d3ED0EE258B7A8B04;
	fma.rn.f64 	%fd35, %fd34, %fd33, 0d3EF3B2669F02676F;
	fma.rn.f64 	%fd36, %fd35, %fd33, 0d3F1745CBA9AB0956;
	fma.rn.f64 	%fd37, %fd36, %fd33, 0d3F3C71C72D1B5154;
	fma.rn.f64 	%fd38, %fd37, %fd33, 0d3F624924923BE72D;
	fma.rn.f64 	%fd39, %fd38, %fd33, 0d3F8999999999A3C4;
	fma.rn.f64 	%fd40, %fd39, %fd33, 0d3FB5555555555554;
	sub.f64 	%fd41, %fd24, %fd32;
	add.f64 	%fd42, %fd41, %fd41;
	neg.f64 	%fd43, %fd32;
	fma.rn.f64 	%fd44, %fd43, %fd24, %fd42;
	mul.f64 	%fd45, %fd30, %fd44;
	mul.f64 	%fd46, %fd33, %fd40;
	fma.rn.f64 	%fd47, %fd46, %fd32, %fd45;
	xor.b32  	%r611, %r682, -2147483648;
	mov.b32 	%r612, 1127219200;
	mov.b64 	%fd48, {%r611, %r612};
	mov.b32 	%r613, -2147483648;
	mov.b64 	%fd49, {%r613, %r612};
	sub.f64 	%fd50, %fd48, %fd49;
	fma.rn.f64 	%fd51, %fd50, 0d3FE62E42FEFA39EF, %fd32;
	fma.rn.f64 	%fd52, %fd50, 0dBFE62E42FEFA39EF, %fd51;
	sub.f64 	%fd53, %fd52, %fd32;
	sub.f64 	%fd54, %fd47, %fd53;
	fma.rn.f64 	%fd55, %fd50, 0d3C7ABC9E3B39803F, %fd54;
	add.f64 	%fd7, %fd51, %fd55;
	cvt.rn.f32.f64 	%f148, %fd7;
	bra.uni 	$L__BB3_223;
$L__BB3_210:
	fma.rn.f64 	%fd23, %fd66, 0d7FF0000000000000, 0d7FF0000000000000;
	{
	.reg .b32 %temp; 
	mov.b64 	{%temp, %r603}, %fd66;
	}
	and.b32  	%r604, %r603, 2147483647;
	setp.eq.s32 	%p137, %r604, 0;
	selp.f64 	%fd8, 0dFFF0000000000000, %fd23, %p137;
	cvt.rn.f32.f64 	%f148, %fd8;
	bra.uni 	$L__BB3_223;
$L__BB3_211:
	fma.rn.f32 	%f110, %f1, 0f3BBB989D, 0f3F000000;
	cvt.sat.f32.f32 	%f111, %f110;
	mov.f32 	%f112, 0f4B400001;
	mov.f32 	%f113, 0f437C0000;
	fma.rm.f32 	%f114, %f111, %f113, %f112;
	add.f32 	%f115, %f114, 0fCB40007F;
	neg.f32 	%f116, %f115;
	fma.rn.f32 	%f117, %f1, 0f3FB8AA3B, %f116;
	fma.rn.f32 	%f118, %f1, 0f32A57060, %f117;
	mov.b32 	%r598, %f114;
	shl.b32 	%r599, %r598, 23;
	mov.b32 	%f119, %r599;
	ex2.approx.ftz.f32 	%f120, %f118;
	mul.f32 	%f148, %f120, %f119;
	bra.uni 	$L__BB3_223;
$L__BB3_212:
	mul.f32 	%f109, %f1, %f1;
	cvt.f64.f32 	%fd13, %f109;
	rcp.rn.f64 	%fd14, %fd13;
	neg.f64 	%fd15, %fd14;
	cvt.f64.f32 	%fd16, %f2;
	mul.f64 	%fd17, %fd15, %fd16;
	cvt.rn.f32.f64 	%f148, %fd17;
	bra.uni 	$L__BB3_223;
$L__BB3_213:
	setp.gt.f32 	%p131, %f1, %f2;
	selp.f32 	%f148, %f1, %f2, %p131;
	bra.uni 	$L__BB3_223;
$L__BB3_214:
	mul.f32 	%f44, %f2, 0f3F000000;
	cvt.rzi.f32.f32 	%f45, %f44;
	add.f32 	%f46, %f45, %f45;
	sub.f32 	%f47, %f2, %f46;
	abs.f32 	%f19, %f47;
	abs.f32 	%f20, %f1;
	setp.lt.f32 	%p110, %f20, 0f00800000;
	mul.f32 	%f48, %f20, 0f4B800000;
	selp.f32 	%f49, %f48, %f20, %p110;
	selp.f32 	%f50, 0fC1C00000, 0f00000000, %p110;
	mov.b32 	%r583, %f49;
	add.s32 	%r584, %r583, -1060439283;
	and.b32  	%r585, %r584, -8388608;
	sub.s32 	%r586, %r583, %r585;
	mov.b32 	%f51, %r586;
	cvt.rn.f32.s32 	%f52, %r585;
	fma.rn.f32 	%f53, %f52, 0f34000000, %f50;
	add.f32 	%f54, %f51, 0fBF800000;
	add.f32 	%f55, %f51, 0f3F800000;
	rcp.approx.ftz.f32 	%f56, %f55;
	add.f32 	%f57, %f54, %f54;
	mul.f32 	%f58, %f57, %f56;
	mul.f32 	%f59, %f58, %f58;
	sub.f32 	%f60, %f54, %f58;
	add.f32 	%f61, %f60, %f60;
	neg.f32 	%f62, %f58;
	fma.rn.f32 	%f63, %f62, %f54, %f61;
	mul.rn.f32 	%f64, %f56, %f63;
	fma.rn.f32 	%f65, %f59, 0f3A2C32E4, 0f3B52E7DB;
	fma.rn.f32 	%f66, %f65, %f59, 0f3C93BB73;
	fma.rn.f32 	%f67, %f66, %f59, 0f3DF6384F;
	mul.rn.f32 	%f68, %f67, %f59;
	fma.rn.f32 	%f69, %f58, 0f3FB8AA3B, %f53;
	sub.f32 	%f70, %f53, %f69;
	fma.rn.f32 	%f71, %f58, 0f3FB8AA3B, %f70;
	fma.rn.f32 	%f72, %f64, 0f3FB8AA3B, %f71;
	fma.rn.f32 	%f73, %f58, 0f32A55E34, %f72;
	mul.f32 	%f74, %f68, 0f40400000;
	fma.rn.f32 	%f75, %f74, %f64, %f73;
	fma.rn.f32 	%f76, %f68, %f58, %f75;
	add.rn.f32 	%f77, %f69, %f76;
	neg.f32 	%f78, %f69;
	add.rn.f32 	%f79, %f77, %f78;
	neg.f32 	%f80, %f79;
	add.rn.f32 	%f81, %f76, %f80;
	mul.rn.f32 	%f82, %f77, %f2;
	neg.f32 	%f83, %f82;
	fma.rn.f32 	%f84, %f77, %f2, %f83;
	fma.rn.f32 	%f85, %f81, %f2, %f84;
	cvt.rni.f32.f32 	%f86, %f82;
	sub.f32 	%f87, %f82, %f86;
	add.f32 	%f88, %f87, %f85;
	fma.rn.f32 	%f89, %f88, 0f391FCB8E, 0f3AAF85ED;
	fma.rn.f32 	%f90, %f89, %f88, 0f3C1D9856;
	fma.rn.f32 	%f91, %f90, %f88, 0f3D6357BB;
	fma.rn.f32 	%f92, %f91, %f88, 0f3E75FDEC;
	fma.rn.f32 	%f93, %f92, %f88, 0f3F317218;
	fma.rn.f32 	%f94, %f93, %f88, 0f3F800000;
	cvt.rzi.s32.f32 	%r587, %f86;
	setp.gt.f32 	%p111, %f86, 0f00000000;
	selp.b32 	%r588, 0, -2097152000, %p111;
	add.s32 	%r589, %r588, 2130706432;
	mov.b32 	%f95, %r589;
	mul.f32 	%f96, %f94, %f95;
	shl.b32 	%r590, %r587, 23;
	sub.s32 	%r591, %r590, %r588;
	mov.b32 	%f97, %r591;
	mul.f32 	%f98, %f96, %f97;
	abs.f32 	%f99, %f82;
	setp.gt.f32 	%p112, %f99, 0f43180000;
	setp.lt.f32 	%p113, %f82, 0f00000000;
	selp.f32 	%f100, 0f00000000, 0f7F800000, %p113;
	selp.f32 	%f21, %f100, %f98, %p112;
	setp.eq.f32 	%p114, %f1, 0f3F800000;
	setp.eq.f32 	%p115, %f2, 0f00000000;
	or.pred  	%p116, %p114, %p115;
	@%p116 bra 	$L__BB3_223;
	setp.num.f32 	%p117, %f20, %f20;
	abs.f32 	%f101, %f2;
	setp.num.f32 	%p118, %f101, %f101;
	and.pred  	%p119, %p117, %p118;
	@%p119 bra 	$L__BB3_217;
	add.rn.f32 	%f148, %f1, %f2;
	bra.uni 	$L__BB3_223;
$L__BB3_217:
	setp.neu.f32 	%p120, %f1, 0f00000000;
	setp.neu.f32 	%p121, %f20, 0f7F800000;
	and.pred  	%p122, %p120, %p121;
	@%p122 bra 	$L__BB3_219;
	setp.neu.f32 	%p129, %f19, 0f3F800000;
	add.f32 	%f106, %f1, %f1;
	mov.b32 	%r592, %f106;
	setp.lt.f32 	%p130, %f2, 0f00000000;
	xor.b32  	%r593, %r592, 2139095040;
	selp.b32 	%r594, %r593, %r592, %p130;
	and.b32  	%r595, %r594, 2147483647;
	selp.b32 	%r596, %r595, %r594, %p129;
	mov.b32 	%f148, %r596;
	bra.uni 	$L__BB3_223;
$L__BB3_219:
	setp.eq.f32 	%p123, %f1, 0fBF800000;
	setp.eq.f32 	%p124, %f101, 0f7F800000;
	and.pred  	%p125, %p123, %p124;
	@%p125 bra 	$L__BB3_223;
	setp.geu.f32 	%p126, %f1, 0f00000000;
	mov.f32 	%f148, %f21;
	@%p126 bra 	$L__BB3_223;
	setp.neu.f32 	%p127, %f19, 0f3F800000;
	neg.f32 	%f103, %f21;
	selp.f32 	%f104, %f21, %f103, %p127;
	cvt.rmi.f32.f32 	%f105, %f2;
	setp.neu.f32 	%p128, %f2, %f105;
	selp.f32 	%f148, 0f7FFFFFFF, %f104, %p128;
	bra.uni 	$L__BB3_223;
$L__BB3_222:
	add.f32 	%f148, %f1, %f2;
$L__BB3_223:
	ld.param.u64 	%rd224, [_Z9zipKernelPfPiS0_iiS_S0_S0_iS_S0_S0_ii_param_0];
	cvta.to.global.u64 	%rd221, %rd224;
	shl.b64 	%rd222, %rd228, 2;
	add.s64 	%rd223, %rd221, %rd222;
	st.global.f32 	[%rd223], %f148;
$L__BB3_224:
	ret;

}


// ===== COMPILED SASS (sm_100) =====

	.target	sm_100

	.elftype	@"ET_EXEC"


//--------------------- .note.nv.tkinfo           --------------------------
	.section	.note.nv.tkinfo,"",@"SHT_NOTE"
	.sectionflags	@"SHF_NOTE_NV_TKINFO"
	.tkinfo
        /*0018*/ 	.word	0x00000002
        /*0030*/ 	.string	""
        /*0030*/ 	.string	"ptxas"
        /*0030*/ 	.string	"Cuda compilation tools, release 13.0, V13.0.88"
        /*0030*/ 	.string	"Build cuda_13.0.r13.0/compiler.36424714_0"
        /*0030*/ 	.string	"-arch sm_100 -m 64 "



//--------------------- .note.nv.cuinfo           --------------------------
	.section	.note.nv.cuinfo,"",@"SHT_NOTE"
	.sectionflags	@"SHF_NOTE_NV_CUINFO"
        /*0018*/ 	.short	0x0002
        /*001a*/ 	.short	0x0064
        /*001c*/ 	.short	0x0082
	.zero		2


//--------------------- .nv.info                  --------------------------
	.section	.nv.info,"",@"SHT_CUDA_INFO"
	.align	4


	//----- nvinfo : EIATTR_REGCOUNT
	.align		4
        /*0000*/ 	.byte	0x04, 0x2f
        /*0002*/ 	.short	(.L_1 - .L_0)
	.align		4
.L_0:
        /*0004*/ 	.word	index@(_Z20MatrixMultiplyKernelPfPKiS1_S_S1_S1_S_S1_S1_)
        /*0008*/ 	.word	0x00000020


	//----- nvinfo : EIATTR_FRAME_SIZE
	.align		4
.L_1:
        /*000c*/ 	.byte	0x04, 0x11
        /*000e*/ 	.short	(.L_3 - .L_2)
	.align		4
.L_2:
        /*0010*/ 	.word	index@(_Z20MatrixMultiplyKernelPfPKiS1_S_S1_S1_S_S1_S1_)
        /*0014*/ 	.word	0x00000000


	//----- nvinfo : EIATTR_REGCOUNT
	.align		4
.L_3:
        /*0018*/ 	.byte	0x04, 0x2f
        /*001a*/ 	.short	(.L_5 - .L_4)
	.align		4
.L_4:
        /*001c*/ 	.word	index@(_Z9mapKernelPfPiS0_iS_S0_S0_ii)
        /*0020*/ 	.word	0x0000001f


	//----- nvinfo : EIATTR_FRAME_SIZE
	.align		4
.L_5:
        /*0024*/ 	.byte	0x04, 0x11
        /*0026*/ 	.short	(.L_7 - .L_6)
	.align		4
.L_6:
        /*0028*/ 	.word	index@($__internal_8_$__cuda_sm20_rcp_rn_f32_slowpath)
        /*002c*/ 	.word	0x00000050


	//----- nvinfo : EIATTR_FRAME_SIZE
	.align		4
.L_7:
        /*0030*/ 	.byte	0x04, 0x11
        /*0032*/ 	.short	(.L_9 - .L_8)
	.align		4
.L_8:
        /*0034*/ 	.word	index@($__internal_7_$__cuda_sm20_div_rn_f64_full)
        /*0038*/ 	.word	0x00000050


	//----- nvinfo : EIATTR_FRAME_SIZE
	.align		4
.L_9:
        /*003c*/ 	.byte	0x04, 0x11
        /*003e*/ 	.short	(.L_11 - .L_10)
	.align		4
.L_10:
        /*0040*/ 	.word	index@($__internal_6_$__cuda_sm20_dblrcp_rn_slowpath_v3)
        /*0044*/ 	.word	0x00000050


	//----- nvinfo : EIATTR_FRAME_SIZE
	.align		4
.L_11:
        /*0048*/ 	.byte	0x04, 0x11
        /*004a*/ 	.short	(.L_13 - .L_12)
	.align		4
.L_12:
        /*004c*/ 	.word	index@(_Z9mapKernelPfPiS0_iS_S0_S0_ii)
        /*0050*/ 	.word	0x00000050


	//----- nvinfo : EIATTR_REGCOUNT
	.align		4
.L_13:
        /*0054*/ 	.byte	0x04, 0x2f
        /*0056*/ 	.short	(.L_15 - .L_14)
	.align		4
.L_14:
        /*0058*/ 	.word	index@(_Z12reduceKernelPfPiS0_iS_S0_S0_ifii)
        /*005c*/ 	.word	0x00000020


	//----- nvinfo : EIATTR_FRAME_SIZE
	.align		4
.L_15:
        /*0060*/ 	.byte	0x04, 0x11
        /*0062*/ 	.short	(.L_17 - .L_16)
	.align		4
.L_16:
        /*0064*/ 	.word	index@($__internal_5_$__cuda_sm20_rcp_rn_f32_slowpath)
        /*0068*/ 	.word	0x00000028


	//----- nvinfo : EIATTR_FRAME_SIZE
	.align		4
.L_17:
        /*006c*/ 	.byte	0x04, 0x11
        /*006e*/ 	.short	(.L_19 - .L_18)
	.align		4
.L_18:
        /*0070*/ 	.word	index@($__internal_4_$__cuda_sm20_div_rn_f64_full)
        /*0074*/ 	.word	0x00000028


	//----- nvinfo : EIATTR_FRAME_SIZE
	.align		4
.L_19:
        /*0078*/ 	.byte	0x04, 0x11
        /*007a*/ 	.short	(.L_21 - .L_20)
	.align		4
.L_20:
        /*007c*/ 	.word	index@($__internal_3_$__cuda_sm20_dblrcp_rn_slowpath_v3)
        /*0080*/ 	.word	0x00000028


	//----- nvinfo : EIATTR_FRAME_SIZE
	.align		4
.L_21:
        /*0084*/ 	.byte	0x04, 0x11
        /*0086*/ 	.short	(.L_23 - .L_22)
	.align		4
.L_22:
        /*0088*/ 	.word	index@(_Z12reduceKernelPfPiS0_iS_S0_S0_ifii)
        /*008c*/ 	.word	0x00000028


	//----- nvinfo : EIATTR_REGCOUNT
	.align		4
.L_23:
        /*0090*/ 	.byte	0x04, 0x2f
        /*0092*/ 	.short	(.L_25 - .L_24)
	.align		4
.L_24:
        /*0094*/ 	.word	index@(_Z9zipKernelPfPiS0_iiS_S0_S0_iS_S0_S0_ii)
        /*0098*/ 	.word	0x0000001f


	//----- nvinfo : EIATTR_FRAME_SIZE
	.align		4
.L_25:
        /*009c*/ 	.byte	0x04, 0x11
        /*009e*/ 	.short	(.L_27 - .L_26)
	.align		4
.L_26:
        /*00a0*/ 	.word	index@($__internal_2_$__cuda_sm20_rcp_rn_f32_slowpath)
        /*00a4*/ 	.word	0x00000078


	//----- nvinfo : EIATTR_FRAME_SIZE
	.align		4
.L_27:
        /*00a8*/ 	.byte	0x04, 0x11
        /*00aa*/ 	.short	(.L_29 - .L_28)
	.align		4
.L_28:
        /*00ac*/ 	.word	index@($__internal_1_$__cuda_sm20_div_rn_f64_full)
        /*00b0*/ 	.word	0x00000078


	//----- nvinfo : EIATTR_FRAME_SIZE
	.align		4
.L_29:
        /*00b4*/ 	.byte	0x04, 0x11
        /*00b6*/ 	.short	(.L_31 - .L_30)
	.align		4
.L_30:
        /*00b8*/ 	.word	index@($__internal_0_$__cuda_sm20_dblrcp_rn_slowpath_v3)
        /*00bc*/ 	.word	0x00000078


	//----- nvinfo : EIATTR_FRAME_SIZE
	.align		4
.L_31:
        /*00c0*/ 	.byte	0x04, 0x11
        /*00c2*/ 	.short	(.L_33 - .L_32)
	.align		4
.L_32:
        /*00c4*/ 	.word	index@(_Z9zipKernelPfPiS0_iiS_S0_S0_iS_S0_S0_ii)
        /*00c8*/ 	.word	0x00000078


	//----- nvinfo : EIATTR_MIN_STACK_SIZE
	.align		4
.L_33:
        /*00cc*/ 	.byte	0x04, 0x12
        /*00ce*/ 	.short	(.L_35 - .L_34)
	.align		4
.L_34:
        /*00d0*/ 	.word	index@(_Z9zipKernelPfPiS0_iiS_S0_S0_iS_S0_S0_ii)
        /*00d4*/ 	.word	0x00000078


	//----- nvinfo : EIATTR_MIN_STACK_SIZE
	.align		4
.L_35:
        /*00d8*/ 	.byte	0x04, 0x12
        /*00da*/ 	.short	(.L_37 - .L_36)
	.align		4
.L_36:
        /*00dc*/ 	.word	index@(_Z12reduceKernelPfPiS0_iS_S0_S0_ifii)
        /*00e0*/ 	.word	0x00000028


	//----- nvinfo : EIATTR_MIN_STACK_SIZE
	.align		4
.L_37:
        /*00e4*/ 	.byte	0x04, 0x12
        /*00e6*/ 	.short	(.L_39 - .L_38)
	.align		4
.L_38:
        /*00e8*/ 	.word	index@(_Z9mapKernelPfPiS0_iS_S0_S0_ii)
        /*00ec*/ 	.word	0x00000050


	//----- nvinfo : EIATTR_MIN_STACK_SIZE
	.align		4
.L_39:
        /*00f0*/ 	.byte	0x04, 0x12
        /*00f2*/ 	.short	(.L_41 - .L_40)
	.align		4
.L_40:
        /*00f4*/ 	.word	index@(_Z20MatrixMultiplyKernelPfPKiS1_S_S1_S1_S_S1_S1_)
        /*00f8*/ 	.word	0x00000000
.L_41:


//--------------------- .nv.compat                --------------------------
	.section	.nv.compat,"",@"SHT_CUDA_COMPAT_INFO"
	.align	4
        /*0000*/ 	.byte	0x02, 0x09, 0x00, 0x00, 0x02, 0x02, 0x01, 0x00, 0x02, 0x05, 0x05, 0x00, 0x03, 0x07, 0x01, 0x01
        /*0010*/ 	.byte	0x02, 0x03, 0x00, 0x00, 0x02, 0x06, 0x01, 0x00, 0x04, 0x0b, 0x08, 0x00, 0x01, 0x00, 0x00, 0x00
        /*0020*/ 	.byte	0x00, 0x00, 0x00, 0x00


//--------------------- .nv.info._Z9zipKernelPfPiS0_iiS_S0_S0_iS_S0_S0_ii --------------------------
	.section	.nv.info._Z9zipKernelPfPiS0_iiS_S0_S0_iS_S0_S0_ii,"",@"SHT_CUDA_INFO"
	.sectionflags	@""
	.align	4


	//----- nvinfo : EIATTR_CUDA_API_VERSION
	.align		4
        /*0000*/ 	.byte	0x04, 0x37
        /*0002*/ 	.short	(.L_43 - .L_42)
.L_42:
        /*0004*/ 	.word	0x00000082


	//----- nvinfo : EIATTR_KPARAM_INFO
	.align		4
.L_43:
        /*0008*/ 	.byte	0x04, 0x17
        /*000a*/ 	.short	(.L_45 - .L_44)
.L_44:
        /*000c*/ 	.word	0x00000000
        /*0010*/ 	.short	0x000d
        /*0012*/ 	.short	0x005c
        /*0014*/ 	.byte	0x00, 0xf0, 0x11, 0x00


	//----- nvinfo : EIATTR_KPARAM_INFO
	.align		4
.L_45:
        /*0018*/ 	.byte	0x04, 0x17
        /*001a*/ 	.short	(.L_47 - .L_46)
.L_46:
        /*001c*/ 	.word	0x00000000
        /*0020*/ 	.short	0x000c
        /*0022*/ 	.short	0x0058
        /*0024*/ 	.byte	0x00, 0xf0, 0x11, 0x00


	//----- nvinfo : EIATTR_KPARAM_INFO
	.align		4
.L_47:
        /*0028*/ 	.byte	0x04, 0x17
        /*002a*/ 	.short	(.L_49 - .L_48)
.L_48:
        /*002c*/ 	.word	0x00000000
        /*0030*/ 	.short	0x000b
        /*0032*/ 	.short	0x0050
        /*0034*/ 	.byte	0x00, 0xf5, 0x21, 0x00


	//----- nvinfo : EIATTR_KPARAM_INFO
	.align		4
.L_49:
        /*0038*/ 	.byte	0x04, 0x17
        /*003a*/ 	.short	(.L_51 - .L_50)
.L_50:
        /*003c*/ 	.word	0x00000000
        /*0040*/ 	.short	0x000a
        /*0042*/ 	.short	0x0048
        /*0044*/ 	.byte	0x00, 0xf5, 0x21, 0x00


	//----- nvinfo : EIATTR_KPARAM_INFO
	.align		4
.L_51:
        /*0048*/ 	.byte	0x04, 0x17
        /*004a*/ 	.short	(.L_53 - .L_52)
.L_52:
        /*004c*/ 	.word	0x00000000
        /*0050*/ 	.short	0x0009
        /*0052*/ 	.short	0x0040
        /*0054*/ 	.byte	0x00, 0xf5, 0x21, 0x00


	//----- nvinfo : EIATTR_KPARAM_INFO
	.align		4
.L_53:
        /*0058*/ 	.byte	0x04, 0x17
        /*005a*/ 	.short	(.L_55 - .L_54)
.L_54:
        /*005c*/ 	.word	0x00000000
        /*0060*/ 	.short	0x0008
        /*0062*/ 	.short	0x0038
        /*0064*/ 	.byte	0x00, 0xf0, 0x11, 0x00


	//----- nvinfo : EIATTR_KPARAM_INFO
	.align		4
.L_55:
        /*0068*/ 	.byte	0x04, 0x17
        /*006a*/ 	.short	(.L_57 - .L_56)
.L_56:
        /*006c*/ 	.word	0x00000000
        /*0070*/ 	.short	0x0007
        /*0072*/ 	.short	0x0030
        /*0074*/ 	.byte	0x00, 0xf5, 0x21, 0x00


	//----- nvinfo : EIATTR_KPARAM_INFO
	.align		4
.L_57:
        /*0078*/ 	.byte	0x04, 0x17
        /*007a*/ 	.short	(.L_59 - .L_58)
.L_58:
        /*007c*/ 	.word	0x00000000
        /*0080*/ 	.short	0x0006
        /*0082*/ 	.short	0x0028
        /*0084*/ 	.byte	0x00, 0xf5, 0x21, 0x00


	//----- nvinfo : EIATTR_KPARAM_INFO
	.align		4
.L_59:
        /*0088*/ 	.byte	0x04, 0x17
        /*008a*/ 	.short	(.L_61 - .L_60)
.L_60:
        /*008c*/ 	.word	0x00000000
        /*0090*/ 	.short	0x0005
        /*0092*/ 	.short	0x0020
        /*0094*/ 	.byte	0x00, 0xf5, 0x21, 0x00


	//----- nvinfo : EIATTR_KPARAM_INFO
	.align		4
.L_61:
        /*0098*/ 	.byte	0x04, 0x17
        /*009a*/ 	.short	(.L_63 - .L_62)
.L_62:
        /*009c*/ 	.word	0x00000000
        /*00a0*/ 	.short	0x0004
        /*00a2*/ 	.short	0x001c
        /*00a4*/ 	.byte	0x00, 0xf0, 0x11, 0x00


	//----- nvinfo : EIATTR_KPARAM_INFO
	.align		4
.L_63:
        /*00a8*/ 	.byte	0x04, 0x17
        /*00aa*/ 	.short	(.L_65 - .L_64)
.L_64:
        /*00ac*/ 	.word	0x00000000
        /*00b0*/ 	.short	0x0003
        /*00b2*/ 	.short	0x0018
        /*00b4*/ 	.byte	0x00, 0xf0, 0x11, 0x00


	//----- nvinfo : EIATTR_KPARAM_INFO
	.align		4
.L_65:
        /*00b8*/ 	.byte	0x04, 0x17
        /*00ba*/ 	.short	(.L_67 - .L_66)
.L_66:
        /*00bc*/ 	.word	0x00000000
        /*00c0*/ 	.short	0x0002
        /*00c2*/ 	.short	0x0010
        /*00c4*/ 	.byte	0x00, 0xf5, 0x21, 0x00


	//----- nvinfo : EIATTR_KPARAM_INFO
	.align		4
.L_67:
        /*00c8*/ 	.byte	0x04, 0x17
        /*00ca*/ 	.short	(.L_69 - .L_68)
.L_68:
        /*00cc*/ 	.word	0x00000000
        /*00d0*/ 	.short	0x0001
        /*00d2*/ 	.short	0x0008
        /*00d4*/ 	.byte	0x00, 0xf5, 0x21, 0x00


	//----- nvinfo : EIATTR_KPARAM_INFO
	.align		4
.L_69:
        /*00d8*/ 	.byte	0x04, 0x17
        /*00da*/ 	.short	(.L_71 - .L_70)
.L_70:
        /*00dc*/ 	.word	0x00000000
        /*00e0*/ 	.short	0x0000
        /*00e2*/ 	.short	0x0000
        /*00e4*/ 	.byte	0x00, 0xf5, 0x21, 0x00


	//----- nvinfo : EIATTR_SPARSE_MMA_MASK
	.align		4
.L_71:
        /*00e8*/ 	.byte	0x03, 0x50
        /*00ea*/ 	.short	0x0000


	//----- nvinfo : EIATTR_MAXREG_COUNT
	.align		4
        /*00ec*/ 	.byte	0x03, 0x1b
        /*00ee*/ 	.short	0x00ff


	//----- nvinfo : EIATTR_MERCURY_ISA_VERSION
	.align		4
        /*00f0*/ 	.byte	0x03, 0x5f
        /*00f2*/ 	.short	0x0101


	//----- nvinfo : EIATTR_VRC_CTA_INIT_COUNT
	.align		4
        /*00f4*/ 	.byte	0x02, 0x4a
	.zero		1
	.zero		1


	//----- nvinfo : EIATTR_EXIT_INSTR_OFFSETS
	.align		4
        /*00f8*/ 	.byte	0x04, 0x1c
        /*00fa*/ 	.short	(.L_73 - .L_72)


	//   ....[0]....
.L_72:
        /*00fc*/ 	.word	0x00000080


	//   ....[1]....
        /*0100*/ 	.word	0x000066f0


	//----- nvinfo : EIATTR_INDIRECT_BRANCH_TARGETS
	.align		4
.L_73:
        /*0104*/ 	.byte	0x04, 0x34
        /*0106*/ 	.short	(.L_75 - .L_74)


	//   ....[0]....
.L_74:
        /*0108*/ 	.word	.L_x_214@srel
        /*010c*/ 	.short	0x0
        /*010e*/ 	.short	0x0
        /*0110*/ 	.word	0x3
        /*0114*/ 	.word	.L_x_215@srel
        /*0118*/ 	.word	.L_x_216@srel
        /*011c*/ 	.word	.L_x_45@srel


	//   ....[1]....
        /*0120*/ 	.word	.L_x_218@srel
        /*0124*/ 	.short	0x0
        /*0126*/ 	.short	0x0
        /*0128*/ 	.word	0x4
        /*012c*/ 	.word	.L_x_219@srel
        /*0130*/ 	.word	.L_x_220@srel
        /*0134*/ 	.word	.L_x_221@srel
        /*0138*/ 	.word	.L_x_45@srel


	//   ....[2]....
        /*013c*/ 	.word	.L_x_223@srel
        /*0140*/ 	.short	0x0
        /*0142*/ 	.short	0x0
        /*0144*/ 	.word	0x3
        /*0148*/ 	.word	.L_x_224@srel
        /*014c*/ 	.word	.L_x_225@srel
        /*0150*/ 	.word	.L_x_45@srel


	//   ....[3]....
        /*0154*/ 	.word	.L_x_227@srel
        /*0158*/ 	.short	0x0
        /*015a*/ 	.short	0x0
        /*015c*/ 	.word	0x3
        /*0160*/ 	.word	.L_x_228@srel
        /*0164*/ 	.word	.L_x_229@srel
        /*0168*/ 	.word	.L_x_45@srel


	//   ....[4]....
        /*016c*/ 	.word	.L_x_231@srel
        /*0170*/ 	.short	0x0
        /*0172*/ 	.short	0x0
        /*0174*/ 	.word	0x3
        /*0178*/ 	.word	.L_x_232@srel
        /*017c*/ 	.word	.L_x_233@srel
        /*0180*/ 	.word	.L_x_45@srel


	//----- nvinfo : EIATTR_CRS_STACK_SIZE
	.align		4
.L_75:
        /*0184*/ 	.byte	0x04, 0x1e
        /*0186*/ 	.short	(.L_77 - .L_76)
.L_76:
        /*0188*/ 	.word	0x00000000


	//----- nvinfo : EIATTR_CBANK_PARAM_SIZE
	.align		4
.L_77:
        /*018c*/ 	.byte	0x03, 0x19
        /*018e*/ 	.short	0x0060


	//----- nvinfo : EIATTR_PARAM_CBANK
	.align		4
        /*0190*/ 	.byte	0x04, 0x0a
        /*0192*/ 	.short	(.L_79 - .L_78)
	.align		4
.L_78:
        /*0194*/ 	.word	index@(.nv.constant0._Z9zipKernelPfPiS0_iiS_S0_S0_iS_S0_S0_ii)
        /*0198*/ 	.short	0x0380
        /*019a*/ 	.short	0x0060


	//----- nvinfo : EIATTR_SW_WAR
	.align		4
.L_79:
        /*019c*/ 	.byte	0x04, 0x36
        /*019e*/ 	.short	(.L_81 - .L_80)
.L_80:
        /*01a0*/ 	.word	0x00000008
.L_81:


//--------------------- .nv.info._Z12reduceKernelPfPiS0_iS_S0_S0_ifii --------------------------
	.section	.nv.info._Z12reduceKernelPfPiS0_iS_S0_S0_ifii,"",@"SHT_CUDA_INFO"
	.sectionflags	@""
	.align	4


	//----- nvinfo : EIATTR_CUDA_API_VERSION
	.align		4
        /*0000*/ 	.byte	0x04, 0x37
        /*0002*/ 	.short	(.L_83 - .L_82)
.L_82:
        /*0004*/ 	.word	0x00000082


	//----- nvinfo : EIATTR_KPARAM_INFO
	.align		4
.L_83:
        /*0008*/ 	.byte	0x04, 0x17
        /*000a*/ 	.short	(.L_85 - .L_84)
.L_84:
        /*000c*/ 	.word	0x00000000
        /*0010*/ 	.short	0x000a
        /*0012*/ 	.short	0x0044
        /*0014*/ 	.byte	0x00, 0xf0, 0x11, 0x00


	//----- nvinfo : EIATTR_KPARAM_INFO
	.align		4
.L_85:
        /*0018*/ 	.byte	0x04, 0x17
        /*001a*/ 	.short	(.L_87 - .L_86)
.L_86:
        /*001c*/ 	.word	0x00000000
        /*0020*/ 	.short	0x0009
        /*0022*/ 	.short	0x0040
        /*0024*/ 	.byte	0x00, 0xf0, 0x11, 0x00


	//----- nvinfo : EIATTR_KPARAM_INFO
	.align		4
.L_87:
        /*0028*/ 	.byte	0x04, 0x17
        /*002a*/ 	.short	(.L_89 - .L_88)
.L_88:
        /*002c*/ 	.word	0x00000000
        /*0030*/ 	.short	0x0008
        /*0032*/ 	.short	0x003c
        /*0034*/ 	.byte	0x00, 0xf0, 0x11, 0x00


	//----- nvinfo : EIATTR_KPARAM_INFO
	.align		4
.L_89:
        /*0038*/ 	.byte	0x04, 0x17
        /*003a*/ 	.short	(.L_91 - .L_90)
.L_90:
        /*003c*/ 	.word	0x00000000
        /*0040*/ 	.short	0x0007
        /*0042*/ 	.short	0x0038
        /*0044*/ 	.byte	0x00, 0xf0, 0x11, 0x00


	//----- nvinfo : EIATTR_KPARAM_INFO
	.align		4
.L_91:
        /*0048*/ 	.byte	0x04, 0x17
        /*004a*/ 	.short	(.L_93 - .L_92)
.L_92:
        /*004c*/ 	.word	0x00000000
        /*0050*/ 	.short	0x0006
        /*0052*/ 	.short	0x0030
        /*0054*/ 	.byte	0x00, 0xf5, 0x21, 0x00


	//----- nvinfo : EIATTR_KPARAM_INFO
	.align		4
.L_93:
        /*0058*/ 	.byte	0x04, 0x17
        /*005a*/ 	.short	(.L_95 - .L_94)
.L_94:
        /*005c*/ 	.word	0x00000000
        /*0060*/ 	.short	0x0005
        /*0062*/ 	.short	0x0028
        /*0064*/ 	.byte	0x00, 0xf5, 0x21, 0x00


	//----- nvinfo : EIATTR_KPARAM_INFO
	.align		4
.L_95:
        /*0068*/ 	.byte	0x04, 0x17
        /*006a*/ 	.short	(.L_97 - .L_96)
.L_96:
        /*006c*/ 	.word	0x00000000
        /*0070*/ 	.short	0x0004
        /*0072*/ 	.short	0x0020
        /*0074*/ 	.byte	0x00, 0xf5, 0x21, 0x00


	//----- nvinfo : EIATTR_KPARAM_INFO
	.align		4
.L_97:
        /*0078*/ 	.byte	0x04, 0x17
        /*007a*/ 	.short	(.L_99 - .L_98)
.L_98:
        /*007c*/ 	.word	0x00000000
        /*0080*/ 	.short	0x0003
        /*0082*/ 	.short	0x0018
        /*0084*/ 	.byte	0x00, 0xf0, 0x11, 0x00


	//----- nvinfo : EIATTR_KPARAM_INFO
	.align		4
.L_99:
        /*0088*/ 	.byte	0x04, 0x17
        /*008a*/ 	.short	(.L_101 - .L_100)
.L_100:
        /*008c*/ 	.word	0x00000000
        /*0090*/ 	.short	0x0002
        /*0092*/ 	.short	0x0010
        /*0094*/ 	.byte	0x00, 0xf5, 0x21, 0x00


	//----- nvinfo : EIATTR_KPARAM_INFO
	.align		4
.L_101:
        /*0098*/ 	.byte	0x04, 0x17
        /*009a*/ 	.short	(.L_103 - .L_102)
.L_102:
        /*009c*/ 	.word	0x00000000
        /*00a0*/ 	.short	0x0001
        /*00a2*/ 	.short	0x0008
        /*00a4*/ 	.byte	0x00, 0xf5, 0x21, 0x00


	//----- nvinfo : EIATTR_KPARAM_INFO
	.align		4
.L_103:
        /*00a8*/ 	.byte	0x04, 0x17
        /*00aa*/ 	.short	(.L_105 - .L_104)
.L_104:
        /*00ac*/ 	.word	0x00000000
        /*00b0*/ 	.short	0x0000
        /*00b2*/ 	.short	0x0000
        /*00b4*/ 	.byte	0x00, 0xf5, 0x21, 0x00


	//----- nvinfo : EIATTR_SPARSE_MMA_MASK
	.align		4
.L_105:
        /*00b8*/ 	.byte	0x03, 0x50
        /*00ba*/ 	.short	0x0000


	//----- nvinfo : EIATTR_MAXREG_COUNT
	.align		4
        /*00bc*/ 	.byte	0x03, 0x1b
        /*00be*/ 	.short	0x00ff


	//----- nvinfo : EIATTR_MERCURY_ISA_VERSION
	.align		4
        /*00c0*/ 	.byte	0x03, 0x5f
        /*00c2*/ 	.short	0x0101


	//----- nvinfo : EIATTR_VRC_CTA_INIT_COUNT
	.align		4
        /*00c4*/ 	.byte	0x02, 0x4a
	.zero		1
	.zero		1


	//----- nvinfo : EIATTR_EXIT_INSTR_OFFSETS
	.align		4
        /*00c8*/ 	.byte	0x04, 0x1c
        /*00ca*/ 	.short	(.L_107 - .L_106)


	//   ....[0]....
.L_106:
        /*00cc*/ 	.word	0x00000090


	//   ....[1]....
        /*00d0*/ 	.word	0x00002190


	//   ....[2]....
        /*00d4*/ 	.word	0x00004680


	//----- nvinfo : EIATTR_CRS_STACK_SIZE
	.align		4
.L_107:
        /*00d8*/ 	.byte	0x04, 0x1e
        /*00da*/ 	.short	(.L_109 - .L_108)
.L_108:
        /*00dc*/ 	.word	0x00000000


	//----- nvinfo : EIATTR_CBANK_PARAM_SIZE
	.align		4
.L_109:
        /*00e0*/ 	.byte	0x03, 0x19
        /*00e2*/ 	.short	0x0048


	//----- nvinfo : EIATTR_PARAM_CBANK
	.align		4
        /*00e4*/ 	.byte	0x04, 0x0a
        /*00e6*/ 	.short	(.L_111 - .L_110)
	.align		4
.L_110:
        /*00e8*/ 	.word	index@(.nv.constant0._Z12reduceKernelPfPiS0_iS_S0_S0_ifii)
        /*00ec*/ 	.short	0x0380
        /*00ee*/ 	.short	0x0048


	//----- nvinfo : EIATTR_SW_WAR
	.align		4
.L_111:
        /*00f0*/ 	.byte	0x04, 0x36
        /*00f2*/ 	.short	(.L_113 - .L_112)
.L_112:
        /*00f4*/ 	.word	0x00000008
.L_113:


//--------------------- .nv.info._Z9mapKernelPfPiS0_iS_S0_S0_ii --------------------------
	.section	.nv.info._Z9mapKernelPfPiS0_iS_S0_S0_ii,"",@"SHT_CUDA_INFO"
	.sectionflags	@""
	.align	4


	//----- nvinfo : EIATTR_CUDA_API_VERSION
	.align		4
        /*0000*/ 	.byte	0x04, 0x37
        /*0002*/ 	.short	(.L_115 - .L_114)
.L_114:
        /*0004*/ 	.word	0x00000082


	//----- nvinfo : EIATTR_KPARAM_INFO
	.align		4
.L_115:
        /*0008*/ 	.byte	0x04, 0x17
        /*000a*/ 	.short	(.L_117 - .L_116)
.L_116:
        /*000c*/ 	.word	0x00000000
        /*0010*/ 	.short	0x0008
        /*0012*/ 	.short	0x003c
        /*0014*/ 	.byte	0x00, 0xf0, 0x11, 0x00


	//----- nvinfo : EIATTR_KPARAM_INFO
	.align		4
.L_117:
        /*0018*/ 	.byte	0x04, 0x17
        /*001a*/ 	.short	(.L_119 - .L_118)
.L_118:
        /*001c*/ 	.word	0x00000000
        /*0020*/ 	.short	0x0007
        /*0022*/ 	.short	0x0038
        /*0024*/ 	.byte	0x00, 0xf0, 0x11, 0x00


	//----- nvinfo : EIATTR_KPARAM_INFO
	.align		4
.L_119:
        /*0028*/ 	.byte	0x04, 0x17
        /*002a*/ 	.short	(.L_121 - .L_120)
.L_120:
        /*002c*/ 	.word	0x00000000
        /*0030*/ 	.short	0x0006
        /*0032*/ 	.short	0x0030
        /*0034*/ 	.byte	0x00, 0xf5, 0x21, 0x00


	//----- nvinfo : EIATTR_KPARAM_INFO
	.align		4
.L_121:
        /*0038*/ 	.byte	0x04, 0x17
        /*003a*/ 	.short	(.L_123 - .L_122)
.L_122:
        /*003c*/ 	.word	0x00000000
        /*0040*/ 	.short	0x0005
        /*0042*/ 	.short	0x0028
        /*0044*/ 	.byte	0x00, 0xf5, 0x21, 0x00


	//----- nvinfo : EIATTR_KPARAM_INFO
	.align		4
.L_123:
        /*0048*/ 	.byte	0x04, 0x17
        /*004a*/ 	.short	(.L_125 - .L_124)
.L_124:
        /*004c*/ 	.word	0x00000000
        /*0050*/ 	.short	0x0004
        /*0052*/ 	.short	0x0020
        /*0054*/ 	.byte	0x00, 0xf5, 0x21, 0x00


	//----- nvinfo : EIATTR_KPARAM_INFO
	.align		4
.L_125:
        /*0058*/ 	.byte	0x04, 0x17
        /*005a*/ 	.short	(.L_127 - .L_126)
.L_126:
        /*005c*/ 	.word	0x00000000
        /*0060*/ 	.short	0x0003
        /*0062*/ 	.short	0x0018
        /*0064*/ 	.byte	0x00, 0xf0, 0x11, 0x00


	//----- nvinfo : EIATTR_KPARAM_INFO
	.align		4
.L_127:
        /*0068*/ 	.byte	0x04, 0x17
        /*006a*/ 	.short	(.L_129 - .L_128)
.L_128:
        /*006c*/ 	.word	0x00000000
        /*0070*/ 	.short	0x0002
        /*0072*/ 	.short	0x0010
        /*0074*/ 	.byte	0x00, 0xf5, 0x21, 0x00


	//----- nvinfo : EIATTR_KPARAM_INFO
	.align		4
.L_129:
        /*0078*/ 	.byte	0x04, 0x17
        /*007a*/ 	.short	(.L_131 - .L_130)
.L_130:
        /*007c*/ 	.word	0x00000000
        /*0080*/ 	.short	0x0001
        /*0082*/ 	.short	0x0008
        /*0084*/ 	.byte	0x00, 0xf5, 0x21, 0x00


	//----- nvinfo : EIATTR_KPARAM_INFO
	.align		4
.L_131:
        /*0088*/ 	.byte	0x04, 0x17
        /*008a*/ 	.short	(.L_133 - .L_132)
.L_132:
        /*008c*/ 	.word	0x00000000
        /*0090*/ 	.short	0x0000
        /*0092*/ 	.short	0x0000
        /*0094*/ 	.byte	0x00, 0xf5, 0x21, 0x00


	//----- nvinfo : EIATTR_SPARSE_MMA_MASK
	.align		4
.L_133:
        /*0098*/ 	.byte	0x03, 0x50
        /*009a*/ 	.short	0x0000


	//----- nvinfo : EIATTR_MAXREG_COUNT
	.align		4
        /*009c*/ 	.byte	0x03, 0x1b
        /*009e*/ 	.short	0x00ff


	//----- nvinfo : EIATTR_MERCURY_ISA_VERSION
	.align		4
        /*00a0*/ 	.byte	0x03, 0x5f
        /*00a2*/ 	.short	0x0101


	//----- nvinfo : EIATTR_VRC_CTA_INIT_COUNT
	.align		4
        /*00a4*/ 	.byte	0x02, 0x4a
	.zero		1
	.zero		1


	//----- nvinfo : EIATTR_EXIT_INSTR_OFFSETS
	.align		4
        /*00a8*/ 	.byte	0x04, 0x1c
        /*00aa*/ 	.short	(.L_135 - .L_134)


	//   ....[0]....
.L_134:
        /*00ac*/ 	.word	0x00000080


	//   ....[1]....
        /*00b0*/ 	.word	0x00005300


	//----- nvinfo : EIATTR_INDIRECT_BRANCH_TARGETS
	.align		4
.L_135:
        /*00b4*/ 	.byte	0x04, 0x34
        /*00b6*/ 	.short	(.L_137 - .L_136)


	//   ....[0]....
.L_136:
        /*00b8*/ 	.word	.L_x_235@srel
        /*00bc*/ 	.short	0x0
        /*00be*/ 	.short	0x0
        /*00c0*/ 	.word	0x3
        /*00c4*/ 	.word	.L_x_177@srel
        /*00c8*/ 	.word	.L_x_237@srel
        /*00cc*/ 	.word	.L_x_176@srel


	//   ....[1]....
        /*00d0*/ 	.word	.L_x_239@srel
        /*00d4*/ 	.short	0x0
        /*00d6*/ 	.short	0x0
        /*00d8*/ 	.word	0x3
        /*00dc*/ 	.word	.L_x_240@srel
        /*00e0*/ 	.word	.L_x_241@srel
        /*00e4*/ 	.word	.L_x_176@srel


	//   ....[2]....
        /* <DEDUP_REMOVED lines=8> */


	//   ....[3]....
        /*0104*/ 	.word	.L_x_248@srel
        /*0108*/ 	.short	0x0
        /*010a*/ 	.short	0x0
        /*010c*/ 	.word	0x3
        /*0110*/ 	.word	.L_x_249@srel
        /*0114*/ 	.word	.L_x_250@srel
        /*0118*/ 	.word	.L_x_176@srel


	//   ....[4]....
        /*011c*/ 	.word	.L_x_252@srel
        /*0120*/ 	.short	0x0
        /*0122*/ 	.short	0x0
        /*0124*/ 	.word	0x3
        /*0128*/ 	.word	.L_x_253@srel
        /*012c*/ 	.word	.L_x_254@srel
        /*0130*/ 	.word	.L_x_176@srel


	//   ....[5]....
        /*0134*/ 	.word	.L_x_256@srel
        /*0138*/ 	.short	0x0
        /*013a*/ 	.short	0x0
        /*013c*/ 	.word	0x3
        /*0140*/ 	.word	.L_x_257@srel
        /*0144*/ 	.word	.L_x_258@srel
        /*0148*/ 	.word	.L_x_176@srel


	//   ....[6]....
        /* <DEDUP_REMOVED lines=8> */


	//----- nvinfo : EIATTR_CRS_STACK_SIZE
	.align		4
.L_137:
        /*0168*/ 	.byte	0x04, 0x1e
        /*016a*/ 	.short	(.L_139 - .L_138)
.L_138:
        /*016c*/ 	.word	0x00000000


	//----- nvinfo : EIATTR_CBANK_PARAM_SIZE
	.align		4
.L_139:
        /*0170*/ 	.byte	0x03, 0x19
        /*0172*/ 	.short	0x0040


	//----- nvinfo : EIATTR_PARAM_CBANK
	.align		4
        /*0174*/ 	.byte	0x04, 0x0a
        /*0176*/ 	.short	(.L_141 - .L_140)
	.align		4
.L_140:
        /*0178*/ 	.word	index@(.nv.constant0._Z9mapKernelPfPiS0_iS_S0_S0_ii)
        /*017c*/ 	.short	0x0380
        /*017e*/ 	.short	0x0040


	//----- nvinfo : EIATTR_SW_WAR
	.align		4
.L_141:
        /*0180*/ 	.byte	0x04, 0x36
        /*0182*/ 	.short	(.L_143 - .L_142)
.L_142:
        /*0184*/ 	.word	0x00000008
.L_143:


//--------------------- .nv.info._Z20MatrixMultiplyKernelPfPKiS1_S_S1_S1_S_S1_S1_ --------------------------
	.section	.nv.info._Z20MatrixMultiplyKernelPfPKiS1_S_S1_S1_S_S1_S1_,"",@"SHT_CUDA_INFO"
	.sectionflags	@""
	.align	4


	//----- nvinfo : EIATTR_CUDA_API_VERSION
	.align		4
        /*0000*/ 	.byte	0x04, 0x37
        /*0002*/ 	.short	(.L_145 - .L_144)
.L_144:
        /*0004*/ 	.word	0x00000082


	//----- nvinfo : EIATTR_KPARAM_INFO
	.align		4
.L_145:
        /*0008*/ 	.byte	0x04, 0x17
        /*000a*/ 	.short	(.L_147 - .L_146)
.L_146:
        /*000c*/ 	.word	0x00000000
        /*0010*/ 	.short	0x0008
        /*0012*/ 	.short	0x0040
        /*0014*/ 	.byte	0x00, 0xf5, 0x21, 0x00


	//----- nvinfo : EIATTR_KPARAM_INFO
	.align		4
.L_147:
        /*0018*/ 	.byte	0x04, 0x17
        /*001a*/ 	.short	(.L_149 - .L_148)
.L_148:
        /*001c*/ 	.word	0x00000000
        /*0020*/ 	.short	0x0007
        /*0022*/ 	.short	0x0038
        /*0024*/ 	.byte	0x00, 0xf5, 0x21, 0x00


	//----- nvinfo : EIATTR_KPARAM_INFO
	.align		4
.L_149:
        /*0028*/ 	.byte	0x04, 0x17
        /*002a*/ 	.short	(.L_151 - .L_150)
.L_150:
        /*002c*/ 	.word	0x00000000
        /*0030*/ 	.short	0x0006
        /*0032*/ 	.short	0x0030
        /*0034*/ 	.byte	0x00, 0xf5, 0x21, 0x00


	//----- nvinfo : EIATTR_KPARAM_INFO
	.align		4
.L_151:
        /*0038*/ 	.byte	0x04, 0x17
        /*003a*/ 	.short	(.L_153 - .L_152)
.L_152:
        /*003c*/ 	.word	0x00000000
        /*0040*/ 	.short	0x0005
        /*0042*/ 	.short	0x0028
        /*0044*/ 	.byte	0x00, 0xf5, 0x21, 0x00


	//----- nvinfo : EIATTR_KPARAM_INFO
	.align		4
.L_153:
        /*0048*/ 	.byte	0x04, 0x17
        /*004a*/ 	.short	(.L_155 - .L_154)
.L_154:
        /*004c*/ 	.word	0x00000000
        /*0050*/ 	.short	0x0004
        /*0052*/ 	.short	0x0020
        /*0054*/ 	.byte	0x00, 0xf5, 0x21, 0x00


	//----- nvinfo : EIATTR_KPARAM_INFO
	.align		4
.L_155:
        /*0058*/ 	.byte	0x04, 0x17
        /*005a*/ 	.short	(.L_157 - .L_156)
.L_156:
        /*005c*/ 	.word	0x00000000
        /*0060*/ 	.short	0x0003
        /*0062*/ 	.short	0x0018
        /*0064*/ 	.byte	0x00, 0xf5, 0x21, 0x00


	//----- nvinfo : EIATTR_KPARAM_INFO
	.align		4
.L_157:
        /*0068*/ 	.byte	0x04, 0x17
        /*006a*/ 	.short	(.L_159 - .L_158)
.L_158:
        /*006c*/ 	.word	0x00000000
        /*0070*/ 	.short	0x0002
        /*0072*/ 	.short	0x0010
        /*0074*/ 	.byte	0x00, 0xf5, 0x21, 0x00


	//----- nvinfo : EIATTR_KPARAM_INFO
	.align		4
.L_159:
        /*0078*/ 	.byte	0x04, 0x17
        /*007a*/ 	.short	(.L_161 - .L_160)
.L_160:
        /*007c*/ 	.word	0x00000000
        /*0080*/ 	.short	0x0001
        /*0082*/ 	.short	0x0008
        /*0084*/ 	.byte	0x00, 0xf5, 0x21, 0x00


	//----- nvinfo : EIATTR_KPARAM_INFO
	.align		4
.L_161:
        /*0088*/ 	.byte	0x04, 0x17
        /*008a*/ 	.short	(.L_163 - .L_162)
.L_162:
        /*008c*/ 	.word	0x00000000
        /*0090*/ 	.short	0x0000
        /*0092*/ 	.short	0x0000
        /*0094*/ 	.byte	0x00, 0xf5, 0x21, 0x00


	//----- nvinfo : EIATTR_SPARSE_MMA_MASK
	.align		4
.L_163:
        /*0098*/ 	.byte	0x03, 0x50
        /*009a*/ 	.short	0x0000


	//----- nvinfo : EIATTR_MAXREG_COUNT
	.align		4
        /*009c*/ 	.byte	0x03, 0x1b
        /*009e*/ 	.short	0x00ff


	//----- nvinfo : EIATTR_NUM_BARRIERS
	.align		4
        /*00a0*/ 	.byte	0x02, 0x4c
        /*00a2*/ 	.byte	0x01
	.zero		1


	//----- nvinfo : EIATTR_MERCURY_ISA_VERSION
	.align		4
        /*00a4*/ 	.byte	0x03, 0x5f
        /*00a6*/ 	.short	0x0101


	//----- nvinfo : EIATTR_VRC_CTA_INIT_COUNT
	.align		4
        /*00a8*/ 	.byte	0x02, 0x4a
	.zero		1
	.zero		1


	//----- nvinfo : EIATTR_EXIT_INSTR_OFFSETS
	.align		4
        /*00ac*/ 	.byte	0x04, 0x1c
        /*00ae*/ 	.short	(.L_165 - .L_164)


	//   ....[0]....
.L_164:
        /*00b0*/ 	.word	0x00000f70


	//   ....[1]....
        /*00b4*/ 	.word	0x00000fa0


	//   ....[2]....
        /*00b8*/ 	.word	0x00001050


	//----- nvinfo : EIATTR_CRS_STACK_SIZE
	.align		4
.L_165:
        /*00bc*/ 	.byte	0x04, 0x1e
        /*00be*/ 	.short	(.L_167 - .L_166)
.L_166:
        /*00c0*/ 	.word	0x00000000


	//----- nvinfo : EIATTR_CBANK_PARAM_SIZE
	.align		4
.L_167:
        /*00c4*/ 	.byte	0x03, 0x19
        /*00c6*/ 	.short	0x0048


	//----- nvinfo : EIATTR_PARAM_CBANK
	.align		4
        /*00c8*/ 	.byte	0x04, 0x0a
        /*00ca*/ 	.short	(.L_169 - .L_168)
	.align		4
.L_168:
        /*00cc*/ 	.word	index@(.nv.constant0._Z20MatrixMultiplyKernelPfPKiS1_S_S1_S1_S_S1_S1_)
        /*00d0*/ 	.short	0x0380
        /*00d2*/ 	.short	0x0048


	//----- nvinfo : EIATTR_SW_WAR
	.align		4
.L_169:
        /*00d4*/ 	.byte	0x04, 0x36
        /*00d6*/ 	.short	(.L_171 - .L_170)
.L_170:
        /*00d8*/ 	.word	0x00000008
.L_171:


//--------------------- .nv.callgraph             --------------------------
	.section	.nv.callgraph,"",@"SHT_CUDA_CALLGRAPH"
	.align	4
	.sectionentsize	8
	.align		4
        /*0000*/ 	.word	0x00000000
	.align		4
        /*0004*/ 	.word	0xffffffff
	.align		4
        /*0008*/ 	.word	0x00000000
	.align		4
        /*000c*/ 	.word	0xfffffffe
	.align		4
        /*0010*/ 	.word	0x00000000
	.align		4
        /*0014*/ 	.word	0xfffffffd
	.align		4
        /*0018*/ 	.word	0x00000000
	.align		4
        /*001c*/ 	.word	0xfffffffc


//--------------------- .nv.constant2._Z9zipKernelPfPiS0_iiS_S0_S0_iS_S0_S0_ii --------------------------
	.section	.nv.constant2._Z9zipKernelPfPiS0_iiS_S0_S0_iS_S0_S0_ii,"a",@progbits
	.sectionflags	@""
	.align	4
.nv.constant2._Z9zipKernelPfPiS0_iiS_S0_S0_iS_S0_S0_ii:
        /*0000*/ 	.byte	0x20, 0x4d, 0x00, 0x00, 0x00, 0x4d, 0x00, 0x00, 0xb0, 0x5f, 0x00, 0x00, 0xd0, 0x4d, 0x00, 0x00
        /*0010*/ 	.byte	0x20, 0x52, 0x00, 0x00, 0xa0, 0x4d, 0x00, 0x00, 0xb0, 0x5f, 0x00, 0x00, 0x30, 0x55, 0x00, 0x00
        /*0020*/ 	.byte	0x60, 0x53, 0x00, 0x00, 0xb0, 0x5f, 0x00, 0x00, 0x10, 0x5c, 0x00, 0x00, 0x20, 0x5b, 0x00, 0x00
        /*0030*/ 	.byte	0xb0, 0x5f, 0x00, 0x00, 0xe0, 0x5d, 0x00, 0x00, 0x40, 0x5d, 0x00, 0x00, 0xb0, 0x5f, 0x00, 0x00


//--------------------- .nv.constant2._Z9mapKernelPfPiS0_iS_S0_S0_ii --------------------------
	.section	.nv.constant2._Z9mapKernelPfPiS0_iS_S0_S0_ii,"a",@progbits
	.sectionflags	@""
	.align	4
.nv.constant2._Z9mapKernelPfPiS0_iS_S0_S0_ii:
        /*0000*/ 	.byte	0xb0, 0x52, 0x00, 0x00, 0x10, 0x3f, 0x00, 0x00, 0xa0, 0x52, 0x00, 0x00, 0xd0, 0x3f, 0x00, 0x00
        /*0010*/ 	.byte	0xb0, 0x3f, 0x00, 0x00, 0xa0, 0x52, 0x00, 0x00, 0x70, 0x40, 0x00, 0x00, 0xe0, 0x44, 0x00, 0x00
        /*0020*/ 	.byte	0x50, 0x40, 0x00, 0x00, 0xa0, 0x52, 0x00, 0x00, 0xf0, 0x46, 0x00, 0x00, 0x40, 0x46, 0x00, 0x00
        /*0030*/ 	.byte	0xa0, 0x52, 0x00, 0x00, 0xd0, 0x4d, 0x00, 0x00, 0xe0, 0x4c, 0x00, 0x00, 0xa0, 0x52, 0x00, 0x00
        /*0040*/ 	.byte	0x90, 0x4f, 0x00, 0x00, 0x00, 0x4f, 0x00, 0x00, 0xa0, 0x52, 0x00, 0x00, 0x60, 0x52, 0x00, 0x00
        /*0050*/ 	.byte	0x80, 0x52, 0x00, 0x00, 0x30, 0x51, 0x00, 0x00, 0xa0, 0x52, 0x00, 0x00


//--------------------- .text._Z9zipKernelPfPiS0_iiS_S0_S0_iS_S0_S0_ii --------------------------
	.section	.text._Z9zipKernelPfPiS0_iiS_S0_S0_iS_S0_S0_ii,"ax",@progbits
	.align	128
        .global         _Z9zipKernelPfPiS0_iiS_S0_S0_iS_S0_S0_ii
        .type           _Z9zipKernelPfPiS0_iiS_S0_S0_iS_S0_S0_ii,@function
        .size           _Z9zipKernelPfPiS0_iiS_S0_S0_iS_S0_S0_ii,(.L_x_267 - _Z9zipKernelPfPiS0_iiS_S0_S0_iS_S0_S0_ii)
        .other          _Z9zipKernelPfPiS0_iiS_S0_S0_iS_S0_S0_ii,@"STO_CUDA_ENTRY STV_DEFAULT"
_Z9zipKernelPfPiS0_iiS_S0_S0_iS_S0_S0_ii:
.text._Z9zipKernelPfPiS0_iiS_S0_S0_iS_S0_S0_ii:
[----:B------:R-:W0:Y:S01]  /*0000*/  LDC R1, c[0x0][0x37c] ;  /* 0x0000df00ff017b82 */ /* 0x000e220000000800 */
[----:B------:R-:W1:Y:S07]  /*0010*/  S2R R0, SR_TID.X ;  /* 0x0000000000007919 */ /* 0x000e6e0000002100 */
[----:B------:R-:W1:Y:S01]  /*0020*/  S2UR UR4, SR_CTAID.X ;  /* 0x00000000000479c3 */ /* 0x000e620000002500 */
[----:B------:R-:W2:Y:S01]  /*0030*/  LDCU UR5, c[0x0][0x398] ;  /* 0x00007300ff0577ac */ /* 0x000ea20008000800 */
[----:B0-----:R-:W-:-:S06]  /*0040*/  VIADD R1, R1, 0xffffff88 ;  /* 0xffffff8801017836 */ /* 0x001fcc0000000000 */
[----:B------:R-:W1:Y:S02]  /*0050*/  LDC R17, c[0x0][0x360] ;  /* 0x0000d800ff117b82 */ /* 0x000e640000000800 */
[----:B-1----:R-:W-:-:S05]  /*0060*/  IMAD R17, R17, UR4, R0 ;  /* 0x0000000411117c24 */ /* 0x002fca000f8e0200 */
[----:B--2---:R-:W-:-:S13]  /*0070*/  ISETP.GE.AND P0, PT, R17, UR5, PT ;  /* 0x0000000511007c0c */ /* 0x004fda000bf06270 */
[----:B------:R-:W-:Y:S05]  /*0080*/  @P0 EXIT ;  /* 0x000000000000094d */ /* 0x000fea0003800000 */
[----:B------:R-:W0:Y:S01]  /*0090*/  LDCU UR6, c[0x0][0x39c] ;  /* 0x00007380ff0677ac */ /* 0x000e220008000800 */
[----:B------:R-:W-:Y:S01]  /*00a0*/  CS2R R4, SRZ ;  /* 0x0000000000047805 */ /* 0x000fe2000001ff00 */
[----:B------:R-:W1:Y:S01]  /*00b0*/  LDCU.64 UR8, c[0x0][0x358] ;  /* 0x00006b00ff0877ac */ /* 0x000e620008000a00 */
[----:B0-----:R-:W-:-:S09]  /*00c0*/  UISETP.GE.AND UP0, UPT, UR6, 0x1, UPT ;  /* 0x000000010600788c */ /* 0x001fd2000bf06270 */
[----:B-1----:R-:W-:Y:S05]  /*00d0*/  BRA.U !UP0, `(.L_x_0) ;  /* 0x0000002508f47547 */ /* 0x002fea000b800000 */
[----:B------:R-:W0:Y:S01]  /*00e0*/  LDCU UR4, c[0x0][0x39c] ;  /* 0x00007380ff0477ac */ /* 0x000e220008000800 */
[----:B------:R-:W-:Y:S02]  /*00f0*/  UISETP.GE.U32.AND UP0, UPT, UR6, 0x8, UPT ;  /* 0x000000080600788c */ /* 0x000fe4000bf06070 */
[----:B------:R-:W-:Y:S01]  /*0100*/  ULOP3.LUT UR7, UR6, 0x7, URZ, 0xc0, !UPT ;  /* 0x0000000706077892 */ /* 0x000fe2000f8ec0ff */
[----:B0-----:R-:W-:-:S06]  /*0110*/  IMAD.U32 R12, RZ, RZ, UR4 ;  /* 0x00000004ff0c7e24 */ /* 0x001fcc000f8e00ff */
[----:B------:R-:W-:Y:S05]  /*0120*/  BRA.U !UP0, `(.L_x_1) ;  /* 0x0000001108247547 */ /* 0x000fea000b800000 */
[----:B------:R-:W0:Y:S01]  /*0130*/  LDC.64 R12, c[0x0][0x388] ;  /* 0x0000e200ff0c7b82 */ /* 0x000e220000000a00 */
[----:B------:R-:W-:Y:S02]  /*0140*/  UIADD3 UR4, UPT, UPT, UR6, -0x4, URZ ;  /* 0xfffffffc06047890 */ /* 0x000fe4000fffe0ff */
[----:B------:R-:W-:-:S04]  /*0150*/  ULOP3.LUT UR5, UR6, 0x7ffffff8, URZ, 0xc0, !UPT ;  /* 0x7ffffff806057892 */ /* 0x000fc8000f8ec0ff */
[----:B------:R-:W-:Y:S01]  /*0160*/  MOV R0, UR4 ;  /* 0x0000000400007c02 */ /* 0x000fe20008000f00 */
[----:B------:R-:W-:-:S12]  /*0170*/  UIADD3 UR5, UPT, UPT, -UR5, URZ, URZ ;  /* 0x000000ff05057290 */ /* 0x000fd8000fffe1ff */
.L_x_2:
[----:B------:R-:W-:-:S04]  /*0180*/  VIADD R2, R0, 0x3 ;  /* 0x0000000300027836 */ /* 0x000fc80000000000 */
[----:B01----:R-:W-:-:S06]  /*0190*/  IMAD.WIDE.U32 R18, R2, 0x4, R12 ;  /* 0x0000000402127825 */ /* 0x003fcc00078e000c */
[----:B------:R-:W2:Y:S01]  /*01a0*/  LDG.E R18, desc[UR8][R18.64] ;  /* 0x0000000812127981 */ /* 0x000ea2000c1e1900 */
[----:B------:R-:W-:-:S04]  /*01b0*/  VIADD R4, R0, 0x2 ;  /* 0x0000000200047836 */ /* 0x000fc80000000000 */
[----:B------:R-:W-:-:S05]  /*01c0*/  IMAD.WIDE.U32 R10, R4, 0x4, R12 ;  /* 0x00000004040a7825 */ /* 0x000fca00078e000c */
[----:B------:R0:W3:Y:S01]  /*01d0*/  LDG.E R3, desc[UR8][R10.64] ;  /* 0x000000080a037981 */ /* 0x0000e2000c1e1900 */
[----:B------:R-:W-:-:S05]  /*01e0*/  IADD3 R6, PT, PT, R0, 0x1, RZ ;  /* 0x0000000100067810 */ /* 0x000fca0007ffe0ff */
[----:B------:R-:W-:-:S05]  /*01f0*/  IMAD.WIDE.U32 R14, R6, 0x4, R12 ;  /* 0x00000004060e7825 */ /* 0x000fca00078e000c */
[----:B------:R-:W4:Y:S01]  /*0200*/  LDG.E R5, desc[UR8][R14.64] ;  /* 0x000000080e057981 */ /* 0x000f22000c1e1900 */
[----:B------:R-:W-:-:S05]  /*0210*/  IMAD.WIDE.U32 R22, R0, 0x4, R12 ;  /* 0x0000000400167825 */ /* 0x000fca00078e000c */
[----:B------:R-:W5:Y:S01]  /*0220*/  LDG.E R7, desc[UR8][R22.64] ;  /* 0x0000000816077981 */ /* 0x000f62000c1e1900 */
[----:B------:R-:W-:-:S04]  /*0230*/  VIADD R8, R0, 0xffffffff ;  /* 0xffffffff00087836 */ /* 0x000fc80000000000 */
[----:B------:R-:W-:-:S05]  /*0240*/  IMAD.WIDE.U32 R24, R8, 0x4, R12 ;  /* 0x0000000408187825 */ /* 0x000fca00078e000c */
[----:B------:R-:W5:Y:S01]  /*0250*/  LDG.E R9, desc[UR8][R24.64] ;  /* 0x0000000818097981 */ /* 0x000f62000c1e1900 */
[----:B0-----:R-:W-:-:S04]  /*0260*/  VIADD R10, R0, 0xfffffffe ;  /* 0xfffffffe000a7836 */ /* 0x001fc80000000000 */
[----:B------:R-:W-:-:S05]  /*0270*/  IMAD.WIDE.U32 R20, R10, 0x4, R12 ;  /* 0x000000040a147825 */ /* 0x000fca00078e000c */
[----:B------:R0:W5:Y:S02]  /*0280*/  LDG.E R11, desc[UR8][R20.64] ;  /* 0x00000008140b7981 */ /* 0x000164000c1e1900 */
[----:B0-----:R-:W-:Y:S02]  /*0290*/  IABS R21, R17 ;  /* 0x0000001100157213 */ /* 0x001fe40000000000 */
[----:B--2---:R-:W-:-:S04]  /*02a0*/  IABS R16, R18 ;  /* 0x0000001200107213 */ /* 0x004fc80000000000 */
[----:B------:R-:W0:Y:S08]  /*02b0*/  I2F.RP R26, R16 ;  /* 0x00000010001a7306 */ /* 0x000e300000209400 */
[----:B0-----:R-:W0:Y:S02]  /*02c0*/  MUFU.RCP R26, R26 ;  /* 0x0000001a001a7308 */ /* 0x001e240000001000 */
[----:B0-----:R-:W-:-:S06]  /*02d0*/  IADD3 R14, PT, PT, R26, 0xffffffe, RZ ;  /* 0x0ffffffe1a0e7810 */ /* 0x001fcc0007ffe0ff */
[----:B------:R0:W1:Y:S01]  /*02e0*/  F2I.FTZ.U32.TRUNC.NTZ R15, R14 ;  /* 0x0000000e000f7305 */ /* 0x000062000021f000 */
[----:B---3--:R-:W-:-:S07]  /*02f0*/  IABS R19, R3 ;  /* 0x0000000300137213 */ /* 0x008fce0000000000 */
[----:B------:R-:W2:Y:S01]  /*0300*/  I2F.RP R22, R19 ;  /* 0x0000001300167306 */ /* 0x000ea20000209400 */
[----:B0-----:R-:W-:Y:S02]  /*0310*/  IMAD.MOV.U32 R14, RZ, RZ, RZ ;  /* 0x000000ffff0e7224 */ /* 0x001fe400078e00ff */
[----:B-1----:R-:W-:-:S04]  /*0320*/  IMAD.MOV R23, RZ, RZ, -R15 ;  /* 0x000000ffff177224 */ /* 0x002fc800078e0a0f */
[----:B------:R-:W-:Y:S01]  /*0330*/  IMAD R23, R23, R16, RZ ;  /* 0x0000001017177224 */ /* 0x000fe200078e02ff */
[----:B------:R-:W-:-:S03]  /*0340*/  IABS R20, R18 ;  /* 0x0000001200147213 */ /* 0x000fc60000000000 */
[----:B------:R-:W-:Y:S01]  /*0350*/  IMAD.HI.U32 R15, R15, R23, R14 ;  /* 0x000000170f0f7227 */ /* 0x000fe200078e000e */
[----:B------:R-:W-:Y:S01]  /*0360*/  IADD3 R20, PT, PT, RZ, -R20, RZ ;  /* 0x80000014ff147210 */ /* 0x000fe20007ffe0ff */
[----:B--2---:R-:W0:Y:S04]  /*0370*/  MUFU.RCP R22, R22 ;  /* 0x0000001600167308 */ /* 0x004e280000001000 */
[----:B------:R-:W-:-:S04]  /*0380*/  IMAD.HI.U32 R14, R15, R21, RZ ;  /* 0x000000150f0e7227 */ /* 0x000fc800078e00ff */
[----:B------:R-:W-:-:S05]  /*0390*/  IMAD R21, R14, R20, R21 ;  /* 0x000000140e157224 */ /* 0x000fca00078e0215 */
[----:B------:R-:W-:Y:S01]  /*03a0*/  ISETP.GT.U32.AND P1, PT, R16, R21, PT ;  /* 0x000000151000720c */ /* 0x000fe20003f24070 */
[----:B0-----:R-:W-:-:S12]  /*03b0*/  VIADD R15, R22, 0xffffffe ;  /* 0x0ffffffe160f7836 */ /* 0x001fd80000000000 */
[----:B------:R-:W-:Y:S01]  /*03c0*/  @!P1 IMAD.IADD R21, R21, 0x1, -R16 ;  /* 0x0000000115159824 */ /* 0x000fe200078e0a10 */
[----:B------:R-:W0:Y:S04]  /*03d0*/  F2I.FTZ.U32.TRUNC.NTZ R15, R15 ;  /* 0x0000000f000f7305 */ /* 0x000e28000021f000 */
[----:B------:R-:W-:Y:S02]  /*03e0*/  ISETP.GE.U32.AND P0, PT, R21, R16, PT ;  /* 0x000000101500720c */ /* 0x000fe40003f06070 */
[----:B------:R-:W-:Y:S02]  /*03f0*/  @!P1 IADD3 R14, PT, PT, R14, 0x1, RZ ;  /* 0x000000010e0e9810 */ /* 0x000fe40007ffe0ff */
[----:B------:R-:W-:Y:S02]  /*0400*/  LOP3.LUT R16, R17, R18, RZ, 0x3c, !PT ;  /* 0x0000001211107212 */ /* 0x000fe400078e3cff */
[----:B------:R-:W-:-:S02]  /*0410*/  ISETP.NE.AND P1, PT, R18, RZ, PT ;  /* 0x000000ff1200720c */ /* 0x000fc40003f25270 */
[----:B------:R-:W-:Y:S01]  /*0420*/  ISETP.GE.AND P2, PT, R16, RZ, PT ;  /* 0x000000ff1000720c */ /* 0x000fe20003f46270 */
[----:B0-----:R-:W-:-:S04]  /*0430*/  IMAD.MOV R20, RZ, RZ, -R15 ;  /* 0x000000ffff147224 */ /* 0x001fc800078e0a0f */
[----:B------:R-:W-:-:S05]  /*0440*/  @P0 VIADD R14, R14, 0x1 ;  /* 0x000000010e0e0836 */ /* 0x000fca0000000000 */
[----:B------:R-:W-:Y:S01]  /*0450*/  MOV R16, R14 ;  /* 0x0000000e00107202 */ /* 0x000fe20000000f00 */
[----:B------:R-:W-:Y:S01]  /*0460*/  IMAD.MOV.U32 R14, RZ, RZ, R20 ;  /* 0x000000ffff0e7224 */ /* 0x000fe200078e0014 */
[----:B----4-:R-:W-:-:S03]  /*0470*/  IABS R21, R5 ;  /* 0x0000000500157213 */ /* 0x010fc60000000000 */
[----:B------:R-:W-:Y:S02]  /*0480*/  IMAD R23, R14, R19, RZ ;  /* 0x000000130e177224 */ /* 0x000fe400078e02ff */
[----:B------:R-:W-:Y:S01]  /*0490*/  HFMA2 R14, -RZ, RZ, 0, 0 ;  /* 0x00000000ff0e7431 */ /* 0x000fe200000001ff */
[----:B------:R-:W0:Y:S01]  /*04a0*/  I2F.RP R22, R21 ;  /* 0x0000001500167306 */ /* 0x000e220000209400 */
[----:B------:R-:W-:Y:S01]  /*04b0*/  @!P2 IMAD.MOV R16, RZ, RZ, -R16 ;  /* 0x000000ffff10a224 */ /* 0x000fe200078e0a10 */
[----:B------:R-:W-:Y:S02]  /*04c0*/  @!P1 LOP3.LUT R16, RZ, R18, RZ, 0x33, !PT ;  /* 0x00000012ff109212 */ /* 0x000fe400078e33ff */
[----:B------:R-:W-:Y:S01]  /*04d0*/  IABS R20, R3 ;  /* 0x0000000300147213 */ /* 0x000fe20000000000 */
[----:B------:R-:W-:Y:S01]  /*04e0*/  IMAD.HI.U32 R14, R15, R23, R14 ;  /* 0x000000170f0e7227 */ /* 0x000fe200078e000e */
[----:B------:R-:W-:-:S03]  /*04f0*/  IABS R15, R16 ;  /* 0x00000010000f7213 */ /* 0x000fc60000000000 */
[----:B------:R-:W-:Y:S02]  /*0500*/  IMAD.MOV R23, RZ, RZ, -R20 ;  /* 0x000000ffff177224 */ /* 0x000fe400078e0a14 */
[----:B------:R-:W-:Y:S01]  /*0510*/  IMAD.HI.U32 R20, R14, R15, RZ ;  /* 0x0000000f0e147227 */ /* 0x000fe200078e00ff */
[----:B0-----:R-:W0:Y:S03]  /*0520*/  MUFU.RCP R22, R22 ;  /* 0x0000001600167308 */ /* 0x001e260000001000 */
[----:B------:R-:W-:-:S05]  /*0530*/  IMAD R14, R20, R23, R15 ;  /* 0x00000017140e7224 */ /* 0x000fca00078e020f */
[----:B------:R-:W-:Y:S01]  /*0540*/  ISETP.GT.U32.AND P1, PT, R19, R14, PT ;  /* 0x0000000e1300720c */ /* 0x000fe20003f24070 */
[----:B0-----:R-:W-:-:S12]  /*0550*/  VIADD R15, R22, 0xffffffe ;  /* 0x0ffffffe160f7836 */ /* 0x001fd80000000000 */
[-C--:B------:R-:W-:Y:S01]  /*0560*/  @!P1 IADD3 R14, PT, PT, R14, -R19.reuse, RZ ;  /* 0x800000130e0e9210 */ /* 0x080fe20007ffe0ff */
[----:B------:R-:W0:Y:S03]  /*0570*/  F2I.FTZ.U32.TRUNC.NTZ R15, R15 ;  /* 0x0000000f000f7305 */ /* 0x000e26000021f000 */
[----:B------:R-:W-:Y:S02]  /*0580*/  ISETP.GE.U32.AND P0, PT, R14, R19, PT ;  /* 0x000000130e00720c */ /* 0x000fe40003f06070 */
[----:B-----5:R-:W-:Y:S02]  /*0590*/  IABS R19, R7 ;  /* 0x0000000700137213 */ /* 0x020fe40000000000 */
[----:B------:R-:W-:Y:S02]  /*05a0*/  LOP3.LUT R14, R16, R3, RZ, 0x3c, !PT ;  /* 0x00000003100e7212 */ /* 0x000fe400078e3cff */
[----:B------:R-:W1:Y:S01]  /*05b0*/  I2F.RP R22, R19 ;  /* 0x0000001300167306 */ /* 0x000e620000209400 */
[----:B------:R-:W-:Y:S01]  /*05c0*/  @!P1 VIADD R20, R20, 0x1 ;  /* 0x0000000114149836 */ /* 0x000fe20000000000 */
[----:B------:R-:W-:-:S02]  /*05d0*/  ISETP.GE.AND P2, PT, R14, RZ, PT ;  /* 0x000000ff0e00720c */ /* 0x000fc40003f46270 */
[----:B------:R-:W-:Y:S01]  /*05e0*/  ISETP.NE.AND P1, PT, R3, RZ, PT ;  /* 0x000000ff0300720c */ /* 0x000fe20003f25270 */
[----:B0-----:R-:W-:Y:S02]  /*05f0*/  IMAD.MOV R14, RZ, RZ, -R15 ;  /* 0x000000ffff0e7224 */ /* 0x001fe400078e0a0f */
[----:B------:R-:W-:Y:S02]  /*0600*/  @P0 IADD3 R20, PT, PT, R20, 0x1, RZ ;  /* 0x0000000114140810 */ /* 0x000fe40007ffe0ff */
[----:B------:R-:W-:Y:S02]  /*0610*/  IMAD R23, R14, R21, RZ ;  /* 0x000000150e177224 */ /* 0x000fe400078e02ff */
[----:B------:R-:W-:-:S04]  /*0620*/  IMAD.MOV.U32 R14, RZ, RZ, RZ ;  /* 0x000000ffff0e7224 */ /* 0x000fc800078e00ff */
[----:B------:R-:W-:Y:S01]  /*0630*/  @!P2 IMAD.MOV R20, RZ, RZ, -R20 ;  /* 0x000000ffff14a224 */ /* 0x000fe200078e0a14 */
[----:B-1----:R-:W0:Y:S01]  /*0640*/  MUFU.RCP R22, R22 ;  /* 0x0000001600167308 */ /* 0x002e220000001000 */
[----:B------:R-:W-:Y:S01]  /*0650*/  @!P1 LOP3.LUT R20, RZ, R3, RZ, 0x33, !PT ;  /* 0x00000003ff149212 */ /* 0x000fe200078e33ff */
[----:B------:R-:W-:Y:S01]  /*0660*/  IMAD.HI.U32 R14, R15, R23, R14 ;  /* 0x000000170f0e7227 */ /* 0x000fe200078e000e */
[----:B------:R-:W-:Y:S02]  /*0670*/  IABS R23, R5 ;  /* 0x0000000500177213 */ /* 0x000fe40000000000 */
[----:B------:R-:W-:Y:S02]  /*0680*/  IABS R15, R20 ;  /* 0x00000014000f7213 */ /* 0x000fe40000000000 */
[----:B------:R-:W-:-:S03]  /*0690*/  IADD3 R23, PT, PT, RZ, -R23, RZ ;  /* 0x80000017ff177210 */ /* 0x000fc60007ffe0ff */
[----:B------:R-:W-:-:S04]  /*06a0*/  IMAD.HI.U32 R24, R14, R15, RZ ;  /* 0x0000000f0e187227 */ /* 0x000fc800078e00ff */
[----:B------:R-:W-:Y:S02]  /*06b0*/  IMAD R14, R24, R23, R15 ;  /* 0x00000017180e7224 */ /* 0x000fe400078e020f */
[----:B0-----:R-:W-:-:S03]  /*06c0*/  VIADD R15, R22, 0xffffffe ;  /* 0x0ffffffe160f7836 */ /* 0x001fc60000000000 */
[----:B------:R-:W-:-:S03]  /*06d0*/  ISETP.GT.U32.AND P1, PT, R21, R14, PT ;  /* 0x0000000e1500720c */ /* 0x000fc60003f24070 */
[----:B------:R-:W0:Y:S10]  /*06e0*/  F2I.FTZ.U32.TRUNC.NTZ R15, R15 ;  /* 0x0000000f000f7305 */ /* 0x000e34000021f000 */
[----:B------:R-:W-:-:S05]  /*06f0*/  @!P1 IMAD.IADD R14, R14, 0x1, -R21 ;  /* 0x000000010e0e9824 */ /* 0x000fca00078e0a15 */
[----:B------:R-:W-:Y:S02]  /*0700*/  ISETP.GE.U32.AND P0, PT, R14, R21, PT ;  /* 0x000000150e00720c */ /* 0x000fe40003f06070 */
[----:B0-----:R-:W-:Y:S02]  /*0710*/  IADD3 R22, PT, PT, RZ, -R15, RZ ;  /* 0x8000000fff167210 */ /* 0x001fe40007ffe0ff */
[----:B------:R-:W-:-:S03]  /*0720*/  LOP3.LUT R14, R20, R5, RZ, 0x3c, !PT ;  /* 0x00000005140e7212 */ /* 0x000fc600078e3cff */
[----:B------:R-:W-:Y:S01]  /*0730*/  IMAD R21, R22, R19, RZ ;  /* 0x0000001316157224 */ /* 0x000fe200078e02ff */
[----:B------:R-:W-:Y:S01]  /*0740*/  ISETP.GE.AND P2, PT, R14, RZ, PT ;  /* 0x000000ff0e00720c */ /* 0x000fe20003f46270 */
[----:B------:R-:W-:-:S04]  /*0750*/  IMAD.MOV.U32 R14, RZ, RZ, RZ ;  /* 0x000000ffff0e7224 */ /* 0x000fc800078e00ff */
[----:B------:R-:W-:Y:S01]  /*0760*/  IMAD.HI.U32 R14, R15, R21, R14 ;  /* 0x000000150f0e7227 */ /* 0x000fe200078e000e */
[----:B------:R-:W-:-:S03]  /*0770*/  IABS R21, R9 ;  /* 0x0000000900157213 */ /* 0x000fc60000000000 */
[----:B------:R-:W-:Y:S01]  /*0780*/  @!P1 VIADD R24, R24, 0x1 ;  /* 0x0000000118189836 */ /* 0x000fe20000000000 */
[----:B------:R-:W0:Y:S01]  /*0790*/  I2F.RP R23, R21 ;  /* 0x0000001500177306 */ /* 0x000e220000209400 */
[----:B------:R-:W-:-:S03]  /*07a0*/  ISETP.NE.AND P1, PT, R5, RZ, PT ;  /* 0x000000ff0500720c */ /* 0x000fc60003f25270 */
[----:B------:R-:W-:-:S05]  /*07b0*/  @P0 IADD3 R24, PT, PT, R24, 0x1, RZ ;  /* 0x0000000118180810 */ /* 0x000fca0007ffe0ff */
[----:B------:R-:W-:Y:S01]  /*07c0*/  @!P2 IMAD.MOV R24, RZ, RZ, -R24 ;  /* 0x000000ffff18a224 */ /* 0x000fe200078e0a18 */
[----:B------:R-:W-:-:S04]  /*07d0*/  IABS R22, R7 ;  /* 0x0000000700167213 */ /* 0x000fc80000000000 */
[----:B------:R-:W-:Y:S01]  /*07e0*/  @!P1 LOP3.LUT R24, RZ, R5, RZ, 0x33, !PT ;  /* 0x00000005ff189212 */ /* 0x000fe200078e33ff */
[----:B0-----:R-:W0:Y:S03]  /*07f0*/  MUFU.RCP R23, R23 ;  /* 0x0000001700177308 */ /* 0x001e260000001000 */
[----:B------:R-:W-:Y:S01]  /*0800*/  IABS R15, R24 ;  /* 0x00000018000f7213 */ /* 0x000fe20000000000 */
[----:B------:R-:W-:-:S04]  /*0810*/  IMAD.MOV R25, RZ, RZ, -R22 ;  /* 0x000000ffff197224 */ /* 0x000fc800078e0a16 */
[----:B------:R-:W-:-:S04]  /*0820*/  IMAD.HI.U32 R22, R14, R15, RZ ;  /* 0x0000000f0e167227 */ /* 0x000fc800078e00ff */
[----:B------:R-:W-:Y:S01]  /*0830*/  IMAD R14, R22, R25, R15 ;  /* 0x00000019160e7224 */ /* 0x000fe200078e020f */
[----:B0-----:R-:W-:-:S04]  /*0840*/  IADD3 R15, PT, PT, R23, 0xffffffe, RZ ;  /* 0x0ffffffe170f7810 */ /* 0x001fc80007ffe0ff */
[----:B------:R-:W-:Y:S02]  /*0850*/  ISETP.GT.U32.AND P1, PT, R19, R14, PT ;  /* 0x0000000e1300720c */ /* 0x000fe40003f24070 */
[----:B------:R-:W0:Y:S11]  /*0860*/  F2I.FTZ.U32.TRUNC.NTZ R15, R15 ;  /* 0x0000000f000f7305 */ /* 0x000e36000021f000 */
[----:B------:R-:W-:-:S05]  /*0870*/  @!P1 IMAD.IADD R14, R14, 0x1, -R19 ;  /* 0x000000010e0e9824 */ /* 0x000fca00078e0a13 */
[----:B------:R-:W-:Y:S01]  /*0880*/  ISETP.GE.U32.AND P0, PT, R14, R19, PT ;  /* 0x000000130e00720c */ /* 0x000fe20003f06070 */
[----:B0-----:R-:W-:Y:S01]  /*0890*/  IMAD.MOV R19, RZ, RZ, -R15 ;  /* 0x000000ffff137224 */ /* 0x001fe200078e0a0f */
[----:B------:R-:W-:-:S04]  /*08a0*/  LOP3.LUT R14, R24, R7, RZ, 0x3c, !PT ;  /* 0x00000007180e7212 */ /* 0x000fc800078e3cff */
[----:B------:R-:W-:Y:S01]  /*08b0*/  ISETP.GE.AND P2, PT, R14, RZ, PT ;  /* 0x000000ff0e00720c */ /* 0x000fe20003f46270 */
[----:B------:R-:W-:Y:S01]  /*08c0*/  IMAD.MOV.U32 R14, RZ, RZ, R19 ;  /* 0x000000ffff0e7224 */ /* 0x000fe200078e0013 */
[----:B------:R-:W-:-:S03]  /*08d0*/  IABS R23, R11 ;  /* 0x0000000b00177213 */ /* 0x000fc60000000000 */
[----:B------:R-:W-:Y:S01]  /*08e0*/  IMAD R19, R14, R21, RZ ;  /* 0x000000150e137224 */ /* 0x000fe200078e02ff */
[----:B------:R-:W-:Y:S02]  /*08f0*/  MOV R14, RZ ;  /* 0x000000ff000e7202 */ /* 0x000fe40000000f00 */
[----:B------:R-:W-:Y:S02]  /*0900*/  @!P1 IADD3 R22, PT, PT, R22, 0x1, RZ ;  /* 0x0000000116169810 */ /* 0x000fe40007ffe0ff */
[----:B------:R-:W-:Y:S01]  /*0910*/  ISETP.NE.AND P1, PT, R7, RZ, PT ;  /* 0x000000ff0700720c */ /* 0x000fe20003f25270 */
[----:B------:R-:W-:Y:S02]  /*0920*/  IMAD.HI.U32 R14, R15, R19, R14 ;  /* 0x000000130f0e7227 */ /* 0x000fe400078e000e */
[----:B------:R-:W0:Y:S02]  /*0930*/  I2F.RP R19, R23 ;  /* 0x0000001700137306 */ /* 0x000e240000209400 */
[----:B------:R-:W-:-:S04]  /*0940*/  @P0 VIADD R22, R22, 0x1 ;  /* 0x0000000116160836 */ /* 0x000fc80000000000 */
[----:B------:R-:W-:-:S04]  /*0950*/  @!P2 IMAD.MOV R22, RZ, RZ, -R22 ;  /* 0x000000ffff16a224 */ /* 0x000fc800078e0a16 */
[----:B------:R-:W-:Y:S02]  /*0960*/  @!P1 LOP3.LUT R22, RZ, R7, RZ, 0x33, !PT ;  /* 0x00000007ff169212 */ /* 0x000fe400078e33ff */
[----:B------:R-:W-:Y:S02]  /*0970*/  IABS R25, R9 ;  /* 0x0000000900197213 */ /* 0x000fe40000000000 */
[----:B------:R-:W-:Y:S01]  /*0980*/  IABS R15, R22 ;  /* 0x00000016000f7213 */ /* 0x000fe20000000000 */
[----:B0-----:R-:W0:Y:S02]  /*0990*/  MUFU.RCP R19, R19 ;  /* 0x0000001300137308 */ /* 0x001e240000001000 */
[----:B------:R-:W-:Y:S02]  /*09a0*/  IMAD.MOV R25, RZ, RZ, -R25 ;  /* 0x000000ffff197224 */ /* 0x000fe400078e0a19 */
[----:B------:R-:W-:-:S04]  /*09b0*/  IMAD.HI.U32 R26, R14, R15, RZ ;  /* 0x0000000f0e1a7227 */ /* 0x000fc800078e00ff */
[----:B------:R-:W-:-:S05]  /*09c0*/  IMAD R14, R26, R25, R15 ;  /* 0x000000191a0e7224 */ /* 0x000fca00078e020f */
[----:B------:R-:W-:Y:S01]  /*09d0*/  ISETP.GT.U32.AND P1, PT, R21, R14, PT ;  /* 0x0000000e1500720c */ /* 0x000fe20003f24070 */
[----:B0-----:R-:W-:-:S06]  /*09e0*/  VIADD R15, R19, 0xffffffe ;  /* 0x0ffffffe130f7836 */ /* 0x001fcc0000000000 */
[----:B------:R-:W0:Y:S06]  /*09f0*/  F2I.FTZ.U32.TRUNC.NTZ R15, R15 ;  /* 0x0000000f000f7305 */ /* 0x000e2c000021f000 */
[----:B------:R-:W-:-:S04]  /*0a00*/  @!P1 IADD3 R14, PT, PT, R14, -R21, RZ ;  /* 0x800000150e0e9210 */ /* 0x000fc80007ffe0ff */
[----:B------:R-:W-:Y:S02]  /*0a10*/  ISETP.GE.U32.AND P0, PT, R14, R21, PT ;  /* 0x000000150e00720c */ /* 0x000fe40003f06070 */
[----:B------:R-:W-:Y:S01]  /*0a20*/  LOP3.LUT R14, R22, R9, RZ, 0x3c, !PT ;  /* 0x00000009160e7212 */ /* 0x000fe200078e3cff */
[----:B------:R-:W-:-:S03]  /*0a30*/  IMAD.MOV R21, RZ, RZ, -R16 ;  /* 0x000000ffff157224 */ /* 0x000fc600078e0a10 */
[----:B------:R-:W-:Y:S01]  /*0a40*/  ISETP.GE.AND P2, PT, R14, RZ, PT ;  /* 0x000000ff0e00720c */ /* 0x000fe20003f46270 */
[----:B0-----:R-:W-:Y:S02]  /*0a50*/  IMAD.MOV R14, RZ, RZ, -R15 ;  /* 0x000000ffff0e7224 */ /* 0x001fe400078e0a0f */
[----:B------:R-:W-:Y:S02]  /*0a60*/  IMAD R21, R18, R21, R17 ;  /* 0x0000001512157224 */ /* 0x000fe400078e0211 */
[----:B------:R-:W-:Y:S02]  /*0a70*/  IMAD R17, R14, R23, RZ ;  /* 0x000000170e117224 */ /* 0x000fe400078e02ff */
[----:B------:R-:W-:-:S04]  /*0a80*/  IMAD.MOV.U32 R14, RZ, RZ, RZ ;  /* 0x000000ffff0e7224 */ /* 0x000fc800078e00ff */
[----:B------:R-:W-:Y:S01]  /*0a90*/  IMAD.HI.U32 R14, R15, R17, R14 ;  /* 0x000000110f0e7227 */ /* 0x000fe200078e000e */
[----:B------:R-:W-:-:S05]  /*0aa0*/  IABS R17, R11 ;  /* 0x0000000b00117213 */ /* 0x000fca0000000000 */
[----:B------:R-:W-:Y:S01]  /*0ab0*/  IMAD.MOV R28, RZ, RZ, -R17 ;  /* 0x000000ffff1c7224 */ /* 0x000fe200078e0a11 */
[----:B------:R-:W-:-:S05]  /*0ac0*/  IADD3 R17, PT, PT, R0, -0x3, RZ ;  /* 0xfffffffd00117810 */ /* 0x000fca0007ffe0ff */
[----:B------:R-:W-:-:S06]  /*0ad0*/  IMAD.WIDE.U32 R18, R17, 0x4, R12 ;  /* 0x0000000411127825 */ /* 0x000fcc00078e000c */
[----:B------:R0:W2:Y:S01]  /*0ae0*/  LDG.E R18, desc[UR8][R18.64] ;  /* 0x0000000812127981 */ /* 0x0000a2000c1e1900 */
[----:B------:R-:W-:Y:S01]  /*0af0*/  @!P1 VIADD R26, R26, 0x1 ;  /* 0x000000011a1a9836 */ /* 0x000fe20000000000 */
[----:B------:R-:W-:-:S04]  /*0b00*/  ISETP.NE.AND P1, PT, R9, RZ, PT ;  /* 0x000000ff0900720c */ /* 0x000fc80003f25270 */
[----:B------:R-:W-:-:S04]  /*0b10*/  @P0 IADD3 R26, PT, PT, R26, 0x1, RZ ;  /* 0x000000011a1a0810 */ /* 0x000fc80007ffe0ff */
[----:B------:R-:W-:-:S05]  /*0b20*/  @!P2 IADD3 R26, PT, PT, -R26, RZ, RZ ;  /* 0x000000ff1a1aa210 */ /* 0x000fca0007ffe1ff */
[----:B------:R-:W-:-:S04]  /*0b30*/  @!P1 LOP3.LUT R26, RZ, R9, RZ, 0x33, !PT ;  /* 0x00000009ff1a9212 */ /* 0x000fc800078e33ff */
[----:B------:R-:W-:-:S05]  /*0b40*/  IABS R15, R26 ;  /* 0x0000001a000f7213 */ /* 0x000fca0000000000 */
[----:B------:R-:W-:-:S04]  /*0b50*/  IMAD.HI.U32 R14, R14, R15, RZ ;  /* 0x0000000f0e0e7227 */ /* 0x000fc800078e00ff */
[----:B------:R-:W-:-:S05]  /*0b60*/  IMAD R28, R14, R28, R15 ;  /* 0x0000001c0e1c7224 */ /* 0x000fca00078e020f */
[----:B------:R-:W-:-:S13]  /*0b70*/  ISETP.GT.U32.AND P1, PT, R23, R28, PT ;  /* 0x0000001c1700720c */ /* 0x000fda0003f24070 */
[----:B------:R-:W-:-:S05]  /*0b80*/  @!P1 IMAD.IADD R28, R28, 0x1, -R23 ;  /* 0x000000011c1c9824 */ /* 0x000fca00078e0a17 */
[----:B------:R-:W-:Y:S01]  /*0b90*/  ISETP.GE.U32.AND P0, PT, R28, R23, PT ;  /* 0x000000171c00720c */ /* 0x000fe20003f06070 */
[----:B------:R-:W-:Y:S01]  /*0ba0*/  @!P1 VIADD R14, R14, 0x1 ;  /* 0x000000010e0e9836 */ /* 0x000fe20000000000 */
[----:B------:R-:W-:-:S04]  /*0bb0*/  LOP3.LUT R25, R26, R11, RZ, 0x3c, !PT ;  /* 0x0000000b1a197212 */ /* 0x000fc800078e3cff */
[----:B------:R-:W-:Y:S01]  /*0bc0*/  ISETP.GE.AND P2, PT, R25, RZ, PT ;  /* 0x000000ff1900720c */ /* 0x000fe20003f46270 */
[----:B------:R-:W-:-:S06]  /*0bd0*/  IMAD.MOV R25, RZ, RZ, -R20 ;  /* 0x000000ffff197224 */ /* 0x000fcc00078e0a14 */
[----:B------:R-:W-:-:S04]  /*0be0*/  @P0 VIADD R14, R14, 0x1 ;  /* 0x000000010e0e0836 */ /* 0x000fc80000000000 */
[----:B0-----:R-:W-:Y:S01]  /*0bf0*/  IMAD.MOV.U32 R19, RZ, RZ, R14 ;  /* 0x000000ffff137224 */ /* 0x001fe200078e000e */
[----:B------:R-:W-:Y:S01]  /*0c00*/  LEA R2, R2, R1, 0x2 ;  /* 0x0000000102027211 */ /* 0x000fe200078e10ff */
[----:B------:R-:W-:-:S04]  /*0c10*/  IMAD R16, R3, R25, R16 ;  /* 0x0000001903107224 */ /* 0x000fc800078e0210 */
[----:B------:R0:W-:Y:S02]  /*0c20*/  STL [R2], R21 ;  /* 0x0000001502007387 */ /* 0x0001e40000100800 */
[----:B0-----:R-:W-:Y:S01]  /*0c30*/  VIADD R21, R0, 0xfffffffc ;  /* 0xfffffffc00157836 */ /* 0x001fe20000000000 */
[----:B--2---:R-:W-:-:S04]  /*0c40*/  IABS R23, R18 ;  /* 0x0000001200177213 */ /* 0x004fc80000000000 */
[----:B------:R-:W0:Y:S08]  /*0c50*/  I2F.RP R27, R23 ;  /* 0x00000017001b7306 */ /* 0x000e300000209400 */
[----:B0-----:R-:W0:Y:S02]  /*0c60*/  MUFU.RCP R27, R27 ;  /* 0x0000001b001b7308 */ /* 0x001e240000001000 */
[----:B0-----:R-:W-:-:S06]  /*0c70*/  VIADD R15, R27, 0xffffffe ;  /* 0x0ffffffe1b0f7836 */ /* 0x001fcc0000000000 */
[----:B------:R-:W0:Y:S02]  /*0c80*/  F2I.FTZ.U32.TRUNC.NTZ R15, R15 ;  /* 0x0000000f000f7305 */ /* 0x000e24000021f000 */
[----:B0-----:R-:W-:-:S04]  /*0c90*/  IADD3 R28, PT, PT, RZ, -R15, RZ ;  /* 0x8000000fff1c7210 */ /* 0x001fc80007ffe0ff */
[----:B------:R-:W-:-:S05]  /*0ca0*/  MOV R14, R28 ;  /* 0x0000001c000e7202 */ /* 0x000fca0000000f00 */
[----:B------:R-:W-:Y:S02]  /*0cb0*/  IMAD R3, R14, R23, RZ ;  /* 0x000000170e037224 */ /* 0x000fe400078e02ff */
[----:B------:R-:W-:-:S04]  /*0cc0*/  IMAD.MOV.U32 R14, RZ, RZ, RZ ;  /* 0x000000ffff0e7224 */ /* 0x000fc800078e00ff */
[----:B------:R-:W-:Y:S01]  /*0cd0*/  IMAD.HI.U32 R2, R15, R3, R14 ;  /* 0x000000030f027227 */ /* 0x000fe200078e000e */
[----:B------:R-:W-:-:S04]  /*0ce0*/  IABS R14, R18 ;  /* 0x00000012000e7213 */ /* 0x000fc80000000000 */
[----:B------:R-:W-:Y:S01]  /*0cf0*/  IADD3 R28, PT, PT, RZ, -R14, RZ ;  /* 0x8000000eff1c7210 */ /* 0x000fe20007ffe0ff */
[----:B------:R-:W-:-:S06]  /*0d00*/  IMAD.WIDE.U32 R14, R21, 0x4, R12 ;  /* 0x00000004150e7825 */ /* 0x000fcc00078e000c */
[----:B------:R0:W2:Y:S01]  /*0d10*/  LDG.E R14, desc[UR8][R14.64] ;  /* 0x000000080e0e7981 */ /* 0x0000a2000c1e1900 */
[----:B------:R-:W-:Y:S01]  /*0d20*/  ISETP.NE.AND P1, PT, R11, RZ, PT ;  /* 0x000000ff0b00720c */ /* 0x000fe20003f25270 */
[----:B------:R-:W-:-:S12]  /*0d30*/  @!P2 IMAD.MOV R19, RZ, RZ, -R19 ;  /* 0x000000ffff13a224 */ /* 0x000fd800078e0a13 */
        /* <DEDUP_REMOVED lines=9> */
[----:B------:R-:W-:Y:S02]  /*0dd0*/  ISETP.GE.AND P2, PT, R27, RZ, PT ;  /* 0x000000ff1b00720c */ /* 0x000fe40003f46270 */
[----:B------:R-:W-:-:S05]  /*0de0*/  ISETP.NE.AND P1, PT, R18, RZ, PT ;  /* 0x000000ff1200720c */ /* 0x000fca0003f25270 */
[----:B------:R-:W-:-:S04]  /*0df0*/  @P0 IADD3 R2, PT, PT, R2, 0x1, RZ ;  /* 0x0000000102020810 */ /* 0x000fc80007ffe0ff */
[----:B0-----:R-:W-:Y:S01]  /*0e00*/  MOV R15, R2 ;  /* 0x00000002000f7202 */ /* 0x001fe20000000f00 */
[----:B------:R-:W-:Y:S02]  /*0e10*/  IMAD R25, R4, 0x4, R1 ;  /* 0x0000000404197824 */ /* 0x000fe400078e0201 */
[----:B------:R-:W-:Y:S02]  /*0e20*/  IMAD.MOV R4, RZ, RZ, -R24 ;  /* 0x000000ffff047224 */ /* 0x000fe400078e0a18 */
[----:B------:R-:W-:Y:S01]  /*0e30*/  @!P2 IMAD.MOV R15, RZ, RZ, -R15 ;  /* 0x000000ffff0fa224 */ /* 0x000fe200078e0a0f */
[----:B------:R-:W-:Y:S01]  /*0e40*/  @!P1 LOP3.LUT R15, RZ, R18, RZ, 0x33, !PT ;  /* 0x00000012ff0f9212 */ /* 0x000fe200078e33ff */
[----:B------:R-:W-:Y:S01]  /*0e50*/  IMAD R5, R5, R4, R20 ;  /* 0x0000000405057224 */ /* 0x000fe200078e0214 */
[----:B------:R0:W-:Y:S01]  /*0e60*/  STL [R25], R16 ;  /* 0x0000001019007387 */ /* 0x0001e20000100800 */
[--C-:B------:R-:W-:Y:S02]  /*0e70*/  IMAD R6, R6, 0x4, R1.reuse ;  /* 0x0000000406067824 */ /* 0x100fe400078e0201 */
[----:B------:R-:W-:-:S02]  /*0e80*/  IMAD R8, R8, 0x4, R1 ;  /* 0x0000000408087824 */ /* 0x000fc400078e0201 */
[----:B------:R-:W-:Y:S02]  /*0e90*/  IMAD R10, R10, 0x4, R1 ;  /* 0x000000040a0a7824 */ /* 0x000fe400078e0201 */
[----:B0-----:R-:W-:Y:S01]  /*0ea0*/  IMAD.MOV R16, RZ, RZ, -R15 ;  /* 0x000000ffff107224 */ /* 0x001fe200078e0a0f */
[----:B------:R1:W-:Y:S01]  /*0eb0*/  STL [R6], R5 ;  /* 0x0000000506007387 */ /* 0x0003e20000100800 */
[----:B------:R-:W-:Y:S02]  /*0ec0*/  IMAD R21, R21, 0x4, R1 ;  /* 0x0000000415157824 */ /* 0x000fe400078e0201 */
[----:B------:R-:W-:Y:S01]  /*0ed0*/  IMAD R18, R18, R16, R19 ;  /* 0x0000001012127224 */ /* 0x000fe200078e0213 */
[----:B------:R-:W-:-:S04]  /*0ee0*/  UIADD3 UR5, UPT, UPT, UR5, 0x8, URZ ;  /* 0x0000000805057890 */ /* 0x000fc8000fffe0ff */
[----:B------:R-:W-:Y:S01]  /*0ef0*/  UISETP.NE.AND UP0, UPT, UR5, URZ, UPT ;  /* 0x000000ff0500728c */ /* 0x000fe2000bf05270 */
[----:B--2---:R-:W-:-:S04]  /*0f00*/  IABS R23, R14 ;  /* 0x0000000e00177213 */ /* 0x004fc80000000000 */
[----:B------:R-:W0:Y:S08]  /*0f10*/  I2F.RP R28, R23 ;  /* 0x00000017001c7306 */ /* 0x000e300000209400 */
[----:B0-----:R-:W0:Y:S02]  /*0f20*/  MUFU.RCP R28, R28 ;  /* 0x0000001c001c7308 */ /* 0x001e240000001000 */
[----:B0-----:R-:W-:-:S06]  /*0f30*/  IADD3 R3, PT, PT, R28, 0xffffffe, RZ ;  /* 0x0ffffffe1c037810 */ /* 0x001fcc0007ffe0ff */
[----:B------:R-:W0:Y:S02]  /*0f40*/  F2I.FTZ.U32.TRUNC.NTZ R3, R3 ;  /* 0x0000000300037305 */ /* 0x000e24000021f000 */
[----:B0-----:R-:W-:-:S04]  /*0f50*/  IMAD.MOV R27, RZ, RZ, -R3 ;  /* 0x000000ffff1b7224 */ /* 0x001fc800078e0a03 */
[----:B------:R-:W-:-:S04]  /*0f60*/  IMAD.MOV.U32 R2, RZ, RZ, R27 ;  /* 0x000000ffff027224 */ /* 0x000fc800078e001b */
[----:B------:R-:W-:Y:S02]  /*0f70*/  IMAD R27, R2, R23, RZ ;  /* 0x00000017021b7224 */ /* 0x000fe400078e02ff */
[----:B------:R-:W-:Y:S01]  /*0f80*/  HFMA2 R2, -RZ, RZ, 0, 0 ;  /* 0x00000000ff027431 */ /* 0x000fe200000001ff */
[----:B------:R-:W-:-:S04]  /*0f90*/  IABS R4, R14 ;  /* 0x0000000e00047213 */ /* 0x000fc80000000000 */
[----:B------:R-:W-:Y:S01]  /*0fa0*/  IMAD.HI.U32 R2, R3, R27, R2 ;  /* 0x0000001b03027227 */ /* 0x000fe200078e0002 */
[----:B------:R-:W-:-:S03]  /*0fb0*/  IABS R3, R15 ;  /* 0x0000000f00037213 */ /* 0x000fc60000000000 */
[----:B------:R-:W-:Y:S02]  /*0fc0*/  IMAD.MOV R4, RZ, RZ, -R4 ;  /* 0x000000ffff047224 */ /* 0x000fe400078e0a04 */
[----:B------:R-:W-:-:S04]  /*0fd0*/  IMAD.HI.U32 R2, R2, R3, RZ ;  /* 0x0000000302027227 */ /* 0x000fc800078e00ff */
[----:B------:R-:W-:-:S05]  /*0fe0*/  IMAD R4, R2, R4, R3 ;  /* 0x0000000402047224 */ /* 0x000fca00078e0203 */
[----:B------:R-:W-:Y:S02]  /*0ff0*/  ISETP.GT.U32.AND P1, PT, R23, R4, PT ;  /* 0x000000041700720c */ /* 0x000fe40003f24070 */
[----:B------:R-:W-:-:S11]  /*1000*/  LOP3.LUT R3, R15, R14, RZ, 0x3c, !PT ;  /* 0x0000000e0f037212 */ /* 0x000fd600078e3cff */
[----:B------:R-:W-:Y:S01]  /*1010*/  @!P1 IMAD.IADD R4, R4, 0x1, -R23 ;  /* 0x0000000104049824 */ /* 0x000fe200078e0a17 */
[----:B------:R-:W-:-:S04]  /*1020*/  ISETP.GE.AND P2, PT, R3, RZ, PT ;  /* 0x000000ff0300720c */ /* 0x000fc80003f46270 */
[----:B------:R-:W-:Y:S02]  /*1030*/  ISETP.GE.U32.AND P0, PT, R4, R23, PT ;  /* 0x000000170400720c */ /* 0x000fe40003f06070 */
[----:B------:R-:W-:Y:S02]  /*1040*/  @!P1 IADD3 R2, PT, PT, R2, 0x1, RZ ;  /* 0x0000000102029810 */ /* 0x000fe40007ffe0ff */
[----:B------:R-:W-:Y:S02]  /*1050*/  ISETP.NE.AND P1, PT, R14, RZ, PT ;  /* 0x000000ff0e00720c */ /* 0x000fe40003f25270 */
[----:B------:R-:W-:Y:S02]  /*1060*/  IADD3 R3, PT, PT, -R22, RZ, RZ ;  /* 0x000000ff16037210 */ /* 0x000fe40007ffe1ff */
[----:B------:R-:W-:-:S05]  /*1070*/  IADD3 R4, PT, PT, -R19, RZ, RZ ;  /* 0x000000ff13047210 */ /* 0x000fca0007ffe1ff */
[----:B------:R-:W-:Y:S02]  /*1080*/  @P0 VIADD R2, R2, 0x1 ;  /* 0x0000000102020836 */ /* 0x000fe40000000000 */
[----:B------:R-:W-:Y:S02]  /*1090*/  IMAD R7, R7, R3, R24 ;  /* 0x0000000307077224 */ /* 0x000fe400078e0218 */
[----:B------:R-:W-:Y:S01]  /*10a0*/  @!P2 IMAD.MOV R2, RZ, RZ, -R2 ;  /* 0x000000ffff02a224 */ /* 0x000fe200078e0a02 */
[----:B------:R-:W-:Y:S01]  /*10b0*/  @!P1 LOP3.LUT R2, RZ, R14, RZ, 0x33, !PT ;  /* 0x0000000eff029212 */ /* 0x000fe200078e33ff */
[--C-:B------:R-:W-:Y:S02]  /*10c0*/  IMAD.MOV R3, RZ, RZ, -R26.reuse ;  /* 0x000000ffff037224 */ /* 0x100fe400078e0a1a */
[----:B------:R-:W-:Y:S01]  /*10d0*/  IMAD R11, R11, R4, R26 ;  /* 0x000000040b0b7224 */ /* 0x000fe200078e021a */
[----:B------:R-:W-:Y:S01]  /*10e0*/  LEA R4, R0, R1, 0x2 ;  /* 0x0000000100047211 */ /* 0x000fe200078e10ff */
[----:B------:R-:W-:-:S02]  /*10f0*/  IMAD.MOV R20, RZ, RZ, -R2 ;  /* 0x000000ffff147224 */ /* 0x000fc400078e0a02 */
[----:B------:R-:W-:Y:S01]  /*1100*/  IMAD R9, R9, R3, R22 ;  /* 0x0000000309097224 */ /* 0x000fe200078e0216 */
[----:B------:R-:W-:Y:S01]  /*1110*/  LEA R3, R17, R1, 0x2 ;  /* 0x0000000111037211 */ /* 0x000fe200078e10ff */
[----:B------:R-:W-:Y:S01]  /*1120*/  IMAD R14, R14, R20, R15 ;  /* 0x000000140e0e7224 */ /* 0x000fe200078e020f */
[----:B------:R1:W-:Y:S04]  /*1130*/  STL [R4], R7 ;  /* 0x0000000704007387 */ /* 0x0003e80000100800 */
[----:B------:R1:W-:Y:S04]  /*1140*/  STL [R8], R9 ;  /* 0x0000000908007387 */ /* 0x0003e80000100800 */
[----:B------:R1:W-:Y:S04]  /*1150*/  STL [R10], R11 ;  /* 0x0000000b0a007387 */ /* 0x0003e80000100800 */
[----:B------:R1:W-:Y:S04]  /*1160*/  STL [R3], R18 ;  /* 0x0000001203007387 */ /* 0x0003e80000100800 */
[----:B------:R1:W-:Y:S01]  /*1170*/  STL [R21], R14 ;  /* 0x0000000e15007387 */ /* 0x0003e20000100800 */
[----:B------:R-:W-:Y:S01]  /*1180*/  VIADD R0, R0, 0xfffffff8 ;  /* 0xfffffff800007836 */ /* 0x000fe20000000000 */
[----:B------:R-:W-:Y:S01]  /*1190*/  MOV R17, R2 ;  /* 0x0000000200117202 */ /* 0x000fe20000000f00 */
[----:B------:R-:W-:Y:S06]  /*11a0*/  BRA.U UP0, `(.L_x_2) ;  /* 0xffffffed00f47547 */ /* 0x000fec000b83ffff */
[----:B------:R-:W-:-:S07]  /*11b0*/  VIADD R12, R0, 0x4 ;  /* 0x00000004000c7836 */ /* 0x000fce0000000000 */
.L_x_1:
[----:B------:R-:W-:-:S09]  /*11c0*/  UISETP.NE.AND UP0, UPT, UR7, URZ, UPT ;  /* 0x000000ff0700728c */ /* 0x000fd2000bf05270 */
[----:B------:R-:W-:Y:S05]  /*11d0*/  BRA.U !UP0, `(.L_x_3) ;  /* 0x0000000d08b87547 */ /* 0x000fea000b800000 */
[----:B------:R-:W0:Y:S01]  /*11e0*/  LDCU UR4, c[0x0][0x39c] ;  /* 0x00007380ff0477ac */ /* 0x000e220008000800 */
[----:B------:R-:W-:Y:S02]  /*11f0*/  UISETP.GE.U32.AND UP1, UPT, UR7, 0x4, UPT ;  /* 0x000000040700788c */ /* 0x000fe4000bf26070 */
[----:B0-----:R-:W-:-:S04]  /*1200*/  ULOP3.LUT UR5, UR4, 0x3, URZ, 0xc0, !UPT ;  /* 0x0000000304057892 */ /* 0x001fc8000f8ec0ff */
[----:B------:R-:W-:-:S03]  /*1210*/  UISETP.NE.AND UP2, UPT, UR5, URZ, UPT ;  /* 0x000000ff0500728c */ /* 0x000fc6000bf45270 */
[----:B------:R-:W-:Y:S08]  /*1220*/  BRA.U !UP1, `(.L_x_4) ;  /* 0x00000009090c7547 */ /* 0x000ff0000b800000 */
[----:B-1----:R-:W0:Y:S01]  /*1230*/  LDC.64 R20, c[0x0][0x388] ;  /* 0x0000e200ff147b82 */ /* 0x002e220000000a00 */
[----:B------:R-:W-:-:S04]  /*1240*/  VIADD R0, R12, 0xffffffff ;  /* 0xffffffff0c007836 */ /* 0x000fc80000000000 */
[----:B0-----:R-:W-:-:S05]  /*1250*/  IMAD.WIDE.U32 R2, R0, 0x4, R20 ;  /* 0x0000000400027825 */ /* 0x001fca00078e0014 */
[----:B------:R-:W2:Y:S01]  /*1260*/  LDG.E R6, desc[UR8][R2.64] ;  /* 0x0000000802067981 */ /* 0x000ea2000c1e1900 */
[----:B------:R-:W-:-:S05]  /*1270*/  IADD3 R4, PT, PT, R12, -0x2, RZ ;  /* 0xfffffffe0c047810 */ /* 0x000fca0007ffe0ff */
[----:B------:R-:W-:-:S05]  /*1280*/  IMAD.WIDE.U32 R14, R4, 0x4, R20 ;  /* 0x00000004040e7825 */ /* 0x000fca00078e0014 */
[----:B------:R0:W3:Y:S01]  /*1290*/  LDG.E R5, desc[UR8][R14.64] ;  /* 0x000000080e057981 */ /* 0x0000e2000c1e1900 */
[----:B------:R-:W-:-:S04]  /*12a0*/  VIADD R8, R12, 0xfffffffd ;  /* 0xfffffffd0c087836 */ /* 0x000fc80000000000 */
[----:B------:R-:W-:-:S05]  /*12b0*/  IMAD.WIDE.U32 R18, R8, 0x4, R20 ;  /* 0x0000000408127825 */ /* 0x000fca00078e0014 */
[----:B------:R-:W4:Y:S01]  /*12c0*/  LDG.E R7, desc[UR8][R18.64] ;  /* 0x0000000812077981 */ /* 0x000f22000c1e1900 */
[----:B------:R-:W-:-:S04]  /*12d0*/  VIADD R10, R12, 0xfffffffc ;  /* 0xfffffffc0c0a7836 */ /* 0x000fc80000000000 */
[----:B------:R-:W-:-:S05]  /*12e0*/  IMAD.WIDE.U32 R20, R10, 0x4, R20 ;  /* 0x000000040a147825 */ /* 0x000fca00078e0014 */
[----:B------:R-:W5:Y:S01]  /*12f0*/  LDG.E R9, desc[UR8][R20.64] ;  /* 0x0000000814097981 */ /* 0x000f62000c1e1900 */
[----:B0-----:R-:W-:Y:S01]  /*1300*/  IABS R14, R17 ;  /* 0x00000011000e7213 */ /* 0x001fe20000000000 */
[----:B------:R-:W-:Y:S01]  /*1310*/  IMAD R4, R4, 0x4, R1 ;  /* 0x0000000404047824 */ /* 0x000fe200078e0201 */
[----:B------:R-:W-:Y:S02]  /*1320*/  LEA R8, R8, R1, 0x2 ;  /* 0x0000000108087211 */ /* 0x000fe400078e10ff */
[-C--:B--2---:R-:W-:Y:S02]  /*1330*/  IABS R12, R6.reuse ;  /* 0x00000006000c7213 */ /* 0x084fe40000000000 */
[----:B------:R-:W-:Y:S02]  /*1340*/  IABS R16, R6 ;  /* 0x0000000600107213 */ /* 0x000fe40000000000 */
[----:B------:R-:W0:Y:S01]  /*1350*/  I2F.RP R13, R12 ;  /* 0x0000000c000d7306 */ /* 0x000e220000209400 */
[----:B---3--:R-:W-:-:S07]  /*1360*/  IABS R11, R5 ;  /* 0x00000005000b7213 */ /* 0x008fce0000000000 */
[----:B0-----:R-:W0:Y:S01]  /*1370*/  MUFU.RCP R13, R13 ;  /* 0x0000000d000d7308 */ /* 0x001e220000001000 */
[----:B----4-:R-:W-:-:S04]  /*1380*/  IABS R18, R7 ;  /* 0x0000000700127213 */ /* 0x010fc80000000000 */
[----:B------:R-:W-:Y:S02]  /*1390*/  IADD3 R18, PT, PT, RZ, -R18, RZ ;  /* 0x80000012ff127210 */ /* 0x000fe40007ffe0ff */
[----:B0-----:R-:W-:Y:S02]  /*13a0*/  IADD3 R2, PT, PT, R13, 0xffffffe, RZ ;  /* 0x0ffffffe0d027810 */ /* 0x001fe40007ffe0ff */
[----:B------:R-:W0:Y:S08]  /*13b0*/  I2F.RP R13, R11 ;  /* 0x0000000b000d7306 */ /* 0x000e300000209400 */
[----:B------:R1:W2:Y:S08]  /*13c0*/  F2I.FTZ.U32.TRUNC.NTZ R3, R2 ;  /* 0x0000000200037305 */ /* 0x0002b0000021f000 */
[----:B0-----:R-:W0:Y:S01]  /*13d0*/  MUFU.RCP R13, R13 ;  /* 0x0000000d000d7308 */ /* 0x001e220000001000 */
[----:B-1----:R-:W-:-:S02]  /*13e0*/  IMAD.MOV.U32 R2, RZ, RZ, RZ ;  /* 0x000000ffff027224 */ /* 0x002fc400078e00ff */
[----:B--2---:R-:W-:-:S04]  /*13f0*/  IMAD.MOV R15, RZ, RZ, -R3 ;  /* 0x000000ffff0f7224 */ /* 0x004fc800078e0a03 */
[----:B------:R-:W-:-:S04]  /*1400*/  IMAD R15, R15, R12, RZ ;  /* 0x0000000c0f0f7224 */ /* 0x000fc800078e02ff */
[----:B------:R-:W-:Y:S01]  /*1410*/  IMAD.HI.U32 R3, R3, R15, R2 ;  /* 0x0000000f03037227 */ /* 0x000fe200078e0002 */
[----:B------:R-:W-:Y:S02]  /*1420*/  IADD3 R15, PT, PT, RZ, -R16, RZ ;  /* 0x80000010ff0f7210 */ /* 0x000fe40007ffe0ff */
[----:B------:R-:W-:-:S03]  /*1430*/  IABS R16, R5 ;  /* 0x0000000500107213 */ /* 0x000fc60000000000 */
[----:B------:R-:W-:Y:S01]  /*1440*/  IMAD.HI.U32 R2, R3, R14, RZ ;  /* 0x0000000e03027227 */ /* 0x000fe200078e00ff */
[----:B------:R-:W-:-:S03]  /*1450*/  IADD3 R16, PT, PT, RZ, -R16, RZ ;  /* 0x80000010ff107210 */ /* 0x000fc60007ffe0ff */
[----:B------:R-:W-:Y:S02]  /*1460*/  IMAD R3, R2, R15, R14 ;  /* 0x0000000f02037224 */ /* 0x000fe400078e020e */
[----:B0-----:R-:W-:Y:S01]  /*1470*/  VIADD R14, R13, 0xffffffe ;  /* 0x0ffffffe0d0e7836 */ /* 0x001fe20000000000 */
[----:B------:R-:W-:Y:S02]  /*1480*/  IABS R13, R7 ;  /* 0x00000007000d7213 */ /* 0x000fe40000000000 */
[----:B------:R-:W-:Y:S02]  /*1490*/  ISETP.GT.U32.AND P1, PT, R12, R3, PT ;  /* 0x000000030c00720c */ /* 0x000fe40003f24070 */
[----:B------:R-:W0:Y:S11]  /*14a0*/  I2F.RP R15, R13 ;  /* 0x0000000d000f7306 */ /* 0x000e360000209400 */
[----:B------:R-:W-:Y:S01]  /*14b0*/  @!P1 IMAD.IADD R3, R3, 0x1, -R12 ;  /* 0x0000000103039824 */ /* 0x000fe200078e0a0c */
[----:B------:R-:W-:-:S02]  /*14c0*/  @!P1 IADD3 R2, PT, PT, R2, 0x1, RZ ;  /* 0x0000000102029810 */ /* 0x000fc40007ffe0ff */
[----:B------:R-:W-:Y:S01]  /*14d0*/  ISETP.NE.AND P1, PT, R6, RZ, PT ;  /* 0x000000ff0600720c */ /* 0x000fe20003f25270 */
[----:B0-----:R-:W-:Y:S01]  /*14e0*/  MUFU.RCP R15, R15 ;  /* 0x0000000f000f7308 */ /* 0x001fe20000001000 */
[----:B------:R-:W-:Y:S02]  /*14f0*/  ISETP.GE.U32.AND P0, PT, R3, R12, PT ;  /* 0x0000000c0300720c */ /* 0x000fe40003f06070 */
[----:B------:R-:W-:-:S04]  /*1500*/  LOP3.LUT R12, R17, R6, RZ, 0x3c, !PT ;  /* 0x00000006110c7212 */ /* 0x000fc800078e3cff */
[----:B------:R-:W-:Y:S01]  /*1510*/  ISETP.GE.AND P2, PT, R12, RZ, PT ;  /* 0x000000ff0c00720c */ /* 0x000fe20003f46270 */
[----:B------:R-:W0:Y:S06]  /*1520*/  F2I.FTZ.U32.TRUNC.NTZ R3, R14 ;  /* 0x0000000e00037305 */ /* 0x000e2c000021f000 */
[----:B------:R-:W-:-:S04]  /*1530*/  @P0 VIADD R2, R2, 0x1 ;  /* 0x0000000102020836 */ /* 0x000fc80000000000 */
[----:B------:R-:W-:-:S04]  /*1540*/  IMAD.MOV.U32 R12, RZ, RZ, R2 ;  /* 0x000000ffff0c7224 */ /* 0x000fc800078e0002 */
[----:B------:R-:W-:Y:S01]  /*1550*/  @!P2 IMAD.MOV R12, RZ, RZ, -R12 ;  /* 0x000000ffff0ca224 */ /* 0x000fe200078e0a0c */
[----:B0-----:R-:W-:Y:S02]  /*1560*/  IADD3 R2, PT, PT, RZ, -R3, RZ ;  /* 0x80000003ff027210 */ /* 0x001fe40007ffe0ff */
[----:B------:R-:W-:-:S03]  /*1570*/  @!P1 LOP3.LUT R12, RZ, R6, RZ, 0x33, !PT ;  /* 0x00000006ff0c9212 */ /* 0x000fc600078e33ff */
[----:B------:R-:W-:Y:S01]  /*1580*/  IMAD R19, R2, R11, RZ ;  /* 0x0000000b02137224 */ /* 0x000fe200078e02ff */
[----:B------:R-:W-:Y:S01]  /*1590*/  IABS R14, R12 ;  /* 0x0000000c000e7213 */ /* 0x000fe20000000000 */
[----:B------:R-:W-:-:S04]  /*15a0*/  IMAD.MOV.U32 R2, RZ, RZ, RZ ;  /* 0x000000ffff027224 */ /* 0x000fc800078e00ff */
[----:B------:R-:W-:-:S04]  /*15b0*/  IMAD.HI.U32 R2, R3, R19, R2 ;  /* 0x0000001303027227 */ /* 0x000fc800078e0002 */
[----:B------:R-:W-:-:S04]  /*15c0*/  IMAD.MOV.U32 R3, RZ, RZ, R14 ;  /* 0x000000ffff037224 */ /* 0x000fc800078e000e */
[----:B------:R-:W-:-:S04]  /*15d0*/  IMAD.HI.U32 R14, R2, R3, RZ ;  /* 0x00000003020e7227 */ /* 0x000fc800078e00ff */
[----:B------:R-:W-:Y:S01]  /*15e0*/  IMAD R2, R14, R16, R3 ;  /* 0x000000100e027224 */ /* 0x000fe200078e0203 */
[----:B------:R-:W-:-:S04]  /*15f0*/  IADD3 R3, PT, PT, R15, 0xffffffe, RZ ;  /* 0x0ffffffe0f037810 */ /* 0x000fc80007ffe0ff */
[----:B------:R-:W-:Y:S02]  /*1600*/  ISETP.GT.U32.AND P1, PT, R11, R2, PT ;  /* 0x000000020b00720c */ /* 0x000fe40003f24070 */
[----:B------:R-:W0:Y:S11]  /*1610*/  F2I.FTZ.U32.TRUNC.NTZ R3, R3 ;  /* 0x0000000300037305 */ /* 0x000e36000021f000 */
[----:B------:R-:W-:-:S02]  /*1620*/  @!P1 IMAD.IADD R2, R2, 0x1, -R11 ;  /* 0x0000000102029824 */ /* 0x000fc400078e0a0b */
[----:B------:R-:W-:Y:S01]  /*1630*/  @!P1 VIADD R14, R14, 0x1 ;  /* 0x000000010e0e9836 */ /* 0x000fe20000000000 */
[----:B------:R-:W-:Y:S02]  /*1640*/  ISETP.NE.AND P1, PT, R5, RZ, PT ;  /* 0x000000ff0500720c */ /* 0x000fe40003f25270 */
[----:B------:R-:W-:Y:S02]  /*1650*/  ISETP.GE.U32.AND P0, PT, R2, R11, PT ;  /* 0x0000000b0200720c */ /* 0x000fe40003f06070 */
[----:B------:R-:W-:Y:S02]  /*1660*/  LOP3.LUT R2, R12, R5, RZ, 0x3c, !PT ;  /* 0x000000050c027212 */ /* 0x000fe400078e3cff */
[----:B-----5:R-:W-:Y:S02]  /*1670*/  IABS R11, R9 ;  /* 0x00000009000b7213 */ /* 0x020fe40000000000 */
[----:B------:R-:W-:Y:S02]  /*1680*/  ISETP.GE.AND P2, PT, R2, RZ, PT ;  /* 0x000000ff0200720c */ /* 0x000fe40003f46270 */
[----:B0-----:R-:W-:-:S05]  /*1690*/  IADD3 R2, PT, PT, RZ, -R3, RZ ;  /* 0x80000003ff027210 */ /* 0x001fca0007ffe0ff */
[----:B------:R-:W-:Y:S02]  /*16a0*/  IMAD R15, R2, R13, RZ ;  /* 0x0000000d020f7224 */ /* 0x000fe400078e02ff */
[----:B------:R-:W-:Y:S02]  /*16b0*/  IMAD.MOV.U32 R2, RZ, RZ, RZ ;  /* 0x000000ffff027224 */ /* 0x000fe400078e00ff */
[----:B------:R-:W-:Y:S02]  /*16c0*/  @P0 VIADD R14, R14, 0x1 ;  /* 0x000000010e0e0836 */ /* 0x000fe40000000000 */
[----:B------:R-:W-:Y:S02]  /*16d0*/  IMAD.HI.U32 R2, R3, R15, R2 ;  /* 0x0000000f03027227 */ /* 0x000fe400078e0002 */
[----:B------:R-:W0:Y:S02]  /*16e0*/  I2F.RP R15, R11 ;  /* 0x0000000b000f7306 */ /* 0x000e240000209400 */
[----:B------:R-:W-:Y:S01]  /*16f0*/  @!P2 IMAD.MOV R14, RZ, RZ, -R14 ;  /* 0x000000ffff0ea224 */ /* 0x000fe200078e0a0e */
[----:B------:R-:W-:-:S04]  /*1700*/  @!P1 LOP3.LUT R14, RZ, R5, RZ, 0x33, !PT ;  /* 0x00000005ff0e9212 */ /* 0x000fc800078e33ff */
[----:B------:R-:W-:-:S05]  /*1710*/  IABS R16, R14 ;  /* 0x0000000e00107213 */ /* 0x000fca0000000000 */
[----:B------:R-:W-:Y:S01]  /*1720*/  IMAD.MOV.U32 R3, RZ, RZ, R16 ;  /* 0x000000ffff037224 */ /* 0x000fe200078e0010 */
[----:B0-----:R-:W0:Y:S03]  /*1730*/  MUFU.RCP R15, R15 ;  /* 0x0000000f000f7308 */ /* 0x001e260000001000 */
[----:B------:R-:W-:-:S04]  /*1740*/  IMAD.HI.U32 R16, R2, R3, RZ ;  /* 0x0000000302107227 */ /* 0x000fc800078e00ff */
[----:B------:R-:W-:Y:S01]  /*1750*/  IMAD R2, R16, R18, R3 ;  /* 0x0000001210027224 */ /* 0x000fe200078e0203 */
[----:B------:R-:W-:-:S04]  /*1760*/  IABS R18, R9 ;  /* 0x0000000900127213 */ /* 0x000fc80000000000 */
[----:B------:R-:W-:Y:S01]  /*1770*/  ISETP.GT.U32.AND P1, PT, R13, R2, PT ;  /* 0x000000020d00720c */ /* 0x000fe20003f24070 */
[----:B------:R-:W-:Y:S01]  /*1780*/  IMAD.MOV R18, RZ, RZ, -R18 ;  /* 0x000000ffff127224 */ /* 0x000fe200078e0a12 */
[----:B0-----:R-:W-:-:S11]  /*1790*/  IADD3 R3, PT, PT, R15, 0xffffffe, RZ ;  /* 0x0ffffffe0f037810 */ /* 0x001fd60007ffe0ff */
[----:B------:R-:W-:Y:S01]  /*17a0*/  @!P1 IMAD.IADD R2, R2, 0x1, -R13 ;  /* 0x0000000102029824 */ /* 0x000fe200078e0a0d */
[----:B------:R-:W0:Y:S01]  /*17b0*/  F2I.FTZ.U32.TRUNC.NTZ R3, R3 ;  /* 0x0000000300037305 */ /* 0x000e22000021f000 */
[----:B------:R-:W-:Y:S01]  /*17c0*/  @!P1 VIADD R16, R16, 0x1 ;  /* 0x0000000110109836 */ /* 0x000fe20000000000 */
[----:B------:R-:W-:Y:S02]  /*17d0*/  ISETP.NE.AND P1, PT, R7, RZ, PT ;  /* 0x000000ff0700720c */ /* 0x000fe40003f25270 */
[----:B------:R-:W-:Y:S02]  /*17e0*/  ISETP.GE.U32.AND P0, PT, R2, R13, PT ;  /* 0x0000000d0200720c */ /* 0x000fe40003f06070 */
[----:B------:R-:W-:-:S04]  /*17f0*/  LOP3.LUT R2, R14, R7, RZ, 0x3c, !PT ;  /* 0x000000070e027212 */ /* 0x000fc800078e3cff */
[----:B------:R-:W-:Y:S02]  /*1800*/  ISETP.GE.AND P2, PT, R2, RZ, PT ;  /* 0x000000ff0200720c */ /* 0x000fe40003f46270 */
[----:B0-----:R-:W-:-:S05]  /*1810*/  IADD3 R2, PT, PT, RZ, -R3, RZ ;  /* 0x80000003ff027210 */ /* 0x001fca0007ffe0ff */
[----:B------:R-:W-:Y:S02]  /*1820*/  @P0 VIADD R16, R16, 0x1 ;  /* 0x0000000110100836 */ /* 0x000fe40000000000 */
[----:B------:R-:W-:Y:S02]  /*1830*/  IMAD R13, R2, R11, RZ ;  /* 0x0000000b020d7224 */ /* 0x000fe400078e02ff */
[----:B------:R-:W-:Y:S02]  /*1840*/  HFMA2 R2, -RZ, RZ, 0, 0 ;  /* 0x00000000ff027431 */ /* 0x000fe400000001ff */
[----:B------:R-:W-:Y:S01]  /*1850*/  @!P2 IMAD.MOV R16, RZ, RZ, -R16 ;  /* 0x000000ffff10a224 */ /* 0x000fe200078e0a10 */
[----:B------:R-:W-:-:S04]  /*1860*/  @!P1 LOP3.LUT R16, RZ, R7, RZ, 0x33, !PT ;  /* 0x00000007ff109212 */ /* 0x000fc800078e33ff */
[----:B------:R-:W-:Y:S01]  /*1870*/  IABS R15, R16 ;  /* 0x00000010000f7213 */ /* 0x000fe20000000000 */
[----:B------:R-:W-:-:S04]  /*1880*/  IMAD.HI.U32 R2, R3, R13, R2 ;  /* 0x0000000d03027227 */ /* 0x000fc800078e0002 */
[----:B------:R-:W-:Y:S02]  /*1890*/  IMAD.MOV.U32 R3, RZ, RZ, R15 ;  /* 0x000000ffff037224 */ /* 0x000fe400078e000f */
[----:B------:R-:W-:Y:S02]  /*18a0*/  IMAD.MOV R13, RZ, RZ, -R16 ;  /* 0x000000ffff0d7224 */ /* 0x000fe400078e0a10 */
[----:B------:R-:W-:-:S04]  /*18b0*/  IMAD.HI.U32 R2, R2, R3, RZ ;  /* 0x0000000302027227 */ /* 0x000fc800078e00ff */
[----:B------:R-:W-:Y:S01]  /*18c0*/  IMAD R18, R2, R18, R3 ;  /* 0x0000001202127224 */ /* 0x000fe200078e0203 */
[----:B------:R-:W-:Y:S01]  /*18d0*/  LOP3.LUT R3, R16, R9, RZ, 0x3c, !PT ;  /* 0x0000000910037212 */ /* 0x000fe200078e3cff */
[----:B------:R-:W-:-:S03]  /*18e0*/  IMAD R7, R7, R13, R14 ;  /* 0x0000000d07077224 */ /* 0x000fc600078e020e */
[----:B------:R-:W-:Y:S02]  /*18f0*/  ISETP.GT.U32.AND P1, PT, R11, R18, PT ;  /* 0x000000120b00720c */ /* 0x000fe40003f24070 */
[----:B------:R-:W-:Y:S02]  /*1900*/  ISETP.GE.AND P2, PT, R3, RZ, PT ;  /* 0x000000ff0300720c */ /* 0x000fe40003f46270 */
[----:B------:R-:W-:-:S05]  /*1910*/  IADD3 R3, PT, PT, -R12, RZ, RZ ;  /* 0x000000ff0c037210 */ /* 0x000fca0007ffe1ff */
[----:B------:R-:W-:Y:S02]  /*1920*/  IMAD R6, R6, R3, R17 ;  /* 0x0000000306067224 */ /* 0x000fe400078e0211 */
[----:B------:R-:W-:Y:S02]  /*1930*/  IMAD R3, R0, 0x4, R1 ;  /* 0x0000000400037824 */ /* 0x000fe400078e0201 */
[----:B------:R-:W-:Y:S01]  /*1940*/  @!P1 IMAD.IADD R18, R18, 0x1, -R11 ;  /* 0x0000000112129824 */ /* 0x000fe200078e0a0b */
[----:B------:R-:W-:Y:S01]  /*1950*/  @!P1 IADD3 R2, PT, PT, R2, 0x1, RZ ;  /* 0x0000000102029810 */ /* 0x000fe20007ffe0ff */
[----:B------:R-:W-:Y:S01]  /*1960*/  IMAD R0, R10, 0x4, R1 ;  /* 0x000000040a007824 */ /* 0x000fe200078e0201 */
[----:B------:R-:W-:Y:S01]  /*1970*/  ISETP.NE.AND P1, PT, R9, RZ, PT ;  /* 0x000000ff0900720c */ /* 0x000fe20003f25270 */
[----:B------:R0:W-:Y:S01]  /*1980*/  STL [R3], R6 ;  /* 0x0000000603007387 */ /* 0x0001e20000100800 */
[----:B------:R-:W-:Y:S01]  /*1990*/  ISETP.GE.U32.AND P0, PT, R18, R11, PT ;  /* 0x0000000b1200720c */ /* 0x000fe20003f06070 */
[----:B------:R-:W-:-:S04]  /*19a0*/  IMAD.MOV R11, RZ, RZ, -R14 ;  /* 0x000000ffff0b7224 */ /* 0x000fc800078e0a0e */
[----:B------:R-:W-:Y:S02]  /*19b0*/  IMAD R5, R5, R11, R12 ;  /* 0x0000000b05057224 */ /* 0x000fe400078e020c */
[----:B------:R-:W-:-:S03]  /*19c0*/  IMAD.MOV.U32 R12, RZ, RZ, R10 ;  /* 0x000000ffff0c7224 */ /* 0x000fc600078e000a */
[----:B------:R0:W-:Y:S03]  /*19d0*/  STL [R4], R5 ;  /* 0x0000000504007387 */ /* 0x0001e60000100800 */
[----:B------:R-:W-:Y:S01]  /*19e0*/  @P0 VIADD R2, R2, 0x1 ;  /* 0x0000000102020836 */ /* 0x000fe20000000000 */
[----:B------:R0:W-:Y:S03]  /*19f0*/  STL [R8], R7 ;  /* 0x0000000708007387 */ /* 0x0001e60000100800 */
[----:B------:R-:W-:Y:S01]  /*1a00*/  @!P2 IMAD.MOV R2, RZ, RZ, -R2 ;  /* 0x000000ffff02a224 */ /* 0x000fe200078e0a02 */
[----:B------:R-:W-:-:S04]  /*1a10*/  @!P1 LOP3.LUT R2, RZ, R9, RZ, 0x33, !PT ;  /* 0x00000009ff029212 */ /* 0x000fc800078e33ff */
[----:B------:R-:W-:Y:S02]  /*1a20*/  IADD3 R15, PT, PT, -R2, RZ, RZ ;  /* 0x000000ff020f7210 */ /* 0x000fe40007ffe1ff */
[----:B------:R-:W-:-:S03]  /*1a30*/  MOV R17, R2 ;  /* 0x0000000200117202 */ /* 0x000fc60000000f00 */
[----:B------:R-:W-:-:S05]  /*1a40*/  IMAD R9, R9, R15, R16 ;  /* 0x0000000f09097224 */ /* 0x000fca00078e0210 */
[----:B------:R0:W-:Y:S02]  /*1a50*/  STL [R0], R9 ;  /* 0x0000000900007387 */ /* 0x0001e40000100800 */
.L_x_4:
[----:B------:R-:W-:Y:S05]  /*1a60*/  BRA.U !UP2, `(.L_x_3) ;  /* 0x000000050a947547 */ /* 0x000fea000b800000 */
[----:B------:R-:W-:Y:S02]  /*1a70*/  UISETP.NE.AND UP1, UPT, UR5, 0x1, UPT ;  /* 0x000000010500788c */ /* 0x000fe4000bf25270 */
[----:B------:R-:W-:-:S04]  /*1a80*/  ULOP3.LUT UR4, UR4, 0x1, URZ, 0xc0, !UPT ;  /* 0x0000000104047892 */ /* 0x000fc8000f8ec0ff */
[----:B------:R-:W-:-:S03]  /*1a90*/  UISETP.NE.U32.AND UP2, UPT, UR4, 0x1, UPT ;  /* 0x000000010400788c */ /* 0x000fc6000bf45070 */
[----:B------:R-:W-:Y:S08]  /*1aa0*/  BRA.U !UP1, `(.L_x_5) ;  /* 0x0000000509107547 */ /* 0x000ff0000b800000 */
[----:B-1----:R-:W1:Y:S01]  /*1ab0*/  LDC.64 R10, c[0x0][0x388] ;  /* 0x0000e200ff0a7b82 */ /* 0x002e620000000a00 */
[----:B0-----:R-:W-:-:S04]  /*1ac0*/  VIADD R0, R12, 0xffffffff ;  /* 0xffffffff0c007836 */ /* 0x001fc80000000000 */
[----:B-1----:R-:W-:-:S05]  /*1ad0*/  IMAD.WIDE.U32 R8, R0, 0x4, R10 ;  /* 0x0000000400087825 */ /* 0x002fca00078e000a */
[----:B------:R0:W2:Y:S01]  /*1ae0*/  LDG.E R2, desc[UR8][R8.64] ;  /* 0x0000000808027981 */ /* 0x0000a2000c1e1900 */
[----:B------:R-:W-:-:S04]  /*1af0*/  VIADD R4, R12, 0xfffffffe ;  /* 0xfffffffe0c047836 */ /* 0x000fc80000000000 */
[----:B------:R-:W-:-:S05]  /*1b00*/  IMAD.WIDE.U32 R10, R4, 0x4, R10 ;  /* 0x00000004040a7825 */ /* 0x000fca00078e000a */
[----:B------:R1:W3:Y:S01]  /*1b10*/  LDG.E R3, desc[UR8][R10.64] ;  /* 0x000000080a037981 */ /* 0x0002e2000c1e1900 */
[----:B0-----:R-:W-:Y:S02]  /*1b20*/  IABS R8, R17 ;  /* 0x0000001100087213 */ /* 0x001fe40000000000 */
[-C--:B--2---:R-:W-:Y:S02]  /*1b30*/  IABS R14, R2.reuse ;  /* 0x00000002000e7213 */ /* 0x084fe40000000000 */
[----:B-1----:R-:W-:Y:S02]  /*1b40*/  IABS R10, R2 ;  /* 0x00000002000a7213 */ /* 0x002fe40000000000 */
[----:B------:R-:W0:Y:S02]  /*1b50*/  I2F.RP R12, R14 ;  /* 0x0000000e000c7306 */ /* 0x000e240000209400 */
[----:B------:R-:W-:Y:S02]  /*1b60*/  IADD3 R11, PT, PT, RZ, -R10, RZ ;  /* 0x8000000aff0b7210 */ /* 0x000fe40007ffe0ff */
[----:B---3--:R-:W-:-:S04]  /*1b70*/  IABS R5, R3 ;  /* 0x0000000300057213 */ /* 0x008fc80000000000 */
[----:B0-----:R-:W0:Y:S02]  /*1b80*/  MUFU.RCP R12, R12 ;  /* 0x0000000c000c7308 */ /* 0x001e240000001000 */
[----:B0-----:R-:W-:-:S06]  /*1b90*/  IADD3 R6, PT, PT, R12, 0xffffffe, RZ ;  /* 0x0ffffffe0c067810 */ /* 0x001fcc0007ffe0ff */
[----:B------:R0:W1:Y:S02]  /*1ba0*/  F2I.FTZ.U32.TRUNC.NTZ R7, R6 ;  /* 0x0000000600077305 */ /* 0x000064000021f000 */
[----:B0-----:R-:W-:Y:S02]  /*1bb0*/  IMAD.MOV.U32 R6, RZ, RZ, RZ ;  /* 0x000000ffff067224 */ /* 0x001fe400078e00ff */
[----:B-1----:R-:W-:-:S04]  /*1bc0*/  IMAD.MOV R9, RZ, RZ, -R7 ;  /* 0x000000ffff097224 */ /* 0x002fc800078e0a07 */
[----:B------:R-:W-:-:S04]  /*1bd0*/  IMAD R9, R9, R14, RZ ;  /* 0x0000000e09097224 */ /* 0x000fc800078e02ff */
[----:B------:R-:W-:Y:S02]  /*1be0*/  IMAD.HI.U32 R7, R7, R9, R6 ;  /* 0x0000000907077227 */ /* 0x000fe400078e0006 */
[----:B------:R-:W0:Y:S04]  /*1bf0*/  I2F.RP R9, R5 ;  /* 0x0000000500097306 */ /* 0x000e280000209400 */
[----:B------:R-:W-:-:S04]  /*1c00*/  IMAD.HI.U32 R6, R7, R8, RZ ;  /* 0x0000000807067227 */ /* 0x000fc800078e00ff */
[----:B------:R-:W-:Y:S01]  /*1c10*/  IMAD R7, R6, R11, R8 ;  /* 0x0000000b06077224 */ /* 0x000fe200078e0208 */
[----:B------:R-:W-:Y:S02]  /*1c20*/  LOP3.LUT R8, R17, R2, RZ, 0x3c, !PT ;  /* 0x0000000211087212 */ /* 0x000fe400078e3cff */
[----:B------:R-:W-:Y:S02]  /*1c30*/  IABS R11, R3 ;  /* 0x00000003000b7213 */ /* 0x000fe40000000000 */
[----:B------:R-:W-:Y:S01]  /*1c40*/  ISETP.GT.U32.AND P1, PT, R14, R7, PT ;  /* 0x000000070e00720c */ /* 0x000fe20003f24070 */
[----:B0-----:R-:W0:Y:S01]  /*1c50*/  MUFU.RCP R9, R9 ;  /* 0x0000000900097308 */ /* 0x001e220000001000 */
[----:B------:R-:W-:Y:S01]  /*1c60*/  ISETP.GE.AND P2, PT, R8, RZ, PT ;  /* 0x000000ff0800720c */ /* 0x000fe20003f46270 */
[----:B------:R-:W-:-:S10]  /*1c70*/  IMAD.MOV R11, RZ, RZ, -R11 ;  /* 0x000000ffff0b7224 */ /* 0x000fd400078e0a0b */
[----:B------:R-:W-:Y:S01]  /*1c80*/  @!P1 IMAD.IADD R7, R7, 0x1, -R14 ;  /* 0x0000000107079824 */ /* 0x000fe200078e0a0e */
[----:B------:R-:W-:Y:S02]  /*1c90*/  @!P1 IADD3 R6, PT, PT, R6, 0x1, RZ ;  /* 0x0000000106069810 */ /* 0x000fe40007ffe0ff */
[----:B------:R-:W-:Y:S02]  /*1ca0*/  ISETP.NE.AND P1, PT, R2, RZ, PT ;  /* 0x000000ff0200720c */ /* 0x000fe40003f25270 */
[----:B------:R-:W-:Y:S01]  /*1cb0*/  ISETP.GE.U32.AND P0, PT, R7, R14, PT ;  /* 0x0000000e0700720c */ /* 0x000fe20003f06070 */
[----:B0-----:R-:W-:-:S04]  /*1cc0*/  VIADD R10, R9, 0xffffffe ;  /* 0x0ffffffe090a7836 */ /* 0x001fc80000000000 */
[----:B------:R-:W0:Y:S08]  /*1cd0*/  F2I.FTZ.U32.TRUNC.NTZ R7, R10 ;  /* 0x0000000a00077305 */ /* 0x000e30000021f000 */
[----:B------:R-:W-:-:S04]  /*1ce0*/  @P0 VIADD R6, R6, 0x1 ;  /* 0x0000000106060836 */ /* 0x000fc80000000000 */
[----:B------:R-:W-:Y:S01]  /*1cf0*/  IMAD.MOV.U32 R12, RZ, RZ, R6 ;  /* 0x000000ffff0c7224 */ /* 0x000fe200078e0006 */
[----:B0-----:R-:W-:-:S03]  /*1d00*/  IADD3 R6, PT, PT, RZ, -R7, RZ ;  /* 0x80000007ff067210 */ /* 0x001fc60007ffe0ff */
[----:B------:R-:W-:Y:S01]  /*1d10*/  @!P2 IMAD.MOV R12, RZ, RZ, -R12 ;  /* 0x000000ffff0ca224 */ /* 0x000fe200078e0a0c */
[----:B------:R-:W-:Y:S01]  /*1d20*/  @!P1 LOP3.LUT R12, RZ, R2, RZ, 0x33, !PT ;  /* 0x00000002ff0c9212 */ /* 0x000fe200078e33ff */
[----:B------:R-:W-:Y:S02]  /*1d30*/  IMAD R9, R6, R5, RZ ;  /* 0x0000000506097224 */ /* 0x000fe400078e02ff */
[----:B------:R-:W-:Y:S01]  /*1d40*/  HFMA2 R6, -RZ, RZ, 0, 0 ;  /* 0x00000000ff067431 */ /* 0x000fe200000001ff */
[----:B------:R-:W-:-:S04]  /*1d50*/  IABS R8, R12 ;  /* 0x0000000c00087213 */ /* 0x000fc80000000000 */
[----:B------:R-:W-:-:S04]  /*1d60*/  IMAD.HI.U32 R6, R7, R9, R6 ;  /* 0x0000000907067227 */ /* 0x000fc800078e0006 */
[----:B------:R-:W-:Y:S02]  /*1d70*/  IMAD.MOV.U32 R7, RZ, RZ, R8 ;  /* 0x000000ffff077224 */ /* 0x000fe400078e0008 */
[----:B------:R-:W-:Y:S02]  /*1d80*/  IMAD.MOV.U32 R8, RZ, RZ, R11 ;  /* 0x000000ffff087224 */ /* 0x000fe400078e000b */
[----:B------:R-:W-:-:S04]  /*1d90*/  IMAD.HI.U32 R6, R6, R7, RZ ;  /* 0x0000000706067227 */ /* 0x000fc800078e00ff */
[----:B------:R-:W-:Y:S02]  /*1da0*/  IMAD R8, R6, R8, R7 ;  /* 0x0000000806087224 */ /* 0x000fe400078e0207 */
[----:B------:R-:W-:-:S03]  /*1db0*/  IMAD.MOV R7, RZ, RZ, -R12 ;  /* 0x000000ffff077224 */ /* 0x000fc600078e0a0c */
[----:B------:R-:W-:Y:S01]  /*1dc0*/  ISETP.GT.U32.AND P1, PT, R5, R8, PT ;  /* 0x000000080500720c */ /* 0x000fe20003f24070 */
[----:B------:R-:W-:-:S12]  /*1dd0*/  IMAD R2, R2, R7, R17 ;  /* 0x0000000702027224 */ /* 0x000fd800078e0211 */
[-C--:B------:R-:W-:Y:S01]  /*1de0*/  @!P1 IADD3 R8, PT, PT, R8, -R5.reuse, RZ ;  /* 0x8000000508089210 */ /* 0x080fe20007ffe0ff */
[----:B------:R-:W-:Y:S01]  /*1df0*/  @!P1 VIADD R6, R6, 0x1 ;  /* 0x0000000106069836 */ /* 0x000fe20000000000 */
[----:B------:R-:W-:Y:S02]  /*1e00*/  ISETP.NE.AND P1, PT, R3, RZ, PT ;  /* 0x000000ff0300720c */ /* 0x000fe40003f25270 */
[----:B------:R-:W-:Y:S02]  /*1e10*/  ISETP.GE.U32.AND P0, PT, R8, R5, PT ;  /* 0x000000050800720c */ /* 0x000fe40003f06070 */
[----:B------:R-:W-:-:S04]  /*1e20*/  LOP3.LUT R5, R12, R3, RZ, 0x3c, !PT ;  /* 0x000000030c057212 */ /* 0x000fc800078e3cff */
[----:B------:R-:W-:Y:S02]  /*1e30*/  ISETP.GE.AND P2, PT, R5, RZ, PT ;  /* 0x000000ff0500720c */ /* 0x000fe40003f46270 */
[----:B------:R-:W-:Y:S01]  /*1e40*/  LEA R5, R0, R1, 0x2 ;  /* 0x0000000100057211 */ /* 0x000fe200078e10ff */
[----:B------:R-:W-:-:S04]  /*1e50*/  IMAD R0, R4, 0x4, R1 ;  /* 0x0000000404007824 */ /* 0x000fc800078e0201 */
[----:B------:R-:W-:Y:S01]  /*1e60*/  @P0 VIADD R6, R6, 0x1 ;  /* 0x0000000106060836 */ /* 0x000fe20000000000 */
[----:B------:R2:W-:Y:S05]  /*1e70*/  STL [R5], R2 ;  /* 0x0000000205007387 */ /* 0x0005ea0000100800 */
[----:B------:R-:W-:Y:S02]  /*1e80*/  @!P2 IADD3 R6, PT, PT, -R6, RZ, RZ ;  /* 0x000000ff0606a210 */ /* 0x000fe40007ffe1ff */
[----:B------:R-:W-:-:S04]  /*1e90*/  @!P1 LOP3.LUT R6, RZ, R3, RZ, 0x33, !PT ;  /* 0x00000003ff069212 */ /* 0x000fc800078e33ff */
[----:B------:R-:W-:Y:S01]  /*1ea0*/  MOV R17, R6 ;  /* 0x0000000600117202 */ /* 0x000fe20000000f00 */
[----:B------:R-:W-:-:S04]  /*1eb0*/  IMAD.MOV R8, RZ, RZ, -R6 ;  /* 0x000000ffff087224 */ /* 0x000fc800078e0a06 */
[----:B------:R-:W-:Y:S02]  /*1ec0*/  IMAD R3, R3, R8, R12 ;  /* 0x0000000803037224 */ /* 0x000fe400078e020c */
[----:B------:R-:W-:-:S03]  /*1ed0*/  IMAD.MOV.U32 R12, RZ, RZ, R4 ;  /* 0x000000ffff0c7224 */ /* 0x000fc600078e0004 */
[----:B------:R2:W-:Y:S04]  /*1ee0*/  STL [R0], R3 ;  /* 0x0000000300007387 */ /* 0x0005e80000100800 */
.L_x_5:
[----:B------:R-:W-:Y:S05]  /*1ef0*/  BRA.U UP2, `(.L_x_3) ;  /* 0x0000000102707547 */ /* 0x000fea000b800000 */
[----:B012---:R-:W0:Y:S01]  /*1f00*/  LDC.64 R2, c[0x0][0x388] ;  /* 0x0000e200ff027b82 */ /* 0x007e220000000a00 */
[----:B------:R-:W-:-:S04]  /*1f10*/  VIADD R12, R12, 0xffffffff ;  /* 0xffffffff0c0c7836 */ /* 0x000fc80000000000 */
[----:B0-----:R-:W-:-:S06]  /*1f20*/  IMAD.WIDE.U32 R2, R12, 0x4, R2 ;  /* 0x000000040c027825 */ /* 0x001fcc00078e0002 */
[----:B------:R0:W2:Y:S01]  /*1f30*/  LDG.E R3, desc[UR8][R2.64] ;  /* 0x0000000802037981 */ /* 0x0000a2000c1e1900 */
[----:B------:R-:W-:Y:S02]  /*1f40*/  ISETP.GE.AND P2, PT, R17, RZ, PT ;  /* 0x000000ff1100720c */ /* 0x000fe40003f46270 */
[----:B0-----:R-:W-:Y:S02]  /*1f50*/  IABS R2, R17 ;  /* 0x0000001100027213 */ /* 0x001fe40000000000 */
[-C--:B--2---:R-:W-:Y:S02]  /*1f60*/  IABS R6, R3.reuse ;  /* 0x0000000300067213 */ /* 0x084fe40000000000 */
[----:B------:R-:W-:Y:S02]  /*1f70*/  IABS R8, R3 ;  /* 0x0000000300087213 */ /* 0x000fe40000000000 */
[----:B------:R-:W0:Y:S08]  /*1f80*/  I2F.RP R0, R6 ;  /* 0x0000000600007306 */ /* 0x000e300000209400 */
[----:B0-----:R-:W0:Y:S02]  /*1f90*/  MUFU.RCP R0, R0 ;  /* 0x0000000000007308 */ /* 0x001e240000001000 */
[----:B0-----:R-:W-:-:S02]  /*1fa0*/  VIADD R4, R0, 0xffffffe ;  /* 0x0ffffffe00047836 */ /* 0x001fc40000000000 */
[----:B------:R-:W-:-:S04]  /*1fb0*/  IMAD.MOV R0, RZ, RZ, -R8 ;  /* 0x000000ffff007224 */ /* 0x000fc800078e0a08 */
[----:B------:R0:W1:Y:S02]  /*1fc0*/  F2I.FTZ.U32.TRUNC.NTZ R5, R4 ;  /* 0x0000000400057305 */ /* 0x000064000021f000 */
[----:B0-----:R-:W-:Y:S01]  /*1fd0*/  IMAD.MOV.U32 R4, RZ, RZ, RZ ;  /* 0x000000ffff047224 */ /* 0x001fe200078e00ff */
[----:B-1----:R-:W-:-:S05]  /*1fe0*/  IADD3 R7, PT, PT, RZ, -R5, RZ ;  /* 0x80000005ff077210 */ /* 0x002fca0007ffe0ff */
[----:B------:R-:W-:-:S04]  /*1ff0*/  IMAD R7, R7, R6, RZ ;  /* 0x0000000607077224 */ /* 0x000fc800078e02ff */
[----:B------:R-:W-:-:S06]  /*2000*/  IMAD.HI.U32 R5, R5, R7, R4 ;  /* 0x0000000705057227 */ /* 0x000fcc00078e0004 */
[----:B------:R-:W-:-:S04]  /*2010*/  IMAD.HI.U32 R5, R5, R2, RZ ;  /* 0x0000000205057227 */ /* 0x000fc800078e00ff */
[----:B------:R-:W-:Y:S01]  /*2020*/  IMAD R5, R5, R0, R2 ;  /* 0x0000000005057224 */ /* 0x000fe200078e0202 */
[----:B------:R-:W-:-:S04]  /*2030*/  LEA R0, R12, R1, 0x2 ;  /* 0x000000010c007211 */ /* 0x000fc800078e10ff */
[----:B------:R-:W-:-:S13]  /*2040*/  ISETP.GT.U32.AND P0, PT, R6, R5, PT ;  /* 0x000000050600720c */ /* 0x000fda0003f04070 */
[----:B------:R-:W-:Y:S02]  /*2050*/  @!P0 IADD3 R5, PT, PT, R5, -R6, RZ ;  /* 0x8000000605058210 */ /* 0x000fe40007ffe0ff */
[----:B------:R-:W-:Y:S02]  /*2060*/  ISETP.NE.AND P0, PT, R3, RZ, PT ;  /* 0x000000ff0300720c */ /* 0x000fe40003f05270 */
[----:B------:R-:W-:-:S13]  /*2070*/  ISETP.GT.U32.AND P1, PT, R6, R5, PT ;  /* 0x000000050600720c */ /* 0x000fda0003f24070 */
[----:B------:R-:W-:-:S04]  /*2080*/  @!P1 IMAD.IADD R5, R5, 0x1, -R6 ;  /* 0x0000000105059824 */ /* 0x000fc800078e0a06 */
[----:B------:R-:W-:Y:S01]  /*2090*/  @!P2 IMAD.MOV R5, RZ, RZ, -R5 ;  /* 0x000000ffff05a224 */ /* 0x000fe200078e0a05 */
[----:B------:R-:W-:-:S05]  /*20a0*/  @!P0 LOP3.LUT R5, RZ, R3, RZ, 0x33, !PT ;  /* 0x00000003ff058212 */ /* 0x000fca00078e33ff */
[----:B------:R3:W-:Y:S02]  /*20b0*/  STL [R0], R5 ;  /* 0x0000000500007387 */ /* 0x0007e40000100800 */
.L_x_3:
[----:B------:R-:W4:Y:S01]  /*20c0*/  LDCU UR6, c[0x0][0x39c] ;  /* 0x00007380ff0677ac */ /* 0x000f220008000800 */
[----:B0-23--:R-:W-:Y:S02]  /*20d0*/  IMAD.MOV.U32 R0, RZ, RZ, RZ ;  /* 0x000000ffff007224 */ /* 0x00dfe400078e00ff */
[----:B-1----:R-:W-:Y:S01]  /*20e0*/  IMAD.MOV.U32 R21, RZ, RZ, RZ ;  /* 0x000000ffff157224 */ /* 0x002fe200078e00ff */
[----:B----4-:R-:W-:Y:S02]  /*20f0*/  UISETP.GE.U32.AND UP2, UPT, UR6, 0x10, UPT ;  /* 0x000000100600788c */ /* 0x010fe4000bf46070 */
[----:B------:R-:W-:-:S04]  /*2100*/  ULOP3.LUT UR10, UR6, 0xf, URZ, 0xc0, !UPT ;  /* 0x0000000f060a7892 */ /* 0x000fc8000f8ec0ff */
[----:B------:R-:W-:-:S03]  /*2110*/  UISETP.NE.AND UP1, UPT, UR10, URZ, UPT ;  /* 0x000000ff0a00728c */ /* 0x000fc6000bf25270 */
[----:B------:R-:W-:Y:S08]  /*2120*/  BRA.U !UP2, `(.L_x_6) ;  /* 0x000000010ae07547 */ /* 0x000ff0000b800000 */
[----:B------:R-:W0:Y:S01]  /*2130*/  LDCU.64 UR4, c[0x0][0x390] ;  /* 0x00007200ff0477ac */ /* 0x000e220008000a00 */
[----:B------:R-:W-:Y:S01]  /*2140*/  IADD3 R14, PT, PT, R1, 0x20, RZ ;  /* 0x00000020010e7810 */ /* 0x000fe20007ffe0ff */
[----:B------:R-:W-:Y:S01]  /*2150*/  IMAD.MOV.U32 R21, RZ, RZ, RZ ;  /* 0x000000ffff157224 */ /* 0x000fe200078e00ff */
[----:B------:R-:W-:-:S04]  /*2160*/  ULOP3.LUT UR11, UR6, 0x7ffffff0, URZ, 0xc0, !UPT ;  /* 0x7ffffff0060b7892 */ /* 0x000fc8000f8ec0ff */
[----:B------:R-:W-:Y:S02]  /*2170*/  UIADD3 UR12, UPT, UPT, -UR11, URZ, URZ ;  /* 0x000000ff0b0c7290 */ /* 0x000fe4000fffe1ff */
[----:B------:R-:W-:Y:S01]  /*2180*/  IMAD.U32 R0, RZ, RZ, UR11 ;  /* 0x0000000bff007e24 */ /* 0x000fe2000f8e00ff */
[----:B0-----:R-:W-:-:S04]  /*2190*/  UIADD3 UR4, UP2, UPT, UR4, 0x20, URZ ;  /* 0x0000002004047890 */ /* 0x001fc8000ff5e0ff */
[----:B------:R-:W-:Y:S02]  /*21a0*/  UIADD3.X UR5, UPT, UPT, URZ, UR5, URZ, UP2, !UPT ;  /* 0x00000005ff057290 */ /* 0x000fe400097fe4ff */
[----:B------:R-:W-:-:S04]  /*21b0*/  MOV R2, UR4 ;  /* 0x0000000400027c02 */ /* 0x000fc80008000f00 */
[----:B------:R-:W-:-:S07]  /*21c0*/  IMAD.U32 R3, RZ, RZ, UR5 ;  /* 0x00000005ff037e24 */ /* 0x000fce000f8e00ff */
.L_x_7:
[----:B------:R-:W2:Y:S04]  /*21d0*/  LDL.64 R10, [R14+-0x20] ;  /* 0xffffe0000e0a7983 */ /* 0x000ea80000100a00 */
[----:B------:R-:W2:Y:S04]  /*21e0*/  LDG.E R20, desc[UR8][R2.64+-0x20] ;  /* 0xffffe00802147981 */ /* 0x000ea8000c1e1900 */
[----:B------:R-:W3:Y:S04]  /*21f0*/  LDG.E R22, desc[UR8][R2.64+-0x1c] ;  /* 0xffffe40802167981 */ /* 0x000ee8000c1e1900 */
[----:B------:R-:W4:Y:S04]  /*2200*/  LDL.64 R12, [R14+-0x18] ;  /* 0xffffe8000e0c7983 */ /* 0x000f280000100a00 */
[----:B------:R-:W4:Y:S04]  /*2210*/  LDG.E R23, desc[UR8][R2.64+-0x18] ;  /* 0xffffe80802177981 */ /* 0x000f28000c1e1900 */
[----:B------:R-:W5:Y:S04]  /*2220*/  LDG.E R24, desc[UR8][R2.64+-0x14] ;  /* 0xffffec0802187981 */ /* 0x000f68000c1e1900 */
[----:B------:R-:W5:Y:S04]  /*2230*/  LDL.64 R8, [R14+-0x10] ;  /* 0xfffff0000e087983 */ /* 0x000f680000100a00 */
[----:B------:R-:W5:Y:S04]  /*2240*/  LDG.E R19, desc[UR8][R2.64+-0x10] ;  /* 0xfffff00802137981 */ /* 0x000f68000c1e1900 */
[----:B------:R-:W5:Y:S04]  /*2250*/  LDG.E R18, desc[UR8][R2.64+-0xc] ;  /* 0xfffff40802127981 */ /* 0x000f68000c1e1900 */
[----:B------:R-:W5:Y:S04]  /*2260*/  LDL.64 R4, [R14+-0x8] ;  /* 0xfffff8000e047983 */ /* 0x000f680000100a00 */
[----:B------:R-:W5:Y:S04]  /*2270*/  LDG.E R15, desc[UR8][R2.64+-0x8] ;  /* 0xfffff808020f7981 */ /* 0x000f68000c1e1900 */
[----:B------:R-:W5:Y:S04]  /*2280*/  LDG.E R16, desc[UR8][R2.64+-0x4] ;  /* 0xfffffc0802107981 */ /* 0x000f68000c1e1900 */
[----:B------:R-:W5:Y:S04]  /*2290*/  LDL.64 R6, [R14] ;  /* 0x000000000e067983 */ /* 0x000f680000100a00 */
[----:B------:R-:W5:Y:S01]  /*22a0*/  LDG.E R17, desc[UR8][R2.64] ;  /* 0x0000000802117981 */ /* 0x000f62000c1e1900 */
[----:B--2---:R-:W-:-:S03]  /*22b0*/  IMAD R10, R10, R20, R21 ;  /* 0x000000140a0a7224 */ /* 0x004fc600078e0215 */
[----:B------:R-:W2:Y:S01]  /*22c0*/  LDG.E R20, desc[UR8][R2.64+0x4] ;  /* 0x0000040802147981 */ /* 0x000ea2000c1e1900 */
[----:B---3--:R-:W-:-:S03]  /*22d0*/  IMAD R22, R11, R22, R10 ;  /* 0x000000160b167224 */ /* 0x008fc600078e020a */
[----:B------:R-:W3:Y:S04]  /*22e0*/  LDL.64 R10, [R14+0x8] ;  /* 0x000008000e0a7983 */ /* 0x000ee80000100a00 */
[----:B------:R-:W3:Y:S01]  /*22f0*/  LDG.E R21, desc[UR8][R2.64+0x8] ;  /* 0x0000080802157981 */ /* 0x000ee2000c1e1900 */
[----:B----4-:R-:W-:-:S03]  /*2300*/  IMAD R12, R12, R23, R22 ;  /* 0x000000170c0c7224 */ /* 0x010fc600078e0216 */
[----:B------:R-:W4:Y:S01]  /*2310*/  LDG.E R22, desc[UR8][R2.64+0xc] ;  /* 0x00000c0802167981 */ /* 0x000f22000c1e1900 */
[----:B-----5:R-:W-:-:S03]  /*2320*/  IMAD R24, R13, R24, R12 ;  /* 0x000000180d187224 */ /* 0x020fc600078e020c */
[----:B------:R-:W5:Y:S04]  /*2330*/  LDL.64 R12, [R14+0x10] ;  /* 0x000010000e0c7983 */ /* 0x000f680000100a00 */
[----:B------:R-:W5:Y:S01]  /*2340*/  LDG.E R23, desc[UR8][R2.64+0x10] ;  /* 0x0000100802177981 */ /* 0x000f62000c1e1900 */
[----:B------:R-:W-:-:S03]  /*2350*/  IMAD R8, R8, R19, R24 ;  /* 0x0000001308087224 */ /* 0x000fc600078e0218 */
[----:B------:R-:W5:Y:S01]  /*2360*/  LDG.E R24, desc[UR8][R2.64+0x14] ;  /* 0x0000140802187981 */ /* 0x000f62000c1e1900 */
[----:B------:R-:W-:-:S03]  /*2370*/  IMAD R25, R9, R18, R8 ;  /* 0x0000001209197224 */ /* 0x000fc600078e0208 */
[----:B------:R0:W5:Y:S04]  /*2380*/  LDL.64 R8, [R14+0x18] ;  /* 0x000018000e087983 */ /* 0x0001680000100a00 */
[----:B------:R-:W5:Y:S04]  /*2390*/  LDG.E R19, desc[UR8][R2.64+0x18] ;  /* 0x0000180802137981 */ /* 0x000f68000c1e1900 */
[----:B------:R1:W5:Y:S01]  /*23a0*/  LDG.E R18, desc[UR8][R2.64+0x1c] ;  /* 0x00001c0802127981 */ /* 0x000362000c1e1900 */
[----:B------:R-:W-:Y:S01]  /*23b0*/  IMAD R4, R4, R15, R25 ;  /* 0x0000000f04047224 */ /* 0x000fe200078e0219 */
[----:B------:R-:W-:Y:S01]  /*23c0*/  UIADD3 UR12, UPT, UPT, UR12, 0x10, URZ ;  /* 0x000000100c0c7890 */ /* 0x000fe2000fffe0ff */
[----:B0-----:R-:W-:-:S02]  /*23d0*/  IADD3 R14, PT, PT, R14, 0x40, RZ ;  /* 0x000000400e0e7810 */ /* 0x001fc40007ffe0ff */
[----:B------:R-:W-:Y:S01]  /*23e0*/  IMAD R4, R5, R16, R4 ;  /* 0x0000001005047224 */ /* 0x000fe200078e0204 */
[----:B------:R-:W-:-:S03]  /*23f0*/  UISETP.NE.AND UP2, UPT, UR12, URZ, UPT ;  /* 0x000000ff0c00728c */ /* 0x000fc6000bf45270 */
[----:B------:R-:W-:Y:S01]  /*2400*/  IMAD R4, R6, R17, R4 ;  /* 0x0000001106047224 */ /* 0x000fe200078e0204 */
[----:B-1----:R-:W-:-:S05]  /*2410*/  IADD3 R2, P0, PT, R2, 0x40, RZ ;  /* 0x0000004002027810 */ /* 0x002fca0007f1e0ff */
[----:B------:R-:W-:Y:S02]  /*2420*/  IMAD.X R3, RZ, RZ, R3, P0 ;  /* 0x000000ffff037224 */ /* 0x000fe400000e0603 */
[----:B--2---:R-:W-:-:S04]  /*2430*/  IMAD R4, R7, R20, R4 ;  /* 0x0000001407047224 */ /* 0x004fc800078e0204 */
[----:B---3--:R-:W-:-:S04]  /*2440*/  IMAD R4, R10, R21, R4 ;  /* 0x000000150a047224 */ /* 0x008fc800078e0204 */
[----:B----4-:R-:W-:-:S04]  /*2450*/  IMAD R4, R11, R22, R4 ;  /* 0x000000160b047224 */ /* 0x010fc800078e0204 */
[----:B-----5:R-:W-:-:S04]  /*2460*/  IMAD R4, R12, R23, R4 ;  /* 0x000000170c047224 */ /* 0x020fc800078e0204 */
[----:B------:R-:W-:-:S04]  /*2470*/  IMAD R4, R13, R24, R4 ;  /* 0x000000180d047224 */ /* 0x000fc800078e0204 */
[----:B------:R-:W-:-:S04]  /*2480*/  IMAD R4, R8, R19, R4 ;  /* 0x0000001308047224 */ /* 0x000fc800078e0204 */
[----:B------:R-:W-:Y:S01]  /*2490*/  IMAD R21, R9, R18, R4 ;  /* 0x0000001209157224 */ /* 0x000fe200078e0204 */
[----:B------:R-:W-:Y:S06]  /*24a0*/  BRA.U UP2, `(.L_x_7) ;  /* 0xfffffffd02487547 */ /* 0x000fec000b83ffff */
.L_x_6:
[----:B------:R-:W-:Y:S05]  /*24b0*/  BRA.U !UP1, `(.L_x_8) ;  /* 0x0000000109f47547 */ /* 0x000fea000b800000 */
[----:B------:R-:W-:-:S09]  /*24c0*/  UISETP.GE.U32.AND UP1, UPT, UR10, 0x8, UPT ;  /* 0x000000080a00788c */ /* 0x000fd2000bf26070 */
[----:B------:R-:W-:Y:S05]  /*24d0*/  BRA.U !UP1, `(.L_x_9) ;  /* 0x0000000109607547 */ /* 0x000fea000b800000 */
[----:B------:R-:W0:Y:S01]  /*24e0*/  LDC.64 R10, c[0x0][0x390] ;  /* 0x0000e400ff0a7b82 */ /* 0x000e220000000a00 */
[----:B------:R-:W-:-:S05]  /*24f0*/  IMAD R12, R0, 0x4, R1 ;  /* 0x00000004000c7824 */ /* 0x000fca00078e0201 */
[----:B------:R-:W2:Y:S04]  /*2500*/  LDL.64 R8, [R12] ;  /* 0x000000000c087983 */ /* 0x000ea80000100a00 */
[----:B------:R-:W3:Y:S04]  /*2510*/  LDL.64 R4, [R12+0x8] ;  /* 0x000008000c047983 */ /* 0x000ee80000100a00 */
[----:B------:R-:W4:Y:S04]  /*2520*/  LDL.64 R2, [R12+0x10] ;  /* 0x000010000c027983 */ /* 0x000f280000100a00 */
[----:B------:R-:W5:Y:S01]  /*2530*/  LDL.64 R6, [R12+0x18] ;  /* 0x000018000c067983 */ /* 0x000f620000100a00 */
[----:B0-----:R-:W-:-:S05]  /*2540*/  IMAD.WIDE.U32 R10, R0, 0x4, R10 ;  /* 0x00000004000a7825 */ /* 0x001fca00078e000a */
[----:B------:R-:W2:Y:S04]  /*2550*/  LDG.E R13, desc[UR8][R10.64] ;  /* 0x000000080a0d7981 */ /* 0x000ea8000c1e1900 */
[----:B------:R-:W3:Y:S04]  /*2560*/  LDG.E R14, desc[UR8][R10.64+0x4] ;  /* 0x000004080a0e7981 */ /* 0x000ee8000c1e1900 */
[----:B------:R-:W4:Y:S04]  /*2570*/  LDG.E R15, desc[UR8][R10.64+0x8] ;  /* 0x000008080a0f7981 */ /* 0x000f28000c1e1900 */
[----:B------:R-:W5:Y:S04]  /*2580*/  LDG.E R16, desc[UR8][R10.64+0xc] ;  /* 0x00000c080a107981 */ /* 0x000f68000c1e1900 */
[----:B------:R-:W5:Y:S04]  /*2590*/  LDG.E R17, desc[UR8][R10.64+0x10] ;  /* 0x000010080a117981 */ /* 0x000f68000c1e1900 */
[----:B------:R-:W5:Y:S04]  /*25a0*/  LDG.E R18, desc[UR8][R10.64+0x14] ;  /* 0x000014080a127981 */ /* 0x000f68000c1e1900 */
[----:B------:R-:W5:Y:S04]  /*25b0*/  LDG.E R19, desc[UR8][R10.64+0x18] ;  /* 0x000018080a137981 */ /* 0x000f68000c1e1900 */
[----:B------:R-:W5:Y:S01]  /*25c0*/  LDG.E R20, desc[UR8][R10.64+0x1c] ;  /* 0x00001c080a147981 */ /* 0x000f62000c1e1900 */
[----:B------:R-:W-:-:S02]  /*25d0*/  VIADD R0, R0, 0x8 ;  /* 0x0000000800007836 */ /* 0x000fc40000000000 */
[----:B--2---:R-:W-:-:S04]  /*25e0*/  IMAD R8, R8, R13, R21 ;  /* 0x0000000d08087224 */ /* 0x004fc800078e0215 */
[----:B---3--:R-:W-:-:S04]  /*25f0*/  IMAD R9, R14, R9, R8 ;  /* 0x000000090e097224 */ /* 0x008fc800078e0208 */
[----:B----4-:R-:W-:-:S04]  /*2600*/  IMAD R4, R4, R15, R9 ;  /* 0x0000000f04047224 */ /* 0x010fc800078e0209 */
[----:B-----5:R-:W-:-:S04]  /*2610*/  IMAD R5, R16, R5, R4 ;  /* 0x0000000510057224 */ /* 0x020fc800078e0204 */
[----:B------:R-:W-:-:S04]  /*2620*/  IMAD R2, R2, R17, R5 ;  /* 0x0000001102027224 */ /* 0x000fc800078e0205 */
[----:B------:R-:W-:-:S04]  /*2630*/  IMAD R3, R18, R3, R2 ;  /* 0x0000000312037224 */ /* 0x000fc800078e0202 */
[----:B------:R-:W-:-:S04]  /*2640*/  IMAD R6, R6, R19, R3 ;  /* 0x0000001306067224 */ /* 0x000fc800078e0203 */
[----:B------:R-:W-:-:S07]  /*2650*/  IMAD R21, R20, R7, R6 ;  /* 0x0000000714157224 */ /* 0x000fce00078e0206 */
.L_x_9:
[----:B------:R-:W-:Y:S05]  /*2660*/  BRA.U !UP0, `(.L_x_8) ;  /* 0x0000000108887547 */ /* 0x000fea000b800000 */
[----:B------:R-:W-:Y:S02]  /*2670*/  UISETP.GE.U32.AND UP0, UPT, UR7, 0x4, UPT ;  /* 0x000000040700788c */ /* 0x000fe4000bf06070 */
[----:B------:R-:W-:-:S04]  /*2680*/  ULOP3.LUT UR4, UR6, 0x3, URZ, 0xc0, !UPT ;  /* 0x0000000306047892 */ /* 0x000fc8000f8ec0ff */
[----:B------:R-:W-:-:S03]  /*2690*/  UISETP.NE.AND UP1, UPT, UR4, URZ, UPT ;  /* 0x000000ff0400728c */ /* 0x000fc6000bf25270 */
[----:B------:R-:W-:Y:S08]  /*26a0*/  BRA.U !UP0, `(.L_x_10) ;  /* 0x0000000108387547 */ /* 0x000ff0000b800000 */
[----:B------:R-:W0:Y:S01]  /*26b0*/  LDC.64 R2, c[0x0][0x390] ;  /* 0x0000e400ff027b82 */ /* 0x000e220000000a00 */
[----:B------:R-:W-:-:S05]  /*26c0*/  LEA R4, R0, R1, 0x2 ;  /* 0x0000000100047211 */ /* 0x000fca00078e10ff */
[----:B------:R-:W2:Y:S04]  /*26d0*/  LDL.64 R6, [R4] ;  /* 0x0000000004067983 */ /* 0x000ea80000100a00 */
[----:B------:R-:W3:Y:S01]  /*26e0*/  LDL.64 R10, [R4+0x8] ;  /* 0x00000800040a7983 */ /* 0x000ee20000100a00 */
[----:B0-----:R-:W-:-:S05]  /*26f0*/  IMAD.WIDE.U32 R2, R0, 0x4, R2 ;  /* 0x0000000400027825 */ /* 0x001fca00078e0002 */
[----:B------:R-:W2:Y:S04]  /*2700*/  LDG.E R5, desc[UR8][R2.64] ;  /* 0x0000000802057981 */ /* 0x000ea8000c1e1900 */
[----:B------:R-:W4:Y:S04]  /*2710*/  LDG.E R8, desc[UR8][R2.64+0x4] ;  /* 0x0000040802087981 */ /* 0x000f28000c1e1900 */
[----:B------:R-:W3:Y:S04]  /*2720*/  LDG.E R9, desc[UR8][R2.64+0x8] ;  /* 0x0000080802097981 */ /* 0x000ee8000c1e1900 */
[----:B------:R-:W5:Y:S01]  /*2730*/  LDG.E R12, desc[UR8][R2.64+0xc] ;  /* 0x00000c08020c7981 */ /* 0x000f62000c1e1900 */
[----:B------:R-:W-:-:S02]  /*2740*/  VIADD R0, R0, 0x4 ;  /* 0x0000000400007836 */ /* 0x000fc40000000000 */
[----:B--2---:R-:W-:-:S04]  /*2750*/  IMAD R6, R6, R5, R21 ;  /* 0x0000000506067224 */ /* 0x004fc800078e0215 */
[----:B----4-:R-:W-:-:S04]  /*2760*/  IMAD R7, R8, R7, R6 ;  /* 0x0000000708077224 */ /* 0x010fc800078e0206 */
[----:B---3--:R-:W-:-:S04]  /*2770*/  IMAD R10, R10, R9, R7 ;  /* 0x000000090a0a7224 */ /* 0x008fc800078e0207 */
[----:B-----5:R-:W-:-:S07]  /*2780*/  IMAD R21, R12, R11, R10 ;  /* 0x0000000b0c157224 */ /* 0x020fce00078e020a */
.L_x_10:
[----:B------:R-:W-:Y:S05]  /*2790*/  BRA.U !UP1, `(.L_x_8) ;  /* 0x00000001093c7547 */ /* 0x000fea000b800000 */
[----:B------:R-:W0:Y:S01]  /*27a0*/  LDC.64 R2, c[0x0][0x390] ;  /* 0x0000e400ff027b82 */ /* 0x000e220000000a00 */
[C---:B------:R-:W-:Y:S01]  /*27b0*/  IMAD R4, R0.reuse, 0x4, R1 ;  /* 0x0000000400047824 */ /* 0x040fe200078e0201 */
[----:B------:R-:W-:Y:S01]  /*27c0*/  UIADD3 UR4, UPT, UPT, -UR4, URZ, URZ ;  /* 0x000000ff04047290 */ /* 0x000fe2000fffe1ff */
[----:B0-----:R-:W-:-:S04]  /*27d0*/  IMAD.WIDE.U32 R2, R0, 0x4, R2 ;  /* 0x0000000400027825 */ /* 0x001fc800078e0002 */
[----:B------:R-:W-:-:S07]  /*27e0*/  IMAD.MOV.U32 R5, RZ, RZ, R2 ;  /* 0x000000ffff057224 */ /* 0x000fce00078e0002 */
.L_x_11:
[----:B------:R-:W-:Y:S01]  /*27f0*/  MOV R2, R5 ;  /* 0x0000000500027202 */ /* 0x000fe20000000f00 */
[----:B------:R0:W2:Y:S05]  /*2800*/  LDL R0, [R4] ;  /* 0x0000000004007983 */ /* 0x0000aa0000100800 */
[----:B------:R1:W2:Y:S01]  /*2810*/  LDG.E R2, desc[UR8][R2.64] ;  /* 0x0000000802027981 */ /* 0x0002a2000c1e1900 */
[----:B------:R-:W-:Y:S01]  /*2820*/  UIADD3 UR4, UPT, UPT, UR4, 0x1, URZ ;  /* 0x0000000104047890 */ /* 0x000fe2000fffe0ff */
[----:B------:R-:W-:Y:S01]  /*2830*/  IADD3 R5, P0, PT, R5, 0x4, RZ ;  /* 0x0000000405057810 */ /* 0x000fe20007f1e0ff */
[----:B0-----:R-:W-:Y:S02]  /*2840*/  VIADD R4, R4, 0x4 ;  /* 0x0000000404047836 */ /* 0x001fe40000000000 */
[----:B------:R-:W-:-:S02]  /*2850*/  UISETP.NE.AND UP0, UPT, UR4, URZ, UPT ;  /* 0x000000ff0400728c */ /* 0x000fc4000bf05270 */
[----:B-1----:R-:W-:Y:S02]  /*2860*/  IMAD.X R3, RZ, RZ, R3, P0 ;  /* 0x000000ffff037224 */ /* 0x002fe400000e0603 */
[----:B--2---:R-:W-:-:S05]  /*2870*/  IMAD R21, R0, R2, R21 ;  /* 0x0000000200157224 */ /* 0x004fca00078e0215 */
[----:B------:R-:W-:Y:S05]  /*2880*/  BRA.U UP0, `(.L_x_11) ;  /* 0xfffffffd00d87547 */ /* 0x000fea000b83ffff */
.L_x_8:
[----:B------:R-:W-:Y:S02]  /*2890*/  SHF.R.S32.HI R5, RZ, 0x1f, R21 ;  /* 0x0000001fff057819 */ /* 0x000fe40000011415 */
[----:B------:R-:W-:-:S07]  /*28a0*/  MOV R4, R21 ;  /* 0x0000001500047202 */ /* 0x000fce0000000f00 */
.L_x_0:
[----:B------:R-:W0:Y:S01]  /*28b0*/  LDC R0, c[0x0][0x3b8] ;  /* 0x0000ee00ff007b82 */ /* 0x000e220000000800 */
[----:B------:R-:W-:Y:S02]  /*28c0*/  CS2R R2, SRZ ;  /* 0x0000000000027805 */ /* 0x000fe4000001ff00 */
[----:B0-----:R-:W-:-:S13]  /*28d0*/  ISETP.GE.AND P0, PT, R0, 0x1, PT ;  /* 0x000000010000780c */ /* 0x001fda0003f06270 */
[----:B------:R-:W-:Y:S05]  /*28e0*/  @!P0 BRA `(.L_x_12) ;  /* 0x0000001000288947 */ /* 0x000fea0003800000 */
[C---:B------:R-:W-:Y:S01]  /*28f0*/  ISETP.GE.U32.AND P1, PT, R0.reuse, 0x8, PT ;  /* 0x000000080000780c */ /* 0x040fe20003f26070 */
[----:B------:R-:W-:Y:S01]  /*2900*/  IMAD.MOV.U32 R3, RZ, RZ, RZ ;  /* 0x000000ffff037224 */ /* 0x000fe200078e00ff */
[C---:B------:R-:W-:Y:S02]  /*2910*/  LOP3.LUT R16, R0.reuse, 0x7, RZ, 0xc0, !PT ;  /* 0x0000000700107812 */ /* 0x040fe400078ec0ff */
[----:B------:R-:W-:Y:S02]  /*2920*/  IADD3 R2, PT, PT, -R0, UR6, RZ ;  /* 0x0000000600027c10 */ /* 0x000fe4000fffe1ff */
[----:B------:R-:W-:-:S07]  /*2930*/  ISETP.NE.AND P0, PT, R16, RZ, PT ;  /* 0x000000ff1000720c */ /* 0x000fce0003f05270 */
[----:B------:R-:W-:Y:S06]  /*2940*/  @!P1 BRA `(.L_x_13) ;  /* 0x0000000000f09947 */ /* 0x000fec0003800000 */
[----:B------:R-:W0:Y:S01]  /*2950*/  LDCU.64 UR4, c[0x0][0x3a8] ;  /* 0x00007500ff0477ac */ /* 0x000e220008000a00 */
[----:B------:R-:W-:Y:S01]  /*2960*/  LOP3.LUT R3, R0, 0x7ffffff8, RZ, 0xc0, !PT ;  /* 0x7ffffff800037812 */ /* 0x000fe200078ec0ff */
[----:B------:R-:W-:Y:S01]  /*2970*/  IMAD R10, R2, 0x4, R1 ;  /* 0x00000004020a7824 */ /* 0x000fe200078e0201 */
[----:B------:R-:W-:Y:S01]  /*2980*/  MOV R0, R2 ;  /* 0x0000000200007202 */ /* 0x000fe20000000f00 */
[----:B------:R-:W-:Y:S02]  /*2990*/  VIADD R8, R1, 0x38 ;  /* 0x0000003801087836 */ /* 0x000fe40000000000 */
[----:B------:R-:W-:Y:S02]  /*29a0*/  VIADD R10, R10, 0x10 ;  /* 0x000000100a0a7836 */ /* 0x000fe40000000000 */
[----:B------:R-:W-:Y:S01]  /*29b0*/  IMAD.MOV R9, RZ, RZ, -R3 ;  /* 0x000000ffff097224 */ /* 0x000fe200078e0a03 */
[----:B0-----:R-:W-:-:S04]  /*29c0*/  UIADD3 UR4, UP0, UPT, UR4, 0x10, URZ ;  /* 0x0000001004047890 */ /* 0x001fc8000ff1e0ff */
[----:B------:R-:W-:Y:S02]  /*29d0*/  UIADD3.X UR5, UPT, UPT, URZ, UR5, URZ, UP0, !UPT ;  /* 0x00000005ff057290 */ /* 0x000fe400087fe4ff */
[----:B------:R-:W-:-:S04]  /*29e0*/  MOV R6, UR4 ;  /* 0x0000000400067c02 */ /* 0x000fc80008000f00 */
[----:B------:R-:W-:-:S07]  /*29f0*/  IMAD.U32 R7, RZ, RZ, UR5 ;  /* 0x00000005ff077e24 */ /* 0x000fce000f8e00ff */
.L_x_14:
[----:B------:R-:W2:Y:S04]  /*2a00*/  LDG.E R11, desc[UR8][R6.64+-0x10] ;  /* 0xfffff008060b7981 */ /* 0x000ea8000c1e1900 */
[----:B------:R-:W3:Y:S01]  /*2a10*/  LDG.E R12, desc[UR8][R6.64+-0xc] ;  /* 0xfffff408060c7981 */ /* 0x000ee2000c1e1900 */
[----:B--2---:R-:W-:-:S13]  /*2a20*/  ISETP.GE.AND P1, PT, R11, 0x2, PT ;  /* 0x000000020b00780c */ /* 0x004fda0003f26270 */
[----:B------:R-:W-:-:S06]  /*2a30*/  @P1 IMAD R11, R0, 0x4, R1 ;  /* 0x00000004000b1824 */ /* 0x000fcc00078e0201 */
[----:B------:R-:W2:Y:S01]  /*2a40*/  @P1 LDL R11, [R11] ;  /* 0x000000000b0b1983 */ /* 0x000ea20000100800 */
[----:B---3--:R-:W-:-:S03]  /*2a50*/  ISETP.GT.AND P2, PT, R12, 0x1, PT ;  /* 0x000000010c00780c */ /* 0x008fc60003f44270 */
[----:B------:R-:W3:Y:S10]  /*2a60*/  LDG.E R12, desc[UR8][R6.64+-0x8] ;  /* 0xfffff808060c7981 */ /* 0x000ef4000c1e1900 */
[----:B------:R-:W-:Y:S04]  /*2a70*/  @!P2 STL [R8+-0xc], RZ ;  /* 0xfffff4ff0800a387 */ /* 0x000fe80000100800 */
[----:B--2---:R0:W-:Y:S04]  /*2a80*/  @P1 STL [R8+-0x10], R11 ;  /* 0xfffff00b08001387 */ /* 0x0041e80000100800 */
[----:B------:R-:W-:Y:S04]  /*2a90*/  @!P1 STL [R8+-0x10], RZ ;  /* 0xfffff0ff08009387 */ /* 0x000fe80000100800 */
[----:B------:R-:W2:Y:S01]  /*2aa0*/  @P2 LDL R13, [R10+-0xc] ;  /* 0xfffff4000a0d2983 */ /* 0x000ea20000100800 */
[----:B---3--:R-:W-:-:S03]  /*2ab0*/  ISETP.GT.AND P1, PT, R12, 0x1, PT ;  /* 0x000000010c00780c */ /* 0x008fc60003f24270 */
[----:B------:R-:W3:Y:S10]  /*2ac0*/  LDG.E R12, desc[UR8][R6.64+-0x4] ;  /* 0xfffffc08060c7981 */ /* 0x000ef4000c1e1900 */
[----:B------:R-:W-:Y:S04]  /*2ad0*/  @!P1 STL [R8+-0x8], RZ ;  /* 0xfffff8ff08009387 */ /* 0x000fe80000100800 */
[----:B--2---:R1:W-:Y:S04]  /*2ae0*/  @P2 STL [R8+-0xc], R13 ;  /* 0xfffff40d08002387 */ /* 0x0043e80000100800 */
[----:B------:R-:W2:Y:S01]  /*2af0*/  @P1 LDL R15, [R10+-0x8] ;  /* 0xfffff8000a0f1983 */ /* 0x000ea20000100800 */
[----:B---3--:R-:W-:-:S03]  /*2b00*/  ISETP.GT.AND P2, PT, R12, 0x1, PT ;  /* 0x000000010c00780c */ /* 0x008fc60003f44270 */
[----:B------:R-:W3:Y:S10]  /*2b10*/  LDG.E R12, desc[UR8][R6.64] ;  /* 0x00000008060c7981 */ /* 0x000ef4000c1e1900 */
[----:B------:R-:W-:Y:S04]  /*2b20*/  @!P2 STL [R8+-0x4], RZ ;  /* 0xfffffcff0800a387 */ /* 0x000fe80000100800 */
[----:B--2---:R2:W-:Y:S04]  /*2b30*/  @P1 STL [R8+-0x8], R15 ;  /* 0xfffff80f08001387 */ /* 0x0045e80000100800 */
[----:B0-----:R-:W4:Y:S01]  /*2b40*/  @P2 LDL R11, [R10+-0x4] ;  /* 0xfffffc000a0b2983 */ /* 0x001f220000100800 */
[----:B---3--:R-:W-:-:S03]  /*2b50*/  ISETP.GT.AND P1, PT, R12, 0x1, PT ;  /* 0x000000010c00780c */ /* 0x008fc60003f24270 */
[----:B------:R-:W3:Y:S10]  /*2b60*/  LDG.E R12, desc[UR8][R6.64+0x4] ;  /* 0x00000408060c7981 */ /* 0x000ef4000c1e1900 */
[----:B------:R-:W-:Y:S04]  /*2b70*/  @!P1 STL [R8], RZ ;  /* 0x000000ff08009387 */ /* 0x000fe80000100800 */
[----:B----4-:R0:W-:Y:S04]  /*2b80*/  @P2 STL [R8+-0x4], R11 ;  /* 0xfffffc0b08002387 */ /* 0x0101e80000100800 */
[----:B-1----:R-:W4:Y:S01]  /*2b90*/  @P1 LDL R13, [R10] ;  /* 0x000000000a0d1983 */ /* 0x002f220000100800 */
[----:B---3--:R-:W-:-:S03]  /*2ba0*/  ISETP.GT.AND P2, PT, R12, 0x1, PT ;  /* 0x000000010c00780c */ /* 0x008fc60003f44270 */
[----:B------:R-:W3:Y:S10]  /*2bb0*/  LDG.E R12, desc[UR8][R6.64+0x8] ;  /* 0x00000808060c7981 */ /* 0x000ef4000c1e1900 */
[----:B------:R-:W-:Y:S04]  /*2bc0*/  @!P2 STL [R8+0x4], RZ ;  /* 0x000004ff0800a387 */ /* 0x000fe80000100800 */
[----:B----4-:R1:W-:Y:S04]  /*2bd0*/  @P1 STL [R8], R13 ;  /* 0x0000000d08001387 */ /* 0x0103e80000100800 */
[----:B--2---:R-:W2:Y:S01]  /*2be0*/  @P2 LDL R15, [R10+0x4] ;  /* 0x000004000a0f2983 */ /* 0x004ea20000100800 */
[----:B---3--:R-:W-:-:S03]  /*2bf0*/  ISETP.GT.AND P1, PT, R12, 0x1, PT ;  /* 0x000000010c00780c */ /* 0x008fc60003f24270 */
[----:B------:R-:W3:Y:S10]  /*2c00*/  LDG.E R12, desc[UR8][R6.64+0xc] ;  /* 0x00000c08060c7981 */ /* 0x000ef4000c1e1900 */
[----:B------:R-:W-:Y:S04]  /*2c10*/  @!P1 STL [R8+0x8], RZ ;  /* 0x000008ff08009387 */ /* 0x000fe80000100800 */
[----:B--2---:R-:W-:Y:S04]  /*2c20*/  @P2 STL [R8+0x4], R15 ;  /* 0x0000040f08002387 */ /* 0x004fe80000100800 */
[----:B0-----:R-:W2:Y:S01]  /*2c30*/  @P1 LDL R11, [R10+0x8] ;  /* 0x000008000a0b1983 */ /* 0x001ea20000100800 */
[----:B---3--:R-:W-:-:S13]  /*2c40*/  ISETP.GT.AND P2, PT, R12, 0x1, PT ;  /* 0x000000010c00780c */ /* 0x008fda0003f44270 */
[----:B------:R-:W-:Y:S04]  /*2c50*/  @!P2 STL [R8+0xc], RZ ;  /* 0x00000cff0800a387 */ /* 0x000fe80000100800 */
[----:B--2---:R-:W-:Y:S04]  /*2c60*/  @P1 STL [R8+0x8], R11 ;  /* 0x0000080b08001387 */ /* 0x004fe80000100800 */
[----:B-1----:R0:W2:Y:S01]  /*2c70*/  @P2 LDL R13, [R10+0xc] ;  /* 0x00000c000a0d2983 */ /* 0x0020a20000100800 */
[----:B------:R-:W-:Y:S02]  /*2c80*/  IADD3 R9, PT, PT, R9, 0x8, RZ ;  /* 0x0000000809097810 */ /* 0x000fe40007ffe0ff */
[----:B------:R-:W-:Y:S01]  /*2c90*/  IADD3 R6, P1, PT, R6, 0x20, RZ ;  /* 0x0000002006067810 */ /* 0x000fe20007f3e0ff */
[----:B------:R-:W-:-:S04]  /*2ca0*/  VIADD R0, R0, 0x8 ;  /* 0x0000000800007836 */ /* 0x000fc80000000000 */
[----:B------:R-:W-:Y:S01]  /*2cb0*/  IMAD.X R7, RZ, RZ, R7, P1 ;  /* 0x000000ffff077224 */ /* 0x000fe200008e0607 */
[----:B0-----:R-:W-:Y:S01]  /*2cc0*/  IADD3 R10, PT, PT, R10, 0x20, RZ ;  /* 0x000000200a0a7810 */ /* 0x001fe20007ffe0ff */
[----:B--2---:R0:W-:Y:S01]  /*2cd0*/  @P2 STL [R8+0xc], R13 ;  /* 0x00000c0d08002387 */ /* 0x0041e20000100800 */
[----:B------:R-:W-:Y:S01]  /*2ce0*/  ISETP.NE.AND P2, PT, R9, RZ, PT ;  /* 0x000000ff0900720c */ /* 0x000fe20003f45270 */
[----:B0-----:R-:W-:-:S12]  /*2cf0*/  VIADD R8, R8, 0x20 ;  /* 0x0000002008087836 */ /* 0x001fd80000000000 */
[----:B------:R-:W-:Y:S05]  /*2d00*/  @P2 BRA `(.L_x_14) ;  /* 0xfffffffc003c2947 */ /* 0x000fea000383ffff */
.L_x_13:
[----:B------:R-:W-:Y:S01]  /*2d10*/  VIADD R8, R1, 0x28 ;  /* 0x0000002801087836 */ /* 0x000fe20000000000 */
[----:B------:R-:W-:Y:S06]  /*2d20*/  @!P0 BRA `(.L_x_15) ;  /* 0x0000000400188947 */ /* 0x000fec0003800000 */
[----:B------:R-:W0:Y:S01]  /*2d30*/  LDCU UR4, c[0x0][0x3b8] ;  /* 0x00007700ff0477ac */ /* 0x000e220008000800 */
[----:B------:R-:W-:Y:S01]  /*2d40*/  ISETP.GE.U32.AND P1, PT, R16, 0x4, PT ;  /* 0x000000041000780c */ /* 0x000fe20003f26070 */
[----:B0-----:R-:W-:-:S12]  /*2d50*/  ULOP3.LUT UR5, UR4, 0x3, URZ, 0xc0, !UPT ;  /* 0x0000000304057892 */ /* 0x001fd8000f8ec0ff */
[----:B------:R-:W-:Y:S05]  /*2d60*/  @!P1 BRA `(.L_x_16) ;  /* 0x0000000000709947 */ /* 0x000fea0003800000 */
[----:B------:R-:W0:Y:S02]  /*2d70*/  LDC.64 R6, c[0x0][0x3a8] ;  /* 0x0000ea00ff067b82 */ /* 0x000e240000000a00 */
[----:B0-----:R-:W-:-:S05]  /*2d80*/  IMAD.WIDE.U32 R6, R3, 0x4, R6 ;  /* 0x0000000403067825 */ /* 0x001fca00078e0006 */
[----:B------:R-:W2:Y:S04]  /*2d90*/  LDG.E R0, desc[UR8][R6.64] ;  /* 0x0000000806007981 */ /* 0x000ea8000c1e1900 */
[----:B------:R-:W3:Y:S01]  /*2da0*/  LDG.E R10, desc[UR8][R6.64+0x4] ;  /* 0x00000408060a7981 */ /* 0x000ee2000c1e1900 */
[----:B------:R-:W-:-:S03]  /*2db0*/  IMAD R13, R3, 0x4, R1 ;  /* 0x00000004030d7824 */ /* 0x000fc600078e0201 */
[----:B------:R-:W4:Y:S01]  /*2dc0*/  LDG.E R11, desc[UR8][R6.64+0xc] ;  /* 0x00000c08060b7981 */ /* 0x000f22000c1e1900 */
[----:B--2---:R-:W-:Y:S02]  /*2dd0*/  ISETP.GT.AND P1, PT, R0, 0x1, PT ;  /* 0x000000010000780c */ /* 0x004fe40003f24270 */
[----:B------:R-:W-:-:S11]  /*2de0*/  IADD3 R0, PT, PT, R2, R3, RZ ;  /* 0x0000000302007210 */ /* 0x000fd60007ffe0ff */
[----:B------:R-:W-:Y:S01]  /*2df0*/  @P1 IMAD R9, R0, 0x4, R1 ;  /* 0x0000000400091824 */ /* 0x000fe200078e0201 */
[----:B------:R0:W-:Y:S05]  /*2e00*/  @!P1 STL [R13+0x28], RZ ;  /* 0x000028ff0d009387 */ /* 0x0001ea0000100800 */
[----:B------:R-:W2:Y:S01]  /*2e10*/  @P1 LDL R9, [R9] ;  /* 0x0000000009091983 */ /* 0x000ea20000100800 */
[----:B---3--:R-:W-:-:S03]  /*2e20*/  ISETP.GT.AND P2, PT, R10, 0x1, PT ;  /* 0x000000010a00780c */ /* 0x008fc60003f44270 */
[----:B------:R-:W3:Y:S01]  /*2e30*/  LDG.E R10, desc[UR8][R6.64+0x8] ;  /* 0x00000808060a7981 */ /* 0x000ee2000c1e1900 */
[----:B------:R-:W-:-:S09]  /*2e40*/  LEA R12, R0, R1, 0x2 ;  /* 0x00000001000c7211 */ /* 0x000fd200078e10ff */
[----:B------:R0:W-:Y:S04]  /*2e50*/  @!P2 STL [R13+0x2c], RZ ;  /* 0x00002cff0d00a387 */ /* 0x0001e80000100800 */
[----:B--2---:R0:W-:Y:S04]  /*2e60*/  @P1 STL [R13+0x28], R9 ;  /* 0x000028090d001387 */ /* 0x0041e80000100800 */
[----:B------:R-:W2:Y:S01]  /*2e70*/  @P2 LDL R0, [R12+0x4] ;  /* 0x000004000c002983 */ /* 0x000ea20000100800 */
[----:B---3--:R-:W-:-:S13]  /*2e80*/  ISETP.GT.AND P1, PT, R10, 0x1, PT ;  /* 0x000000010a00780c */ /* 0x008fda0003f24270 */
[----:B------:R0:W-:Y:S04]  /*2e90*/  @!P1 STL [R13+0x30], RZ ;  /* 0x000030ff0d009387 */ /* 0x0001e80000100800 */
[----:B--2---:R0:W-:Y:S04]  /*2ea0*/  @P2 STL [R13+0x2c], R0 ;  /* 0x00002c000d002387 */ /* 0x0041e80000100800 */
[----:B------:R-:W2:Y:S01]  /*2eb0*/  @P1 LDL R10, [R12+0x8] ;  /* 0x000008000c0a1983 */ /* 0x000ea20000100800 */
[----:B----4-:R-:W-:-:S13]  /*2ec0*/  ISETP.GT.AND P2, PT, R11, 0x1, PT ;  /* 0x000000010b00780c */ /* 0x010fda0003f44270 */
[----:B------:R0:W-:Y:S04]  /*2ed0*/  @!P2 STL [R13+0x34], RZ ;  /* 0x000034ff0d00a387 */ /* 0x0001e80000100800 */
[----:B--2---:R0:W-:Y:S01]  /*2ee0*/  @P1 STL [R13+0x30], R10 ;  /* 0x0000300a0d001387 */ /* 0x0041e20000100800 */
[----:B------:R-:W-:Y:S05]  /*2ef0*/  @!P2 BRA `(.L_x_17) ;  /* 0x000000000008a947 */ /* 0x000fea0003800000 */
[----:B0-----:R-:W2:Y:S04]  /*2f00*/  LDL R0, [R12+0xc] ;  /* 0x00000c000c007983 */ /* 0x001ea80000100800 */
[----:B--2---:R1:W-:Y:S02]  /*2f10*/  STL [R13+0x34], R0 ;  /* 0x000034000d007387 */ /* 0x0043e40000100800 */
.L_x_17:
[----:B------:R-:W-:-:S07]  /*2f20*/  VIADD R3, R3, 0x4 ;  /* 0x0000000403037836 */ /* 0x000fce0000000000 */
.L_x_16:
[----:B------:R-:W-:-:S09]  /*2f30*/  UISETP.NE.AND UP0, UPT, UR5, URZ, UPT ;  /* 0x000000ff0500728c */ /* 0x000fd2000bf05270 */
[----:B------:R-:W-:Y:S05]  /*2f40*/  BRA.U !UP0, `(.L_x_15) ;  /* 0x0000000108907547 */ /* 0x000fea000b800000 */
[----:B------:R-:W-:-:S09]  /*2f50*/  UISETP.NE.AND UP0, UPT, UR5, 0x1, UPT ;  /* 0x000000010500788c */ /* 0x000fd2000bf05270 */
[----:B------:R-:W-:Y:S05]  /*2f60*/  BRA.U !UP0, `(.L_x_18) ;  /* 0x00000001084c7547 */ /* 0x000fea000b800000 */
[----:B------:R-:W2:Y:S02]  /*2f70*/  LDC.64 R6, c[0x0][0x3a8] ;  /* 0x0000ea00ff067b82 */ /* 0x000ea40000000a00 */
[----:B--2---:R-:W-:-:S05]  /*2f80*/  IMAD.WIDE.U32 R6, R3, 0x4, R6 ;  /* 0x0000000403067825 */ /* 0x004fca00078e0006 */
[----:B01----:R-:W2:Y:S04]  /*2f90*/  LDG.E R0, desc[UR8][R6.64] ;  /* 0x0000000806007981 */ /* 0x003ea8000c1e1900 */
[----:B------:R-:W3:Y:S01]  /*2fa0*/  LDG.E R9, desc[UR8][R6.64+0x4] ;  /* 0x0000040806097981 */ /* 0x000ee2000c1e1900 */
[----:B------:R-:W-:Y:S02]  /*2fb0*/  LEA R11, R3, R1, 0x2 ;  /* 0x00000001030b7211 */ /* 0x000fe400078e10ff */
[----:B--2---:R-:W-:-:S13]  /*2fc0*/  ISETP.GT.AND P1, PT, R0, 0x1, PT ;  /* 0x000000010000780c */ /* 0x004fda0003f24270 */
[----:B------:R-:W-:-:S04]  /*2fd0*/  @P1 IMAD.IADD R0, R2, 0x1, R3 ;  /* 0x0000000102001824 */ /* 0x000fc800078e0203 */
[----:B------:R-:W-:Y:S01]  /*2fe0*/  @P1 IMAD R0, R0, 0x4, R1 ;  /* 0x0000000400001824 */ /* 0x000fe200078e0201 */
[----:B------:R0:W-:Y:S05]  /*2ff0*/  @!P1 STL [R11+0x28], RZ ;  /* 0x000028ff0b009387 */ /* 0x0001ea0000100800 */
[----:B------:R-:W2:Y:S01]  /*3000*/  @P1 LDL R0, [R0] ;  /* 0x0000000000001983 */ /* 0x000ea20000100800 */
[----:B---3--:R-:W-:-:S13]  /*3010*/  ISETP.GT.AND P2, PT, R9, 0x1, PT ;  /* 0x000000010900780c */ /* 0x008fda0003f44270 */
[----:B------:R0:W-:Y:S04]  /*3020*/  @!P2 STL [R11+0x2c], RZ ;  /* 0x00002cff0b00a387 */ /* 0x0001e80000100800 */
[----:B--2---:R0:W-:Y:S01]  /*3030*/  @P1 STL [R11+0x28], R0 ;  /* 0x000028000b001387 */ /* 0x0041e20000100800 */
[----:B------:R-:W-:Y:S05]  /*3040*/  @!P2 BRA `(.L_x_19) ;  /* 0x000000000010a947 */ /* 0x000fea0003800000 */
[----:B0-----:R-:W-:-:S05]  /*3050*/  IMAD.IADD R0, R2, 0x1, R3 ;  /* 0x0000000102007824 */ /* 0x001fca00078e0203 */
[----:B------:R-:W-:-:S06]  /*3060*/  LEA R0, R0, R1, 0x2 ;  /* 0x0000000100007211 */ /* 0x000fcc00078e10ff */
[----:B------:R-:W2:Y:S04]  /*3070*/  LDL R0, [R0+0x4] ;  /* 0x0000040000007983 */ /* 0x000ea80000100800 */
[----:B--2---:R1:W-:Y:S02]  /*3080*/  STL [R11+0x2c], R0 ;  /* 0x00002c000b007387 */ /* 0x0043e40000100800 */
.L_x_19:
[----:B------:R-:W-:-:S07]  /*3090*/  VIADD R3, R3, 0x2 ;  /* 0x0000000203037836 */ /* 0x000fce0000000000 */
.L_x_18:
[----:B------:R-:W-:-:S04]  /*30a0*/  ULOP3.LUT UR4, UR4, 0x1, URZ, 0xc0, !UPT ;  /* 0x0000000104047892 */ /* 0x000fc8000f8ec0ff */
[----:B------:R-:W-:-:S09]  /*30b0*/  UISETP.NE.U32.AND UP0, UPT, UR4, 0x1, UPT ;  /* 0x000000010400788c */ /* 0x000fd2000bf05070 */
[----:B------:R-:W-:Y:S05]  /*30c0*/  BRA.U UP0, `(.L_x_15) ;  /* 0x0000000100307547 */ /* 0x000fea000b800000 */
[----:B------:R-:W2:Y:S02]  /*30d0*/  LDC.64 R6, c[0x0][0x3a8] ;  /* 0x0000ea00ff067b82 */ /* 0x000ea40000000a00 */
[----:B--2---:R-:W-:-:S06]  /*30e0*/  IMAD.WIDE.U32 R6, R3, 0x4, R6 ;  /* 0x0000000403067825 */ /* 0x004fcc00078e0006 */
[----:B------:R-:W2:Y:S02]  /*30f0*/  LDG.E R6, desc[UR8][R6.64] ;  /* 0x0000000806067981 */ /* 0x000ea4000c1e1900 */
[----:B--2---:R-:W-:-:S13]  /*3100*/  ISETP.GT.AND P1, PT, R6, 0x1, PT ;  /* 0x000000010600780c */ /* 0x004fda0003f24270 */
[----:B01----:R-:W-:-:S05]  /*3110*/  @!P1 IMAD R0, R3, 0x4, R1 ;  /* 0x0000000403009824 */ /* 0x003fca00078e0201 */
[----:B------:R2:W-:Y:S01]  /*3120*/  @!P1 STL [R0+0x28], RZ ;  /* 0x000028ff00009387 */ /* 0x0005e20000100800 */
[----:B------:R-:W-:Y:S05]  /*3130*/  @!P1 BRA `(.L_x_15) ;  /* 0x0000000000149947 */ /* 0x000fea0003800000 */
[----:B------:R-:W-:-:S05]  /*3140*/  IADD3 R2, PT, PT, R2, R3, RZ ;  /* 0x0000000302027210 */ /* 0x000fca0007ffe0ff */
[----:B------:R-:W-:-:S06]  /*3150*/  IMAD R2, R2, 0x4, R1 ;  /* 0x0000000402027824 */ /* 0x000fcc00078e0201 */
[----:B------:R-:W3:Y:S01]  /*3160*/  LDL R2, [R2] ;  /* 0x0000000002027983 */ /* 0x000ee20000100800 */
[----:B------:R-:W-:-:S05]  /*3170*/  IMAD R3, R3, 0x4, R1 ;  /* 0x0000000403037824 */ /* 0x000fca00078e0201 */
[----:B---3--:R3:W-:Y:S02]  /*3180*/  STL [R3+0x28], R2 ;  /* 0x0000280203007387 */ /* 0x0087e40000100800 */
.L_x_15:
[----:B012---:R-:W0:Y:S01]  /*3190*/  LDC R0, c[0x0][0x3b8] ;  /* 0x0000ee00ff007b82 */ /* 0x007e220000000800 */
[----:B------:R-:W-:Y:S02]  /*31a0*/  HFMA2 R14, -RZ, RZ, 0, 0 ;  /* 0x00000000ff0e7431 */ /* 0x000fe400000001ff */
[----:B------:R-:W-:Y:S01]  /*31b0*/  IMAD.MOV.U32 R17, RZ, RZ, RZ ;  /* 0x000000ffff117224 */ /* 0x000fe200078e00ff */
[C---:B0-----:R-:W-:Y:S02]  /*31c0*/  ISETP.GE.U32.AND P2, PT, R0.reuse, 0x10, PT ;  /* 0x000000100000780c */ /* 0x041fe40003f46070 */
[----:B------:R-:W-:-:S04]  /*31d0*/  LOP3.LUT R18, R0, 0xf, RZ, 0xc0, !PT ;  /* 0x0000000f00127812 */ /* 0x000fc800078ec0ff */
[----:B------:R-:W-:-:S07]  /*31e0*/  ISETP.NE.AND P1, PT, R18, RZ, PT ;  /* 0x000000ff1200720c */ /* 0x000fce0003f25270 */
[----:B------:R-:W-:Y:S06]  /*31f0*/  @!P2 BRA `(.L_x_20) ;  /* 0x0000000000e4a947 */ /* 0x000fec0003800000 */
[----:B------:R-:W0:Y:S01]  /*3200*/  LDCU.64 UR4, c[0x0][0x3b0] ;  /* 0x00007600ff0477ac */ /* 0x000e220008000a00 */
[----:B------:R-:W-:Y:S01]  /*3210*/  LOP3.LUT R14, R0, 0x7ffffff0, RZ, 0xc0, !PT ;  /* 0x7ffffff0000e7812 */ /* 0x000fe200078ec0ff */
[----:B------:R-:W-:Y:S01]  /*3220*/  IMAD.MOV.U32 R17, RZ, RZ, RZ ;  /* 0x000000ffff117224 */ /* 0x000fe200078e00ff */
[----:B------:R-:W-:Y:S02]  /*3230*/  IADD3 R9, PT, PT, R1, 0x48, RZ ;  /* 0x0000004801097810 */ /* 0x000fe40007ffe0ff */
[----:B------:R-:W-:Y:S01]  /*3240*/  IADD3 R15, PT, PT, -R14, RZ, RZ ;  /* 0x000000ff0e0f7210 */ /* 0x000fe20007ffe1ff */
[----:B0-----:R-:W-:-:S04]  /*3250*/  UIADD3 UR4, UP0, UPT, UR4, 0x20, URZ ;  /* 0x0000002004047890 */ /* 0x001fc8000ff1e0ff */
[----:B------:R-:W-:Y:S02]  /*3260*/  UIADD3.X UR5, UPT, UPT, URZ, UR5, URZ, UP0, !UPT ;  /* 0x00000005ff057290 */ /* 0x000fe400087fe4ff */
[----:B------:R-:W-:-:S04]  /*3270*/  IMAD.U32 R7, RZ, RZ, UR4 ;  /* 0x00000004ff077e24 */ /* 0x000fc8000f8e00ff */
[----:B------:R-:W-:-:S07]  /*3280*/  MOV R6, UR5 ;  /* 0x0000000500067c02 */ /* 0x000fce0008000f00 */
.L_x_21:
[----:B---3--:R-:W-:Y:S01]  /*3290*/  IMAD.MOV.U32 R2, RZ, RZ, R7 ;  /* 0x000000ffff027224 */ /* 0x008fe200078e0007 */
[----:B------:R-:W-:Y:S01]  /*32a0*/  MOV R3, R6 ;  /* 0x0000000600037202 */ /* 0x000fe20000000f00 */
        /* <DEDUP_REMOVED lines=8> */
[----:B------:R-:W5:Y:S01]  /*3330*/  LDG.E R24, desc[UR8][R2.64+-0xc] ;  /* 0xfffff40802187981 */ /* 0x000f62000c1e1900 */
[----:B--2---:R-:W-:-:S03]  /*3340*/  IMAD R12, R12, R21, R17 ;  /* 0x000000150c0c7224 */ /* 0x004fc600078e0211 */
[----:B------:R-:W2:Y:S01]  /*3350*/  LDG.E R21, desc[UR8][R2.64+-0x8] ;  /* 0xfffff80802157981 */ /* 0x000ea2000c1e1900 */
[----:B---3--:R-:W-:-:S03]  /*3360*/  IMAD R22, R13, R22, R12 ;  /* 0x000000160d167224 */ /* 0x008fc600078e020c */
[----:B------:R-:W2:Y:S04]  /*3370*/  LDL.64 R12, [R9+-0x8] ;  /* 0xfffff800090c7983 */ /* 0x000ea80000100a00 */
[----:B------:R-:W3:Y:S01]  /*3380*/  LDG.E R17, desc[UR8][R2.64] ;  /* 0x0000000802117981 */ /* 0x000ee2000c1e1900 */
[----:B----4-:R-:W-:-:S03]  /*3390*/  IMAD R10, R10, R23, R22 ;  /* 0x000000170a0a7224 */ /* 0x010fc600078e0216 */
[----:B------:R-:W4:Y:S01]  /*33a0*/  LDG.E R22, desc[UR8][R2.64+-0x4] ;  /* 0xfffffc0802167981 */ /* 0x000f22000c1e1900 */
[----:B-----5:R-:W-:-:S03]  /*33b0*/  IMAD R23, R11, R20, R10 ;  /* 0x000000140b177224 */ /* 0x020fc600078e020a */
[----:B------:R-:W3:Y:S04]  /*33c0*/  LDL.64 R10, [R9] ;  /* 0x00000000090a7983 */ /* 0x000ee80000100a00 */
[----:B------:R-:W5:Y:S01]  /*33d0*/  LDG.E R20, desc[UR8][R2.64+0x4] ;  /* 0x0000040802147981 */ /* 0x000f62000c1e1900 */
[----:B------:R-:W-:-:S03]  /*33e0*/  IMAD R6, R6, R19, R23 ;  /* 0x0000001306067224 */ /* 0x000fc600078e0217 */
[----:B------:R-:W5:Y:S01]  /*33f0*/  LDG.E R19, desc[UR8][R2.64+0x8] ;  /* 0x0000080802137981 */ /* 0x000f62000c1e1900 */
[----:B------:R-:W-:-:S03]  /*3400*/  IMAD R24, R7, R24, R6 ;  /* 0x0000001807187224 */ /* 0x000fc600078e0206 */
[----:B------:R-:W5:Y:S01]  /*3410*/  LDL.64 R6, [R9+0x8] ;  /* 0x0000080009067983 */ /* 0x000f620000100a00 */
[----:B--2---:R-:W-:-:S03]  /*3420*/  IMAD R12, R12, R21, R24 ;  /* 0x000000150c0c7224 */ /* 0x004fc600078e0218 */
[----:B------:R-:W2:Y:S04]  /*3430*/  LDG.E R24, desc[UR8][R2.64+0xc] ;  /* 0x00000c0802187981 */ /* 0x000ea8000c1e1900 */
[----:B------:R-:W2:Y:S01]  /*3440*/  LDG.E R21, desc[UR8][R2.64+0x10] ;  /* 0x0000100802157981 */ /* 0x000ea2000c1e1900 */
[----:B----4-:R-:W-:-:S03]  /*3450*/  IMAD R22, R13, R22, R12 ;  /* 0x000000160d167224 */ /* 0x010fc600078e020c */
[----:B------:R-:W4:Y:S01]  /*3460*/  LDL.64 R12, [R9+0x10] ;  /* 0x00001000090c7983 */ /* 0x000f220000100a00 */
[----:B---3--:R-:W-:-:S03]  /*3470*/  IMAD R10, R10, R17, R22 ;  /* 0x000000110a0a7224 */ /* 0x008fc600078e0216 */
[----:B------:R-:W3:Y:S01]  /*3480*/  LDG.E R22, desc[UR8][R2.64+0x14] ;  /* 0x0000140802167981 */ /* 0x000ee2000c1e1900 */
[----:B-----5:R-:W-:-:S03]  /*3490*/  IMAD R23, R11, R20, R10 ;  /* 0x000000140b177224 */ /* 0x020fc600078e020a */
[----:B------:R0:W5:Y:S04]  /*34a0*/  LDL.64 R10, [R9+0x18] ;  /* 0x00001800090a7983 */ /* 0x0001680000100a00 */
[----:B------:R-:W5:Y:S04]  /*34b0*/  LDG.E R17, desc[UR8][R2.64+0x18] ;  /* 0x0000180802117981 */ /* 0x000f68000c1e1900 */
[----:B------:R-:W5:Y:S01]  /*34c0*/  LDG.E R20, desc[UR8][R2.64+0x1c] ;  /* 0x00001c0802147981 */ /* 0x000f62000c1e1900 */
[----:B------:R-:W-:Y:S02]  /*34d0*/  IMAD R6, R6, R19, R23 ;  /* 0x0000001306067224 */ /* 0x000fe400078e0217 */
[----:B------:R-:W-:-:S05]  /*34e0*/  VIADD R15, R15, 0x10 ;  /* 0x000000100f0f7836 */ /* 0x000fca0000000000 */
[----:B------:R-:W-:Y:S01]  /*34f0*/  ISETP.NE.AND P2, PT, R15, RZ, PT ;  /* 0x000000ff0f00720c */ /* 0x000fe20003f45270 */
[----:B0-----:R-:W-:Y:S02]  /*3500*/  VIADD R9, R9, 0x40 ;  /* 0x0000004009097836 */ /* 0x001fe40000000000 */
[----:B--2---:R-:W-:-:S04]  /*3510*/  IMAD R6, R7, R24, R6 ;  /* 0x0000001807067224 */ /* 0x004fc800078e0206 */
[----:B----4-:R-:W-:-:S04]  /*3520*/  IMAD R6, R12, R21, R6 ;  /* 0x000000150c067224 */ /* 0x010fc800078e0206 */
[----:B---3--:R-:W-:Y:S01]  /*3530*/  IMAD R6, R13, R22, R6 ;  /* 0x000000160d067224 */ /* 0x008fe200078e0206 */
[----:B------:R-:W-:-:S03]  /*3540*/  IADD3 R7, P3, PT, R2, 0x40, RZ ;  /* 0x0000004002077810 */ /* 0x000fc60007f7e0ff */
[----:B-----5:R-:W-:Y:S01]  /*3550*/  IMAD R17, R10, R17, R6 ;  /* 0x000000110a117224 */ /* 0x020fe200078e0206 */
[----:B------:R-:W-:-:S03]  /*3560*/  IADD3.X R6, PT, PT, RZ, R3, RZ, P3, !PT ;  /* 0x00000003ff067210 */ /* 0x000fc60001ffe4ff */
[----:B------:R-:W-:Y:S01]  /*3570*/  IMAD R17, R11, R20, R17 ;  /* 0x000000140b117224 */ /* 0x000fe200078e0211 */
[----:B------:R-:W-:Y:S06]  /*3580*/  @P2 BRA `(.L_x_21) ;  /* 0xfffffffc00402947 */ /* 0x000fec000383ffff */
.L_x_20:
[----:B------:R-:W-:Y:S05]  /*3590*/  @!P1 BRA `(.L_x_22) ;  /* 0x0000000000f49947 */ /* 0x000fea0003800000 */
[----:B------:R-:W-:-:S13]  /*35a0*/  ISETP.GE.U32.AND P1, PT, R18, 0x8, PT ;  /* 0x000000081200780c */ /* 0x000fda0003f26070 */
[----:B------:R-:W-:Y:S05]  /*35b0*/  @!P1 BRA `(.L_x_23) ;  /* 0x0000000000609947 */ /* 0x000fea0003800000 */
[----:B---3--:R-:W0:Y:S01]  /*35c0*/  LDC.64 R2, c[0x0][0x3b0] ;  /* 0x0000ec00ff027b82 */ /* 0x008e220000000a00 */
[----:B------:R-:W-:-:S05]  /*35d0*/  LEA R26, R14, R1, 0x2 ;  /* 0x000000010e1a7211 */ /* 0x000fca00078e10ff */
[----:B------:R-:W2:Y:S04]  /*35e0*/  LDL.64 R12, [R26+0x28] ;  /* 0x000028001a0c7983 */ /* 0x000ea80000100a00 */
        /* <DEDUP_REMOVED lines=21> */
.L_x_23:
[----:B------:R-:W-:Y:S05]  /*3740*/  @!P0 BRA `(.L_x_22) ;  /* 0x0000000000888947 */ /* 0x000fea0003800000 */
[----:B------:R-:W-:Y:S02]  /*3750*/  ISETP.GE.U32.AND P0, PT, R16, 0x4, PT ;  /* 0x000000041000780c */ /* 0x000fe40003f06070 */
[----:B------:R-:W-:-:S04]  /*3760*/  LOP3.LUT R0, R0, 0x3, RZ, 0xc0, !PT ;  /* 0x0000000300007812 */ /* 0x000fc800078ec0ff */
[----:B------:R-:W-:-:S07]  /*3770*/  ISETP.NE.AND P1, PT, R0, RZ, PT ;  /* 0x000000ff0000720c */ /* 0x000fce0003f25270 */
[----:B------:R-:W-:Y:S06]  /*3780*/  @!P0 BRA `(.L_x_24) ;  /* 0x0000000000388947 */ /* 0x000fec0003800000 */
[----:B---3--:R-:W0:Y:S01]  /*3790*/  LDC.64 R2, c[0x0][0x3b0] ;  /* 0x0000ec00ff027b82 */ /* 0x008e220000000a00 */
[----:B------:R-:W-:-:S05]  /*37a0*/  LEA R9, R14, R1, 0x2 ;  /* 0x000000010e097211 */ /* 0x000fca00078e10ff */
[----:B------:R-:W2:Y:S01]  /*37b0*/  LDL.64 R10, [R9+0x28] ;  /* 0x00002800090a7983 */ /* 0x000ea20000100a00 */
[----:B0-----:R-:W-:-:S03]  /*37c0*/  IMAD.WIDE.U32 R6, R14, 0x4, R2 ;  /* 0x000000040e067825 */ /* 0x001fc600078e0002 */
[----:B------:R-:W3:Y:S04]  /*37d0*/  LDL.64 R2, [R9+0x30] ;  /* 0x0000300009027983 */ /* 0x000ee80000100a00 */
        /* <DEDUP_REMOVED lines=9> */
.L_x_24:
[----:B------:R-:W-:Y:S05]  /*3870*/  @!P1 BRA `(.L_x_22) ;  /* 0x00000000003c9947 */ /* 0x000fea0003800000 */
[----:B---3--:R-:W0:Y:S01]  /*3880*/  LDC.64 R2, c[0x0][0x3b0] ;  /* 0x0000ec00ff027b82 */ /* 0x008e220000000a00 */
[C---:B------:R-:W-:Y:S02]  /*3890*/  IMAD R8, R14.reuse, 0x4, R8 ;  /* 0x000000040e087824 */ /* 0x040fe400078e0208 */
[----:B------:R-:W-:Y:S02]  /*38a0*/  IMAD.MOV R0, RZ, RZ, -R0 ;  /* 0x000000ffff007224 */ /* 0x000fe400078e0a00 */
[----:B0-----:R-:W-:-:S03]  /*38b0*/  IMAD.WIDE.U32 R2, R14, 0x4, R2 ;  /* 0x000000040e027825 */ /* 0x001fc600078e0002 */
[----:B------:R-:W-:-:S07]  /*38c0*/  MOV R7, R2 ;  /* 0x0000000200077202 */ /* 0x000fce0000000f00 */
.L_x_25:
[----:B------:R-:W-:Y:S01]  /*38d0*/  MOV R2, R7 ;  /* 0x0000000700027202 */ /* 0x000fe20000000f00 */
[----:B------:R0:W2:Y:S05]  /*38e0*/  LDL R6, [R8] ;  /* 0x0000000008067983 */ /* 0x0000aa0000100800 */
[----:B------:R1:W2:Y:S01]  /*38f0*/  LDG.E R2, desc[UR8][R2.64] ;  /* 0x0000000802027981 */ /* 0x0002a2000c1e1900 */
[----:B------:R-:W-:Y:S01]  /*3900*/  VIADD R0, R0, 0x1 ;  /* 0x0000000100007836 */ /* 0x000fe20000000000 */
[----:B------:R-:W-:Y:S02]  /*3910*/  IADD3 R7, P1, PT, R7, 0x4, RZ ;  /* 0x0000000407077810 */ /* 0x000fe40007f3e0ff */
[----:B0-----:R-:W-:-:S02]  /*3920*/  IADD3 R8, PT, PT, R8, 0x4, RZ ;  /* 0x0000000408087810 */ /* 0x001fc40007ffe0ff */
[----:B------:R-:W-:Y:S01]  /*3930*/  ISETP.NE.AND P0, PT, R0, RZ, PT ;  /* 0x000000ff0000720c */ /* 0x000fe20003f05270 */
[----:B-1----:R-:W-:Y:S02]  /*3940*/  IMAD.X R3, RZ, RZ, R3, P1 ;  /* 0x000000ffff037224 */ /* 0x002fe400008e0603 */
[----:B--2---:R-:W-:-:S10]  /*3950*/  IMAD R17, R6, R2, R17 ;  /* 0x0000000206117224 */ /* 0x004fd400078e0211 */
[----:B------:R-:W-:Y:S05]  /*3960*/  @P0 BRA `(.L_x_25) ;  /* 0xfffffffc00d80947 */ /* 0x000fea000383ffff */
.L_x_22:
[----:B---3--:R-:W-:Y:S02]  /*3970*/  SHF.R.S32.HI R3, RZ, 0x1f, R17 ;  /* 0x0000001fff037819 */ /* 0x008fe40000011411 */
[----:B------:R-:W-:-:S07]  /*3980*/  MOV R2, R17 ;  /* 0x0000001100027202 */ /* 0x000fce0000000f00 */
.L_x_12:
[----:B------:R-:W0:Y:S01]  /*3990*/  LDCU UR4, c[0x0][0x3d8] ;  /* 0x00007b00ff0477ac */ /* 0x000e220008000800 */
[----:B------:R-:W-:Y:S01]  /*39a0*/  CS2R R6, SRZ ;  /* 0x0000000000067805 */ /* 0x000fe2000001ff00 */
[----:B0-----:R-:W-:-:S09]  /*39b0*/  UISETP.GE.AND UP0, UPT, UR4, 0x1, UPT ;  /* 0x000000010400788c */ /* 0x001fd2000bf06270 */
[----:B------:R-:W-:Y:S05]  /*39c0*/  BRA.U !UP0, `(.L_x_26) ;  /* 0x0000001108307547 */ /* 0x000fea000b800000 */
[----:B------:R-:W0:Y:S01]  /*39d0*/  LDC R6, c[0x0][0x39c] ;  /* 0x0000e700ff067b82 */ /* 0x000e220000000800 */
[----:B------:R-:W-:Y:S01]  /*39e0*/  UISETP.GE.U32.AND UP1, UPT, UR4, 0x8, UPT ;  /* 0x000000080400788c */ /* 0x000fe2000bf26070 */
[----:B------:R-:W-:Y:S01]  /*39f0*/  IMAD.MOV.U32 R7, RZ, RZ, RZ ;  /* 0x000000ffff077224 */ /* 0x000fe200078e00ff */
[----:B------:R-:W-:-:S04]  /*3a00*/  ULOP3.LUT UR10, UR4, 0x7, URZ, 0xc0, !UPT ;  /* 0x00000007040a7892 */ /* 0x000fc8000f8ec0ff */
[----:B------:R-:W-:Y:S01]  /*3a10*/  UISETP.NE.AND UP0, UPT, UR10, URZ, UPT ;  /* 0x000000ff0a00728c */ /* 0x000fe2000bf05270 */
[----:B0-----:R-:W-:Y:S02]  /*3a20*/  IADD3 R6, PT, PT, R6, -UR4, RZ ;  /* 0x8000000406067c10 */ /* 0x001fe4000fffe0ff */
[----:B------:R-:W-:Y:S08]  /*3a30*/  BRA.U !UP1, `(.L_x_27) ;  /* 0x0000000109f47547 */ /* 0x000ff0000b800000 */
[----:B------:R-:W0:Y:S01]  /*3a40*/  LDCU.64 UR6, c[0x0][0x3c8] ;  /* 0x00007900ff0677ac */ /* 0x000e220008000a00 */
[----:B------:R-:W-:Y:S01]  /*3a50*/  IMAD R11, R6, 0x4, R1 ;  /* 0x00000004060b7824 */ /* 0x000fe200078e0201 */
[----:B------:R-:W-:Y:S01]  /*3a60*/  MOV R0, R6 ;  /* 0x0000000600007202 */ /* 0x000fe20000000f00 */
[----:B------:R-:W-:Y:S01]  /*3a70*/  VIADD R10, R1, 0x60 ;  /* 0x00000060010a7836 */ /* 0x000fe20000000000 */
[----:B------:R-:W-:Y:S01]  /*3a80*/  ULOP3.LUT UR4, UR4, 0x7ffffff8, URZ, 0xc0, !UPT ;  /* 0x7ffffff804047892 */ /* 0x000fe2000f8ec0ff */
[----:B------:R-:W-:-:S05]  /*3a90*/  VIADD R11, R11, 0x10 ;  /* 0x000000100b0b7836 */ /* 0x000fca0000000000 */
[----:B------:R-:W-:Y:S01]  /*3aa0*/  MOV R7, UR4 ;  /* 0x0000000400077c02 */ /* 0x000fe20008000f00 */
[----:B0-----:R-:W-:-:S04]  /*3ab0*/  UIADD3 UR5, UP1, UPT, UR6, 0x10, URZ ;  /* 0x0000001006057890 */ /* 0x001fc8000ff3e0ff */
[----:B------:R-:W-:Y:S02]  /*3ac0*/  UIADD3.X UR6, UPT, UPT, URZ, UR7, URZ, UP1, !UPT ;  /* 0x00000007ff067290 */ /* 0x000fe40008ffe4ff */
[----:B------:R-:W-:Y:S01]  /*3ad0*/  IMAD.U32 R8, RZ, RZ, UR5 ;  /* 0x00000005ff087e24 */ /* 0x000fe2000f8e00ff */
[----:B------:R-:W-:-:S03]  /*3ae0*/  UIADD3 UR7, UPT, UPT, -UR4, URZ, URZ ;  /* 0x000000ff04077290 */ /* 0x000fc6000fffe1ff */
[----:B------:R-:W-:-:S09]  /*3af0*/  MOV R9, UR6 ;  /* 0x0000000600097c02 */ /* 0x000fd20008000f00 */
.L_x_28:
[----:B------:R-:W2:Y:S04]  /*3b00*/  LDG.E R12, desc[UR8][R8.64+-0x10] ;  /* 0xfffff008080c7981 */ /* 0x000ea8000c1e1900 */
[----:B------:R-:W3:Y:S01]  /*3b10*/  LDG.E R14, desc[UR8][R8.64+-0xc] ;  /* 0xfffff408080e7981 */ /* 0x000ee2000c1e1900 */
[----:B--2---:R-:W-:-:S13]  /*3b20*/  ISETP.GE.AND P0, PT, R12, 0x2, PT ;  /* 0x000000020c00780c */ /* 0x004fda0003f06270 */
[----:B------:R-:W-:-:S05]  /*3b30*/  @P0 IMAD R12, R0, 0x4, R1 ;  /* 0x00000004000c0824 */ /* 0x000fca00078e0201 */
[----:B------:R-:W2:Y:S01]  /*3b40*/  @P0 LDL R13, [R12] ;  /* 0x000000000c0d0983 */ /* 0x000ea20000100800 */
[----:B---3--:R-:W-:-:S03]  /*3b50*/  ISETP.GT.AND P1, PT, R14, 0x1, PT ;  /* 0x000000010e00780c */ /* 0x008fc60003f24270 */
[----:B------:R-:W3:Y:S04]  /*3b60*/  LDG.E R14, desc[UR8][R8.64+-0x8] ;  /* 0xfffff808080e7981 */ /* 0x000ee8000c1e1900 */
[----:B------:R-:W4:Y:S06]  /*3b70*/  LDG.E R12, desc[UR8][R8.64] ;  /* 0x00000008080c7981 */ /* 0x000f2c000c1e1900 */
        /* <DEDUP_REMOVED lines=9> */
[----:B---3--:R-:W-:-:S13]  /*3c10*/  ISETP.GT.AND P1, PT, R14, 0x1, PT ;  /* 0x000000010e00780c */ /* 0x008fda0003f24270 */
[----:B------:R-:W-:Y:S04]  /*3c20*/  @!P1 STL [R10+-0x4], RZ ;  /* 0xfffffcff0a009387 */ /* 0x000fe80000100800 */
[----:B--2---:R2:W-:Y:S04]  /*3c30*/  @P0 STL [R10+-0x8], R17 ;  /* 0xfffff8110a000387 */ /* 0x0045e80000100800 */
[----:B0-----:R-:W3:Y:S01]  /*3c40*/  @P1 LDL R13, [R11+-0x4] ;  /* 0xfffffc000b0d1983 */ /* 0x001ee20000100800 */
[----:B----4-:R-:W-:-:S03]  /*3c50*/  ISETP.GT.AND P0, PT, R12, 0x1, PT ;  /* 0x000000010c00780c */ /* 0x010fc60003f04270 */
[----:B------:R-:W4:Y:S10]  /*3c60*/  LDG.E R12, desc[UR8][R8.64+0x4] ;  /* 0x00000408080c7981 */ /* 0x000f34000c1e1900 */
[----:B------:R-:W-:Y:S04]  /*3c70*/  @!P0 STL [R10], RZ ;  /* 0x000000ff0a008387 */ /* 0x000fe80000100800 */
[----:B---3--:R0:W-:Y:S04]  /*3c80*/  @P1 STL [R10+-0x4], R13 ;  /* 0xfffffc0d0a001387 */ /* 0x0081e80000100800 */
[----:B-1----:R-:W3:Y:S01]  /*3c90*/  @P0 LDL R15, [R11] ;  /* 0x000000000b0f0983 */ /* 0x002ee20000100800 */
[----:B----4-:R-:W-:-:S03]  /*3ca0*/  ISETP.GT.AND P1, PT, R12, 0x1, PT ;  /* 0x000000010c00780c */ /* 0x010fc60003f24270 */
[----:B------:R-:W4:Y:S10]  /*3cb0*/  LDG.E R12, desc[UR8][R8.64+0x8] ;  /* 0x00000808080c7981 */ /* 0x000f34000c1e1900 */
[----:B------:R-:W-:Y:S04]  /*3cc0*/  @!P1 STL [R10+0x4], RZ ;  /* 0x000004ff0a009387 */ /* 0x000fe80000100800 */
[----:B---3--:R1:W-:Y:S04]  /*3cd0*/  @P0 STL [R10], R15 ;  /* 0x0000000f0a000387 */ /* 0x0083e80000100800 */
[----:B--2---:R-:W2:Y:S01]  /*3ce0*/  @P1 LDL R17, [R11+0x4] ;  /* 0x000004000b111983 */ /* 0x004ea20000100800 */
[----:B----4-:R-:W-:-:S03]  /*3cf0*/  ISETP.GT.AND P0, PT, R12, 0x1, PT ;  /* 0x000000010c00780c */ /* 0x010fc60003f04270 */
        /* <DEDUP_REMOVED lines=8> */
[----:B------:R-:W-:-:S04]  /*3d80*/  UIADD3 UR7, UPT, UPT, UR7, 0x8, URZ ;  /* 0x0000000807077890 */ /* 0x000fc8000fffe0ff */
[----:B------:R-:W-:Y:S01]  /*3d90*/  UISETP.NE.AND UP1, UPT, UR7, URZ, UPT ;  /* 0x000000ff0700728c */ /* 0x000fe2000bf25270 */
[----:B------:R-:W-:Y:S01]  /*3da0*/  IADD3 R8, P0, PT, R8, 0x20, RZ ;  /* 0x0000002008087810 */ /* 0x000fe20007f1e0ff */
[----:B------:R-:W-:Y:S01]  /*3db0*/  VIADD R0, R0, 0x8 ;  /* 0x0000000800007836 */ /* 0x000fe20000000000 */
[----:B0-----:R-:W-:Y:S02]  /*3dc0*/  IADD3 R11, PT, PT, R11, 0x20, RZ ;  /* 0x000000200b0b7810 */ /* 0x001fe40007ffe0ff */
[----:B------:R-:W-:Y:S01]  /*3dd0*/  IADD3.X R9, PT, PT, RZ, R9, RZ, P0, !PT ;  /* 0x00000009ff097210 */ /* 0x000fe200007fe4ff */
[----:B--2---:R0:W-:Y:S02]  /*3de0*/  @P1 STL [R10+0xc], R15 ;  /* 0x00000c0f0a001387 */ /* 0x0041e40000100800 */
[----:B0-----:R-:W-:Y:S01]  /*3df0*/  VIADD R10, R10, 0x20 ;  /* 0x000000200a0a7836 */ /* 0x001fe20000000000 */
[----:B------:R-:W-:Y:S06]  /*3e00*/  BRA.U UP1, `(.L_x_28) ;  /* 0xfffffffd013c7547 */ /* 0x000fec000b83ffff */
.L_x_27:
[----:B------:R-:W-:Y:S01]  /*3e10*/  IADD3 R14, PT, PT, R1, 0x50, RZ ;  /* 0x00000050010e7810 */ /* 0x000fe20007ffe0ff */
[----:B------:R-:W-:Y:S06]  /*3e20*/  BRA.U !UP0, `(.L_x_29) ;  /* 0x0000000508187547 */ /* 0x000fec000b800000 */
[----:B------:R-:W0:Y:S01]  /*3e30*/  LDCU UR4, c[0x0][0x3d8] ;  /* 0x00007b00ff0477ac */ /* 0x000e220008000800 */
[----:B------:R-:W-:Y:S02]  /*3e40*/  UISETP.GE.U32.AND UP1, UPT, UR10, 0x4, UPT ;  /* 0x000000040a00788c */ /* 0x000fe4000bf26070 */
[----:B0-----:R-:W-:-:S07]  /*3e50*/  ULOP3.LUT UR5, UR4, 0x3, URZ, 0xc0, !UPT ;  /* 0x0000000304057892 */ /* 0x001fce000f8ec0ff */
[----:B------:R-:W-:Y:S05]  /*3e60*/  BRA.U !UP1, `(.L_x_30) ;  /* 0x0000000109707547 */ /* 0x000fea000b800000 */
[----:B------:R-:W0:Y:S02]  /*3e70*/  LDC.64 R8, c[0x0][0x3c8] ;  /* 0x0000f200ff087b82 */ /* 0x000e240000000a00 */
[----:B0-----:R-:W-:-:S05]  /*3e80*/  IMAD.WIDE.U32 R8, R7, 0x4, R8 ;  /* 0x0000000407087825 */ /* 0x001fca00078e0008 */
[----:B------:R-:W2:Y:S04]  /*3e90*/  LDG.E R0, desc[UR8][R8.64] ;  /* 0x0000000808007981 */ /* 0x000ea8000c1e1900 */
[----:B------:R-:W3:Y:S01]  /*3ea0*/  LDG.E R11, desc[UR8][R8.64+0x4] ;  /* 0x00000408080b7981 */ /* 0x000ee2000c1e1900 */
[----:B------:R-:W-:-:S03]  /*3eb0*/  LEA R13, R7, R1, 0x2 ;  /* 0x00000001070d7211 */ /* 0x000fc600078e10ff */
[----:B------:R-:W4:Y:S01]  /*3ec0*/  LDG.E R12, desc[UR8][R8.64+0xc] ;  /* 0x00000c08080c7981 */ /* 0x000f22000c1e1900 */
[----:B--2---:R-:W-:Y:S01]  /*3ed0*/  ISETP.GT.AND P0, PT, R0, 0x1, PT ;  /* 0x000000010000780c */ /* 0x004fe20003f04270 */
[----:B------:R-:W-:-:S12]  /*3ee0*/  IMAD.IADD R0, R6, 0x1, R7 ;  /* 0x0000000106007824 */ /* 0x000fd800078e0207 */
        /* <DEDUP_REMOVED lines=19> */
.L_x_31:
[----:B------:R-:W-:-:S07]  /*4020*/  VIADD R7, R7, 0x4 ;  /* 0x0000000407077836 */ /* 0x000fce0000000000 */
.L_x_30:
        /* <DEDUP_REMOVED lines=8> */
[----:B------:R-:W-:Y:S01]  /*40b0*/  IMAD R11, R7, 0x4, R1 ;  /* 0x00000004070b7824 */ /* 0x000fe200078e0201 */
[----:B--2---:R-:W-:-:S13]  /*40c0*/  ISETP.GT.AND P0, PT, R0, 0x1, PT ;  /* 0x000000010000780c */ /* 0x004fda0003f04270 */
[----:B------:R-:W-:-:S04]  /*40d0*/  @P0 IADD3 R0, PT, PT, R6, R7, RZ ;  /* 0x0000000706000210 */ /* 0x000fc80007ffe0ff */
[----:B------:R-:W-:Y:S01]  /*40e0*/  @P0 LEA R0, R0, R1, 0x2 ;  /* 0x0000000100000211 */ /* 0x000fe200078e10ff */
        /* <DEDUP_REMOVED lines=10> */
.L_x_33:
[----:B------:R-:W-:-:S07]  /*4190*/  VIADD R7, R7, 0x2 ;  /* 0x0000000207077836 */ /* 0x000fce0000000000 */
.L_x_32:
[----:B------:R-:W-:-:S04]  /*41a0*/  ULOP3.LUT UR4, UR4, 0x1, URZ, 0xc0, !UPT ;  /* 0x0000000104047892 */ /* 0x000fc8000f8ec0ff */
[----:B------:R-:W-:-:S09]  /*41b0*/  UISETP.NE.U32.AND UP1, UPT, UR4, 0x1, UPT ;  /* 0x000000010400788c */ /* 0x000fd2000bf25070 */
[----:B------:R-:W-:Y:S05]  /*41c0*/  BRA.U UP1, `(.L_x_29) ;  /* 0x0000000101307547 */ /* 0x000fea000b800000 */
[----:B------:R-:W2:Y:S02]  /*41d0*/  LDC.64 R8, c[0x0][0x3c8] ;  /* 0x0000f200ff087b82 */ /* 0x000ea40000000a00 */
[----:B--2---:R-:W-:-:S06]  /*41e0*/  IMAD.WIDE.U32 R8, R7, 0x4, R8 ;  /* 0x0000000407087825 */ /* 0x004fcc00078e0008 */
[----:B------:R-:W2:Y:S02]  /*41f0*/  LDG.E R8, desc[UR8][R8.64] ;  /* 0x0000000808087981 */ /* 0x000ea4000c1e1900 */
[----:B--2---:R-:W-:-:S13]  /*4200*/  ISETP.GT.AND P0, PT, R8, 0x1, PT ;  /* 0x000000010800780c */ /* 0x004fda0003f04270 */
[----:B01----:R-:W-:-:S05]  /*4210*/  @!P0 LEA R0, R7, R1, 0x2 ;  /* 0x0000000107008211 */ /* 0x003fca00078e10ff */
[----:B------:R2:W-:Y:S01]  /*4220*/  @!P0 STL [R0+0x50], RZ ;  /* 0x000050ff00008387 */ /* 0x0005e20000100800 */
[----:B------:R-:W-:Y:S05]  /*4230*/  @!P0 BRA `(.L_x_29) ;  /* 0x0000000000148947 */ /* 0x000fea0003800000 */
[----:B------:R-:W-:-:S05]  /*4240*/  IMAD.IADD R6, R6, 0x1, R7 ;  /* 0x0000000106067824 */ /* 0x000fca00078e0207 */
[----:B------:R-:W-:-:S06]  /*4250*/  LEA R6, R6, R1, 0x2 ;  /* 0x0000000106067211 */ /* 0x000fcc00078e10ff */
[----:B------:R-:W3:Y:S01]  /*4260*/  LDL R6, [R6] ;  /* 0x0000000006067983 */ /* 0x000ee20000100800 */
[----:B------:R-:W-:-:S05]  /*4270*/  IMAD R7, R7, 0x4, R1 ;  /* 0x0000000407077824 */ /* 0x000fca00078e0201 */
[----:B---3--:R3:W-:Y:S02]  /*4280*/  STL [R7+0x50], R6 ;  /* 0x0000500607007387 */ /* 0x0087e40000100800 */
.L_x_29:
        /* <DEDUP_REMOVED lines=16> */
.L_x_35:
        /* <DEDUP_REMOVED lines=14> */
[----:B------:R-:W3:Y:S04]  /*4470*/  LDL.64 R10, [R15+-0x8] ;  /* 0xfffff8000f0a7983 */ /* 0x000ee80000100a00 */
[----:B------:R-:W3:Y:S01]  /*4480*/  LDG.E R23, desc[UR8][R6.64+-0x8] ;  /* 0xfffff80806177981 */ /* 0x000ee2000c1e1900 */
[----:B----4-:R-:W-:-:S03]  /*4490*/  IMAD R12, R12, R25, R21 ;  /* 0x000000190c0c7224 */ /* 0x010fc600078e0215 */
[----:B------:R-:W4:Y:S01]  /*44a0*/  LDG.E R21, desc[UR8][R6.64] ;  /* 0x0000000806157981 */ /* 0x000f22000c1e1900 */
[----:B-----5:R-:W-:-:S03]  /*44b0*/  IMAD R25, R13, R18, R12 ;  /* 0x000000120d197224 */ /* 0x020fc600078e020c */
[----:B------:R-:W4:Y:S04]  /*44c0*/  LDL.64 R12, [R15] ;  /* 0x000000000f0c7983 */ /* 0x000f280000100a00 */
[----:B------:R-:W5:Y:S01]  /*44d0*/  LDG.E R18, desc[UR8][R6.64+0x4] ;  /* 0x0000040806127981 */ /* 0x000f62000c1e1900 */
[----:B------:R-:W-:-:S03]  /*44e0*/  IMAD R8, R8, R19, R25 ;  /* 0x0000001308087224 */ /* 0x000fc600078e0219 */
[----:B------:R-:W5:Y:S01]  /*44f0*/  LDG.E R19, desc[UR8][R6.64+0x8] ;  /* 0x0000080806137981 */ /* 0x000f62000c1e1900 */
[----:B------:R-:W-:-:S03]  /*4500*/  IMAD R24, R9, R24, R8 ;  /* 0x0000001809187224 */ /* 0x000fc600078e0208 */
[----:B------:R-:W5:Y:S01]  /*4510*/  LDL.64 R8, [R15+0x8] ;  /* 0x000008000f087983 */ /* 0x000f620000100a00 */
[----:B---3--:R-:W-:-:S03]  /*4520*/  IMAD R10, R10, R23, R24 ;  /* 0x000000170a0a7224 */ /* 0x008fc600078e0218 */
[----:B------:R-:W3:Y:S01]  /*4530*/  LDG.E R24, desc[UR8][R6.64+0xc] ;  /* 0x00000c0806187981 */ /* 0x000ee2000c1e1900 */
[----:B--2---:R-:W-:-:S03]  /*4540*/  IMAD R22, R11, R22, R10 ;  /* 0x000000160b167224 */ /* 0x004fc600078e020a */
[----:B------:R-:W2:Y:S01]  /*4550*/  LDL.64 R10, [R15+0x10] ;  /* 0x000010000f0a7983 */ /* 0x000ea20000100a00 */
[----:B----4-:R-:W-:-:S03]  /*4560*/  IMAD R12, R12, R21, R22 ;  /* 0x000000150c0c7224 */ /* 0x010fc600078e0216 */
[----:B------:R-:W2:Y:S04]  /*4570*/  LDG.E R23, desc[UR8][R6.64+0x10] ;  /* 0x0000100806177981 */ /* 0x000ea8000c1e1900 */
[----:B------:R-:W4:Y:S01]  /*4580*/  LDG.E R22, desc[UR8][R6.64+0x14] ;  /* 0x0000140806167981 */ /* 0x000f22000c1e1900 */
        /* <DEDUP_REMOVED lines=8> */
[----:B---3--:R-:W-:-:S04]  /*4610*/  IMAD R8, R9, R24, R8 ;  /* 0x0000001809087224 */ /* 0x008fc800078e0208 */
[----:B--2---:R-:W-:-:S04]  /*4620*/  IMAD R8, R10, R23, R8 ;  /* 0x000000170a087224 */ /* 0x004fc800078e0208 */
[----:B----4-:R-:W-:Y:S01]  /*4630*/  IMAD R8, R11, R22, R8 ;  /* 0x000000160b087224 */ /* 0x010fe200078e0208 */
[----:B------:R-:W-:-:S03]  /*4640*/  IADD3 R9, P2, PT, R6, 0x40, RZ ;  /* 0x0000004006097810 */ /* 0x000fc60007f5e0ff */
[----:B-----5:R-:W-:Y:S01]  /*4650*/  IMAD R21, R12, R21, R8 ;  /* 0x000000150c157224 */ /* 0x020fe200078e0208 */
[----:B------:R-:W-:-:S03]  /*4660*/  IADD3.X R8, PT, PT, RZ, R7, RZ, P2, !PT ;  /* 0x00000007ff087210 */ /* 0x000fc600017fe4ff */
[----:B------:R-:W-:Y:S01]  /*4670*/  IMAD R21, R13, R18, R21 ;  /* 0x000000120d157224 */ /* 0x000fe200078e0215 */
[----:B------:R-:W-:Y:S06]  /*4680*/  @P0 BRA `(.L_x_35) ;  /* 0xfffffffc00400947 */ /* 0x000fec000383ffff */
.L_x_34:
        /* <DEDUP_REMOVED lines=27> */
.L_x_37:
[----:B------:R-:W-:Y:S05]  /*4840*/  BRA.U !UP0, `(.L_x_36) ;  /* 0x0000000108887547 */ /* 0x000fea000b800000 */
[----:B------:R-:W-:Y:S01]  /*4850*/  UISETP.GE.U32.AND UP0, UPT, UR10, 0x4, UPT ;  /* 0x000000040a00788c */ /* 0x000fe2000bf06070 */
[----:B------:R-:W-:-:S04]  /*4860*/  LOP3.LUT R0, R0, 0x3, RZ, 0xc0, !PT ;  /* 0x0000000300007812 */ /* 0x000fc800078ec0ff */
[----:B------:R-:W-:-:S04]  /*4870*/  ISETP.NE.AND P0, PT, R0, RZ, PT ;  /* 0x000000ff0000720c */ /* 0x000fc80003f05270 */
[----:B------:R-:W-:Y:S09]  /*4880*/  BRA.U !UP0, `(.L_x_38) ;  /* 0x0000000108387547 */ /* 0x000ff2000b800000 */
        /* <DEDUP_REMOVED lines=14> */
.L_x_38:
[----:B------:R-:W-:Y:S05]  /*4970*/  @!P0 BRA `(.L_x_36) ;  /* 0x00000000003c8947 */ /* 0x000fea0003800000 */
[----:B---3--:R-:W0:Y:S01]  /*4980*/  LDC.64 R6, c[0x0][0x3d0] ;  /* 0x0000f400ff067b82 */ /* 0x008e220000000a00 */
[C---:B------:R-:W-:Y:S02]  /*4990*/  IMAD R14, R16.reuse, 0x4, R14 ;  /* 0x00000004100e7824 */ /* 0x040fe400078e020e */
[----:B------:R-:W-:Y:S02]  /*49a0*/  IMAD.MOV R0, RZ, RZ, -R0 ;  /* 0x000000ffff007224 */ /* 0x000fe400078e0a00 */
[----:B0-----:R-:W-:-:S03]  /*49b0*/  IMAD.WIDE.U32 R6, R16, 0x4, R6 ;  /* 0x0000000410067825 */ /* 0x001fc600078e0006 */
[----:B------:R-:W-:-:S07]  /*49c0*/  MOV R9, R6 ;  /* 0x0000000600097202 */ /* 0x000fce0000000f00 */
.L_x_39:
        /* <DEDUP_REMOVED lines=10> */
.L_x_36:
[----:B---3--:R-:W-:Y:S02]  /*4a70*/  SHF.R.S32.HI R7, RZ, 0x1f, R21 ;  /* 0x0000001fff077819 */ /* 0x008fe40000011415 */
[----:B------:R-:W-:-:S07]  /*4a80*/  MOV R6, R21 ;  /* 0x0000001500067202 */ /* 0x000fce0000000f00 */
.L_x_26:
[----:B------:R-:W0:Y:S01]  /*4a90*/  LDCU.64 UR4, c[0x0][0x3a0] ;  /* 0x00007400ff0477ac */ /* 0x000e220008000a00 */
[----:B------:R-:W1:Y:S01]  /*4aa0*/  LDCU.64 UR6, c[0x0][0x3c0] ;  /* 0x00007800ff0677ac */ /* 0x000e620008000a00 */
[----:B0-----:R-:W-:Y:S02]  /*4ab0*/  LEA R8, P0, R2, UR4, 0x2 ;  /* 0x0000000402087c11 */ /* 0x001fe4000f8010ff */
[----:B-1----:R-:W-:Y:S02]  /*4ac0*/  LEA R10, P1, R6, UR6, 0x2 ;  /* 0x00000006060a7c11 */ /* 0x002fe4000f8210ff */
[----:B------:R-:W-:Y:S02]  /*4ad0*/  LEA.HI.X R9, R2, UR5, R3, 0x2, P0 ;  /* 0x0000000502097c11 */ /* 0x000fe400080f1403 */
[----:B------:R-:W-:Y:S01]  /*4ae0*/  LEA.HI.X R11, R6, UR7, R7, 0x2, P1 ;  /* 0x00000007060b7c11 */ /* 0x000fe200088f1407 */
[----:B------:R-:W0:Y:S02]  /*4af0*/  LDC R3, c[0x0][0x3dc] ;  /* 0x0000f700ff037b82 */ /* 0x000e240000000800 */
[----:B------:R1:W5:Y:S04]  /*4b00*/  LDG.E R7, desc[UR8][R8.64] ;  /* 0x0000000808077981 */ /* 0x000368000c1e1900 */
[----:B------:R1:W5:Y:S01]  /*4b10*/  LDG.E R0, desc[UR8][R10.64] ;  /* 0x000000080a007981 */ /* 0x000362000c1e1900 */
[----:B------:R-:W-:Y:S01]  /*4b20*/  BSSY.RECONVERGENT B0, `(.L_x_40) ;  /* 0x00001b8000007945 */ /* 0x000fe20003800200 */
[----:B0-----:R-:W-:-:S13]  /*4b30*/  ISETP.GT.AND P0, PT, R3, 0x9, PT ;  /* 0x000000090300780c */ /* 0x001fda0003f04270 */
[----:B-1----:R-:W-:Y:S05]  /*4b40*/  @P0 BRA `(.L_x_41) ;  /* 0x0000000400dc0947 */ /* 0x002fea0003800000 */
[----:B------:R-:W-:-:S13]  /*4b50*/  ISETP.GT.AND P0, PT, R3, 0x4, PT ;  /* 0x000000040300780c */ /* 0x000fda0003f04270 */
[----:B------:R-:W-:Y:S05]  /*4b60*/  @P0 BRA `(.L_x_42) ;  /* 0x0000000000440947 */ /* 0x000fea0003800000 */
[----:B------:R-:W-:-:S13]  /*4b70*/  ISETP.GT.AND P0, PT, R3, 0x2, PT ;  /* 0x000000020300780c */ /* 0x000fda0003f04270 */
[----:B------:R-:W-:Y:S05]  /*4b80*/  @P0 BRA `(.L_x_43) ;  /* 0x0000000000200947 */ /* 0x000fea0003800000 */
[----:B------:R-:W-:-:S13]  /*4b90*/  ISETP.NE.AND P0, PT, R3, 0x1, PT ;  /* 0x000000010300780c */ /* 0x000fda0003f05270 */
[----:B------:R-:W-:Y:S05]  /*4ba0*/  @!P0 BRA `(.L_x_44) ;  /* 0x0000000000108947 */ /* 0x000fea0003800000 */
[----:B------:R-:W-:-:S13]  /*4bb0*/  ISETP.NE.AND P0, PT, R3, 0x2, PT ;  /* 0x000000020300780c */ /* 0x000fda0003f05270 */
[----:B------:R-:W-:Y:S05]  /*4bc0*/  @P0 BRA `(.L_x_45) ;  /* 0x0000001000f80947 */ /* 0x000fea0003800000 */
[----:B-----5:R-:W-:Y:S01]  /*4bd0*/  FMUL R2, R7, R0 ;  /* 0x0000000007027220 */ /* 0x020fe20000400000 */
[----:B------:R-:W-:Y:S06]  /*4be0*/  BRA `(.L_x_46) ;  /* 0x0000001800ac7947 */ /* 0x000fec0003800000 */
.L_x_44:
[----:B-----5:R-:W-:Y:S01]  /*4bf0*/  FADD R2, R7, R0 ;  /* 0x0000000007027221 */ /* 0x020fe20000000000 */
[----:B------:R-:W-:Y:S06]  /*4c00*/  BRA `(.L_x_46) ;  /* 0x0000001800a47947 */ /* 0x000fec0003800000 */
.L_x_43:
[----:B------:R-:W-:Y:S01]  /*4c10*/  ISETP.NE.AND P0, PT, R3, 0x3, PT ;  /* 0x000000030300780c */ /* 0x000fe20003f05270 */
[----:B-----5:R-:W-:-:S12]  /*4c20*/  IMAD.MOV.U32 R2, RZ, RZ, R7 ;  /* 0x000000ffff027224 */ /* 0x020fd800078e0007 */
[----:B------:R-:W-:Y:S05]  /*4c30*/  @!P0 BRA `(.L_x_46) ;  /* 0x0000001800988947 */ /* 0x000fea0003800000 */
[----:B------:R-:W-:-:S13]  /*4c40*/  ISETP.NE.AND P0, PT, R3, 0x4, PT ;  /* 0x000000040300780c */ /* 0x000fda0003f05270 */
[----:B------:R-:W-:Y:S05]  /*4c50*/  @P0 BRA `(.L_x_45) ;  /* 0x0000001000d40947 */ /* 0x000fea0003800000 */
[----:B------:R-:W-:Y:S01]  /*4c60*/  FADD R2, -R7, -RZ ;  /* 0x800000ff07027221 */ /* 0x000fe20000000100 */
[----:B------:R-:W-:Y:S06]  /*4c70*/  BRA `(.L_x_46) ;  /* 0x0000001800887947 */ /* 0x000fec0003800000 */
.L_x_42:
[----:B------:R-:W-:-:S13]  /*4c80*/  ISETP.GT.AND P0, PT, R3, 0x6, PT ;  /* 0x000000060300780c */ /* 0x000fda0003f04270 */
[----:B------:R-:W-:Y:S05]  /*4c90*/  @P0 BRA `(.L_x_47) ;  /* 0x0000000000280947 */ /* 0x000fea0003800000 */
[----:B------:R-:W-:-:S04]  /*4ca0*/  IADD3 R2, PT, PT, R3, -0x5, RZ ;  /* 0xfffffffb03027810 */ /* 0x000fc80007ffe0ff */
[----:B------:R-:W-:-:S05]  /*4cb0*/  VIMNMX.U32 R2, PT, PT, R2, 0x2, PT ;  /* 0x0000000202027848 */ /* 0x000fca0003fe0000 */
[----:B------:R-:W-:-:S04]  /*4cc0*/  IMAD.SHL.U32 R6, R2, 0x4, RZ ;  /* 0x0000000402067824 */ /* 0x000fc800078e00ff */
[----:B------:R-:W0:Y:S02]  /*4cd0*/  LDC R2, c[0x2][R6] ;  /* 0x0080000006027b82 */ /* 0x000e240000000800 */
[----:B0-----:R-:W-:-:S04]  /*4ce0*/  SHF.R.S32.HI R3, RZ, 0x1f, R2 ;  /* 0x0000001fff037819 */ /* 0x001fc80000011402 */
.L_x_214:
[----:B------:R-:W-:Y:S05]  /*4cf0*/  BRX R2 -0x4d00                                                      (*"BRANCH_TARGETS .L_x_215,.L_x_216,.L_x_45"*) ;  /* 0xffffffb002c07949 */ /* 0x000fea000383ffff */
.L_x_216:
[----:B-----5:R-:W-:Y:S01]  /*4d00*/  FSET.BF.EQ.AND R2, R7, R0, PT ;  /* 0x000000000702720a */ /* 0x020fe20003802000 */
[----:B------:R-:W-:Y:S06]  /*4d10*/  BRA `(.L_x_46) ;  /* 0x0000001800607947 */ /* 0x000fec0003800000 */
.L_x_215:
[----:B-----5:R-:W-:Y:S01]  /*4d20*/  FSET.BF.LT.AND R2, R7, R0, PT ;  /* 0x000000000702720a */ /* 0x020fe20003801000 */
[----:B------:R-:W-:Y:S06]  /*4d30*/  BRA `(.L_x_46) ;  /* 0x0000001800587947 */ /* 0x000fec0003800000 */
.L_x_47:
[----:B------:R-:W-:-:S04]  /*4d40*/  MOV R2, 0xfffffff9 ;  /* 0xfffffff900027802 */ /* 0x000fc80000000f00 */
[----:B------:R-:W-:-:S05]  /*4d50*/  VIADDMNMX.U32 R2, R3, R2, 0x3, PT ;  /* 0x0000000303027446 */ /* 0x000fca0003800002 */
[----:B------:R-:W-:-:S04]  /*4d60*/  IMAD.SHL.U32 R6, R2, 0x4, RZ ;  /* 0x0000000402067824 */ /* 0x000fc800078e00ff */
[----:B------:R-:W0:Y:S02]  /*4d70*/  LDC R2, c[0x2][R6+0xc] ;  /* 0x0080030006027b82 */ /* 0x000e240000000800 */
[----:B0-----:R-:W-:-:S04]  /*4d80*/  SHF.R.S32.HI R3, RZ, 0x1f, R2 ;  /* 0x0000001fff037819 */ /* 0x001fc80000011402 */
.L_x_218:
[----:B------:R-:W-:Y:S05]  /*4d90*/  BRX R2 -0x4da0                                                      (*"BRANCH_TARGETS .L_x_219,.L_x_220,.L_x_221,.L_x_45"*) ;  /* 0xffffffb002987949 */ /* 0x000fea000383ffff */
.L_x_221:
[----:B-----5:R-:W-:-:S04]  /*4da0*/  FSETP.GT.AND P0, PT, R7, RZ, PT ;  /* 0x000000ff0700720b */ /* 0x020fc80003f04000 */
[----:B------:R-:W-:Y:S01]  /*4db0*/  FSEL R2, R0, RZ, P0 ;  /* 0x000000ff00027208 */ /* 0x000fe20000000000 */
[----:B------:R-:W-:Y:S08]  /*4dc0*/  BRA `(.L_x_46) ;  /* 0x0000001800347947 */ /* 0x000ff00003800000 */
.L_x_219:
[----:B-----5:R-:W-:Y:S01]  /*4dd0*/  FSETP.GE.AND P0, PT, R7, RZ, PT ;  /* 0x000000ff0700720b */ /* 0x020fe20003f06000 */
[----:B------:R-:W-:-:S12]  /*4de0*/  BSSY.RECONVERGENT B1, `(.L_x_48) ;  /* 0x0000042000017945 */ /* 0x000fd80003800200 */
[----:B------:R-:W-:Y:S05]  /*4df0*/  @!P0 BRA `(.L_x_49) ;  /* 0x00000000007c8947 */ /* 0x000fea0003800000 */
[----:B------:R-:W-:Y:S02]  /*4e00*/  HFMA2 R0, -RZ, RZ, 0.96630859375, -0.0022525787353515625 ;  /* 0x3bbb989dff007431 */ /* 0x000fe400000001ff */
[----:B------:R-:W-:Y:S01]  /*4e10*/  IMAD.MOV.U32 R3, RZ, RZ, 0x437c0000 ;  /* 0x437c0000ff037424 */ /* 0x000fe200078e00ff */
[----:B------:R-:W-:Y:S02]  /*4e20*/  BSSY.RECONVERGENT B2, `(.L_x_50) ;  /* 0x000001a000027945 */ /* 0x000fe40003800200 */
[----:B------:R-:W-:-:S04]  /*4e30*/  FFMA.SAT R0, R7, -R0, 0.5 ;  /* 0x3f00000007007423 */ /* 0x000fc80000002800 */
[----:B------:R-:W-:-:S04]  /*4e40*/  FFMA.RM R0, R0, R3, 12582913 ;  /* 0x4b40000100007423 */ /* 0x000fc80000004003 */
[C---:B------:R-:W-:Y:S01]  /*4e50*/  FADD R2, R0.reuse, -12583039 ;  /* 0xcb40007f00027421 */ /* 0x040fe20000000000 */
[----:B------:R-:W-:-:S03]  /*4e60*/  SHF.L.U32 R0, R0, 0x17, RZ ;  /* 0x0000001700007819 */ /* 0x000fc600000006ff */
[----:B------:R-:W-:-:S04]  /*4e70*/  FFMA R2, R7, -1.4426950216293334961, -R2 ;  /* 0xbfb8aa3b07027823 */ /* 0x000fc80000000802 */
[----:B------:R-:W-:-:S04]  /*4e80*/  FFMA R12, R7, -1.925963033500011079e-08, R2 ;  /* 0xb2a57060070c7823 */ /* 0x000fc80000000002 */
[----:B------:R-:W0:Y:S02]  /*4e90*/  MUFU.EX2 R3, R12 ;  /* 0x0000000c00037308 */ /* 0x000e240000000800 */
[----:B0-----:R-:W-:-:S06]  /*4ea0*/  FMUL R0, R0, R3 ;  /* 0x0000000300007220 */ /* 0x001fcc0000400000 */
[----:B------:R-:W0:Y:S02]  /*4eb0*/  F2F.F64.F32 R2, R0 ;  /* 0x0000000000027310 */ /* 0x000e240000201800 */
[----:B0-----:R-:W-:-:S06]  /*4ec0*/  DADD R10, R2, 1 ;  /* 0x3ff00000020a7429 */ /* 0x001fcc0000000000 */
[----:B------:R-:W0:Y:S04]  /*4ed0*/  MUFU.RCP64H R3, R11 ;  /* 0x0000000b00037308 */ /* 0x000e280000001800 */
[----:B------:R-:W-:-:S05]  /*4ee0*/  VIADD R2, R11, 0x300402 ;  /* 0x003004020b027836 */ /* 0x000fca0000000000 */
[----:B------:R-:W-:Y:S01]  /*4ef0*/  FSETP.GEU.AND P0, PT, |R2|, 5.8789094863358348022e-39, PT ;  /* 0x004004020200780b */ /* 0x000fe20003f0e200 */
[----:B0-----:R-:W-:-:S08]  /*4f00*/  DFMA R6, -R10, R2, 1 ;  /* 0x3ff000000a06742b */ /* 0x001fd00000000102 */
[----:B------:R-:W-:-:S08]  /*4f10*/  DFMA R6, R6, R6, R6 ;  /* 0x000000060606722b */ /* 0x000fd00000000006 */
[----:B------:R-:W-:-:S08]  /*4f20*/  DFMA R6, R2, R6, R2 ;  /* 0x000000060206722b */ /* 0x000fd00000000002 */
[----:B------:R-:W-:-:S08]  /*4f30*/  DFMA R8, -R10, R6, 1 ;  /* 0x3ff000000a08742b */ /* 0x000fd00000000106 */
[----:B------:R-:W-:Y:S01]  /*4f40*/  DFMA R2, R6, R8, R6 ;  /* 0x000000080602722b */ /* 0x000fe20000000006 */
[----:B------:R-:W-:Y:S10]  /*4f50*/  @P0 BRA `(.L_x_51) ;  /* 0x0000000000180947 */ /* 0x000ff40003800000 */
[----:B------:R-:W-:Y:S02]  /*4f60*/  LOP3.LUT R0, R11, 0x7fffffff, RZ, 0xc0, !PT ;  /* 0x7fffffff0b007812 */ /* 0x000fe400078ec0ff */
[----:B------:R-:W-:Y:S02]  /*4f70*/  MOV R2, 0x4fa0 ;  /* 0x00004fa000027802 */ /* 0x000fe40000000f00 */
[----:B------:R-:W-:-:S07]  /*4f80*/  IADD3 R3, PT, PT, R0, -0x100000, RZ ;  /* 0xfff0000000037810 */ /* 0x000fce0007ffe0ff */
[----:B------:R-:W-:Y:S05]  /*4f90*/  CALL.REL.NOINC `($__internal_0_$__cuda_sm20_dblrcp_rn_slowpath_v3) ;  /* 0x0000001400d87944 */ /* 0x000fea0003c00000 */
[----:B------:R-:W-:Y:S01]  /*4fa0*/  IMAD.MOV.U32 R2, RZ, RZ, R6 ;  /* 0x000000ffff027224 */ /* 0x000fe200078e0006 */
[----:B------:R-:W-:-:S07]  /*4fb0*/  MOV R3, R7 ;  /* 0x0000000700037202 */ /* 0x000fce0000000f00 */
.L_x_51:
[----:B------:R-:W-:Y:S05]  /*4fc0*/  BSYNC.RECONVERGENT B2 ;  /* 0x0000000000027941 */ /* 0x000fea0003800200 */
.L_x_50:
[----:B------:R0:W1:Y:S01]  /*4fd0*/  F2F.F32.F64 R2, R2 ;  /* 0x0000000200027310 */ /* 0x0000620000301000 */
[----:B------:R-:W-:Y:S05]  /*4fe0*/  BRA `(.L_x_52) ;  /* 0x0000000000847947 */ /* 0x000fea0003800000 */
.L_x_49:
[----:B------:R-:W-:Y:S02]  /*4ff0*/  HFMA2 R3, -RZ, RZ, 3.7421875, 0 ;  /* 0x437c0000ff037431 */ /* 0x000fe400000001ff */
[----:B------:R-:W-:Y:S01]  /*5000*/  IMAD.MOV.U32 R0, RZ, RZ, 0x3bbb989d ;  /* 0x3bbb989dff007424 */ /* 0x000fe200078e00ff */
[----:B------:R-:W-:Y:S03]  /*5010*/  BSSY.RECONVERGENT B2, `(.L_x_53) ;  /* 0x000001d000027945 */ /* 0x000fe60003800200 */
[----:B------:R-:W-:-:S04]  /*5020*/  FFMA.SAT R0, R7, R0, 0.5 ;  /* 0x3f00000007007423 */ /* 0x000fc80000002000 */
[----:B------:R-:W-:-:S04]  /*5030*/  FFMA.RM R0, R0, R3, 12582913 ;  /* 0x4b40000100007423 */ /* 0x000fc80000004003 */
[C---:B------:R-:W-:Y:S01]  /*5040*/  FADD R2, R0.reuse, -12583039 ;  /* 0xcb40007f00027421 */ /* 0x040fe20000000000 */
[----:B------:R-:W-:-:S03]  /*5050*/  IMAD.SHL.U32 R0, R0, 0x800000, RZ ;  /* 0x0080000000007824 */ /* 0x000fc600078e00ff */
[----:B------:R-:W-:-:S04]  /*5060*/  FFMA R2, R7, 1.4426950216293334961, -R2 ;  /* 0x3fb8aa3b07027823 */ /* 0x000fc80000000802 */
[----:B------:R-:W-:Y:S01]  /*5070*/  FFMA R10, R7, 1.925963033500011079e-08, R2 ;  /* 0x32a57060070a7823 */ /* 0x000fe20000000002 */
[----:B------:R-:W-:-:S03]  /*5080*/  MOV R2, 0x1 ;  /* 0x0000000100027802 */ /* 0x000fc60000000f00 */
[----:B------:R-:W0:Y:S02]  /*5090*/  MUFU.EX2 R3, R10 ;  /* 0x0000000a00037308 */ /* 0x000e240000000800 */
[----:B0-----:R-:W-:-:S06]  /*50a0*/  FMUL R0, R0, R3 ;  /* 0x0000000300007220 */ /* 0x001fcc0000400000 */
[----:B------:R-:W0:Y:S02]  /*50b0*/  F2F.F64.F32 R12, R0 ;  /* 0x00000000000c7310 */ /* 0x000e240000201800 */
[----:B0-----:R-:W-:Y:S01]  /*50c0*/  DADD R6, R12, 1 ;  /* 0x3ff000000c067429 */ /* 0x001fe20000000000 */
[----:B------:R-:W-:-:S05]  /*50d0*/  FSETP.GEU.AND P1, PT, |R13|, 6.5827683646048100446e-37, PT ;  /* 0x036000000d00780b */ /* 0x000fca0003f2e200 */
[----:B------:R-:W0:Y:S02]  /*50e0*/  MUFU.RCP64H R3, R7 ;  /* 0x0000000700037308 */ /* 0x000e240000001800 */
[----:B0-----:R-:W-:-:S08]  /*50f0*/  DFMA R8, -R6, R2, 1 ;  /* 0x3ff000000608742b */ /* 0x001fd00000000102 */
[----:B------:R-:W-:-:S08]  /*5100*/  DFMA R8, R8, R8, R8 ;  /* 0x000000080808722b */ /* 0x000fd00000000008 */
[----:B------:R-:W-:-:S08]  /*5110*/  DFMA R8, R2, R8, R2 ;  /* 0x000000080208722b */ /* 0x000fd00000000002 */
[----:B------:R-:W-:-:S08]  /*5120*/  DFMA R2, -R6, R8, 1 ;  /* 0x3ff000000602742b */ /* 0x000fd00000000108 */
[----:B------:R-:W-:-:S08]  /*5130*/  DFMA R2, R8, R2, R8 ;  /* 0x000000020802722b */ /* 0x000fd00000000008 */
[----:B------:R-:W-:-:S08]  /*5140*/  DMUL R8, R12, R2 ;  /* 0x000000020c087228 */ /* 0x000fd00000000000 */
[----:B------:R-:W-:-:S08]  /*5150*/  DFMA R10, -R6, R8, R12 ;  /* 0x00000008060a722b */ /* 0x000fd0000000010c */
[----:B------:R-:W-:-:S10]  /*5160*/  DFMA R2, R2, R10, R8 ;  /* 0x0000000a0202722b */ /* 0x000fd40000000008 */
[----:B------:R-:W-:-:S05]  /*5170*/  FFMA R0, RZ, R7, R3 ;  /* 0x00000007ff007223 */ /* 0x000fca0000000003 */
[----:B------:R-:W-:-:S13]  /*5180*/  FSETP.GT.AND P0, PT, |R0|, 1.469367938527859385e-39, PT ;  /* 0x001000000000780b */ /* 0x000fda0003f04200 */
[----:B------:R-:W-:Y:S05]  /*5190*/  @P0 BRA P1, `(.L_x_54) ;  /* 0x0000000000100947 */ /* 0x000fea0000800000 */
[----:B------:R-:W-:-:S07]  /*51a0*/  MOV R0, 0x51c0 ;  /* 0x000051c000007802 */ /* 0x000fce0000000f00 */
[----:B------:R-:W-:Y:S05]  /*51b0*/  CALL.REL.NOINC `($__internal_1_$__cuda_sm20_div_rn_f64_full) ;  /* 0x0000001800007944 */ /* 0x000fea0003c00000 */
[----:B------:R-:W-:Y:S01]  /*51c0*/  IMAD.MOV.U32 R2, RZ, RZ, R12 ;  /* 0x000000ffff027224 */ /* 0x000fe200078e000c */
[----:B------:R-:W-:-:S07]  /*51d0*/  MOV R3, R13 ;  /* 0x0000000d00037202 */ /* 0x000fce0000000f00 */
.L_x_54:
[----:B------:R-:W-:Y:S05]  /*51e0*/  BSYNC.RECONVERGENT B2 ;  /* 0x0000000000027941 */ /* 0x000fea0003800200 */
.L_x_53:
[----:B------:R2:W3:Y:S02]  /*51f0*/  F2F.F32.F64 R2, R2 ;  /* 0x0000000200027310 */ /* 0x0004e40000301000 */
.L_x_52:
[----:B------:R-:W-:Y:S05]  /*5200*/  BSYNC.RECONVERGENT B1 ;  /* 0x0000000000017941 */ /* 0x000fea0003800200 */
.L_x_48:
[----:B------:R-:W-:Y:S05]  /*5210*/  BRA `(.L_x_46) ;  /* 0x0000001400207947 */ /* 0x000fea0003800000 */
.L_x_220:
[----:B-----5:R-:W0:Y:S01]  /*5220*/  F2F.F64.F32 R2, R7 ;  /* 0x0000000700027310 */ /* 0x020e220000201800 */
[----:B------:R-:W-:Y:S01]  /*5230*/  IMAD.MOV.U32 R0, RZ, RZ, RZ ;  /* 0x000000ffff007224 */ /* 0x000fe200078e00ff */
[----:B0-----:R-:W-:Y:S01]  /*5240*/  DSETP.MAX.AND P0, P1, RZ, R2, PT ;  /* 0x00000002ff00722a */ /* 0x001fe2000390f000 */
[----:B------:R-:W-:-:S05]  /*5250*/  MOV R9, R3 ;  /* 0x0000000300097202 */ /* 0x000fca0000000f00 */
[C---:B------:R-:W-:Y:S02]  /*5260*/  FSEL R11, R0.reuse, R9, P0 ;  /* 0x00000009000b7208 */ /* 0x040fe40000000000 */
[----:B------:R-:W-:-:S06]  /*5270*/  SEL R2, R0, R2, P0 ;  /* 0x0000000200027207 */ /* 0x000fcc0000000000 */
[----:B------:R-:W-:-:S05]  /*5280*/  @P1 LOP3.LUT R11, R9, 0x80000, RZ, 0xfc, !PT ;  /* 0x00080000090b1812 */ /* 0x000fca00078efcff */
[----:B------:R-:W-:-:S04]  /*5290*/  IMAD.MOV.U32 R3, RZ, RZ, R11 ;  /* 0x000000ffff037224 */ /* 0x000fc800078e000b */
[----:B------:R0:W1:Y:S01]  /*52a0*/  F2F.F32.F64 R2, R2 ;  /* 0x0000000200027310 */ /* 0x0000620000301000 */
[----:B------:R-:W-:Y:S05]  /*52b0*/  BRA `(.L_x_46) ;  /* 0x0000001000f87947 */ /* 0x000fea0003800000 */
.L_x_41:
[----:B------:R-:W-:-:S13]  /*52c0*/  ISETP.GT.AND P0, PT, R3, 0xd, PT ;  /* 0x0000000d0300780c */ /* 0x000fda0003f04270 */
[----:B------:R-:W-:Y:S05]  /*52d0*/  @P0 BRA `(.L_x_55) ;  /* 0x0000000800780947 */ /* 0x000fea0003800000 */
[----:B------:R-:W-:-:S13]  /*52e0*/  ISETP.GT.AND P0, PT, R3, 0xb, PT ;  /* 0x0000000b0300780c */ /* 0x000fda0003f04270 */
[----:B------:R-:W-:Y:S05]  /*52f0*/  @P0 BRA `(.L_x_56) ;  /* 0x0000000400f00947 */ /* 0x000fea0003800000 */
[----:B------:R-:W-:-:S04]  /*5300*/  IADD3 R2, PT, PT, R3, -0xa, RZ ;  /* 0xfffffff603027810 */ /* 0x000fc80007ffe0ff */
[----:B------:R-:W-:-:S05]  /*5310*/  VIMNMX.U32 R2, PT, PT, R2, 0x2, PT ;  /* 0x0000000202027848 */ /* 0x000fca0003fe0000 */
[----:B------:R-:W-:-:S04]  /*5320*/  IMAD.SHL.U32 R6, R2, 0x4, RZ ;  /* 0x0000000402067824 */ /* 0x000fc800078e00ff */
[----:B------:R-:W0:Y:S02]  /*5330*/  LDC R2, c[0x2][R6+0x1c] ;  /* 0x0080070006027b82 */ /* 0x000e240000000800 */
[----:B0-----:R-:W-:-:S04]  /*5340*/  SHF.R.S32.HI R3, RZ, 0x1f, R2 ;  /* 0x0000001fff037819 */ /* 0x001fc80000011402 */
.L_x_223:
[----:B------:R-:W-:Y:S05]  /*5350*/  BRX R2 -0x5360                                                      (*"BRANCH_TARGETS .L_x_224,.L_x_225,.L_x_45"*) ;  /* 0xffffffac02287949 */ /* 0x000fea000383ffff */
.L_x_225:
[----:B-----5:R-:W0:Y:S01]  /*5360*/  F2F.F64.F32 R8, R7 ;  /* 0x0000000700087310 */ /* 0x020e220000201800 */
[----:B------:R-:W-:Y:S01]  /*5370*/  UMOV UR4, 0xa0b5ed8d ;  /* 0xa0b5ed8d00047882 */ /* 0x000fe20000000000 */
[----:B------:R-:W-:Y:S01]  /*5380*/  UMOV UR5, 0x3eb0c6f7 ;  /* 0x3eb0c6f700057882 */ /* 0x000fe20000000000 */
[----:B------:R-:W-:Y:S01]  /*5390*/  MOV R2, 0x1 ;  /* 0x0000000100027802 */ /* 0x000fe20000000f00 */
[----:B------:R-:W-:Y:S04]  /*53a0*/  BSSY.RECONVERGENT B1, `(.L_x_57) ;  /* 0x0000016000017945 */ /* 0x000fe80003800200 */
[----:B------:R-:W1:Y:S01]  /*53b0*/  F2F.F64.F32 R12, R0 ;  /* 0x00000000000c7310 */ /* 0x000e620000201800 */
[----:B0-----:R-:W-:-:S07]  /*53c0*/  DADD R8, R8, UR4 ;  /* 0x0000000408087e29 */ /* 0x001fce0008000000 */
[----:B------:R-:W0:Y:S01]  /*53d0*/  MUFU.RCP64H R3, R9 ;  /* 0x0000000900037308 */ /* 0x000e220000001800 */
[----:B-1----:R-:W-:Y:S01]  /*53e0*/  FSETP.GEU.AND P1, PT, |R13|, 6.5827683646048100446e-37, PT ;  /* 0x036000000d00780b */ /* 0x002fe20003f2e200 */
        /* <DEDUP_REMOVED lines=11> */
[----:B------:R-:W-:Y:S01]  /*54a0*/  IMAD.MOV.U32 R6, RZ, RZ, R8 ;  /* 0x000000ffff067224 */ /* 0x000fe200078e0008 */
[----:B------:R-:W-:Y:S02]  /*54b0*/  MOV R7, R9 ;  /* 0x0000000900077202 */ /* 0x000fe40000000f00 */
[----:B------:R-:W-:-:S07]  /*54c0*/  MOV R0, 0x54e0 ;  /* 0x000054e000007802 */ /* 0x000fce0000000f00 */
[----:B------:R-:W-:Y:S05]  /*54d0*/  CALL.REL.NOINC `($__internal_1_$__cuda_sm20_div_rn_f64_full) ;  /* 0x0000001400387944 */ /* 0x000fea0003c00000 */
[----:B------:R-:W-:Y:S01]  /*54e0*/  IMAD.MOV.U32 R2, RZ, RZ, R12 ;  /* 0x000000ffff027224 */ /* 0x000fe200078e000c */
[----:B------:R-:W-:-:S07]  /*54f0*/  MOV R3, R13 ;  /* 0x0000000d00037202 */ /* 0x000fce0000000f00 */
.L_x_58:
[----:B------:R-:W-:Y:S05]  /*5500*/  BSYNC.RECONVERGENT B1 ;  /* 0x0000000000017941 */ /* 0x000fea0003800200 */
.L_x_57:
[----:B------:R4:W0:Y:S01]  /*5510*/  F2F.F32.F64 R2, R2 ;  /* 0x0000000200027310 */ /* 0x0008220000301000 */
[----:B------:R-:W-:Y:S05]  /*5520*/  BRA `(.L_x_46) ;  /* 0x00000010005c7947 */ /* 0x000fea0003800000 */
.L_x_224:
[----:B-----5:R-:W0:Y:S01]  /*5530*/  F2F.F64.F32 R2, R7 ;  /* 0x0000000700027310 */ /* 0x020e220000201800 */
[----:B------:R-:W-:Y:S01]  /*5540*/  UMOV UR4, 0xa0b5ed8d ;  /* 0xa0b5ed8d00047882 */ /* 0x000fe20000000000 */
[----:B------:R-:W-:Y:S02]  /*5550*/  UMOV UR5, 0x3eb0c6f7 ;  /* 0x3eb0c6f700057882 */ /* 0x000fe40000000000 */
[----:B0-----:R-:W-:-:S10]  /*5560*/  DADD R2, R2, UR4 ;  /* 0x0000000402027e29 */ /* 0x001fd40008000000 */
[----:B------:R-:W-:Y:S01]  /*5570*/  ISETP.GT.AND P0, PT, R3, 0xfffff, PT ;  /* 0x000fffff0300780c */ /* 0x000fe20003f04270 */
[----:B------:R-:W-:Y:S01]  /*5580*/  IMAD.MOV.U32 R8, RZ, RZ, R2 ;  /* 0x000000ffff087224 */ /* 0x000fe200078e0002 */
[----:B------:R-:W-:Y:S02]  /*5590*/  MOV R9, R3 ;  /* 0x0000000300097202 */ /* 0x000fe40000000f00 */
[----:B------:R-:W-:-:S09]  /*55a0*/  MOV R6, R2 ;  /* 0x0000000200067202 */ /* 0x000fd20000000f00 */
[----:B------:R-:W-:-:S10]  /*55b0*/  @!P0 DMUL R8, R8, 1.80143985094819840000e+16 ;  /* 0x4350000008088828 */ /* 0x000fd40000000000 */
[----:B------:R-:W-:Y:S01]  /*55c0*/  @!P0 IMAD.MOV.U32 R3, RZ, RZ, R9 ;  /* 0x000000ffff038224 */ /* 0x000fe200078e0009 */
[----:B------:R-:W-:-:S04]  /*55d0*/  @!P0 MOV R6, R8 ;  /* 0x0000000800068202 */ /* 0x000fc80000000f00 */
[----:B------:R-:W-:-:S04]  /*55e0*/  IADD3 R0, PT, PT, R3, -0x1, RZ ;  /* 0xffffffff03007810 */ /* 0x000fc80007ffe0ff */
[----:B------:R-:W-:Y:S01]  /*55f0*/  ISETP.GT.U32.AND P1, PT, R0, 0x7feffffe, PT ;  /* 0x7feffffe0000780c */ /* 0x000fe20003f24070 */
[----:B------:R-:W-:Y:S02]  /*5600*/  IMAD.MOV.U32 R0, RZ, RZ, -0x3ff ;  /* 0xfffffc01ff007424 */ /* 0x000fe400078e00ff */
[----:B------:R-:W-:-:S10]  /*5610*/  @!P0 IMAD.MOV.U32 R0, RZ, RZ, -0x435 ;  /* 0xfffffbcbff008424 */ /* 0x000fd400078e00ff */
[----:B------:R-:W-:Y:S05]  /*5620*/  @P1 BRA `(.L_x_59) ;  /* 0x0000000400041947 */ /* 0x000fea0003800000 */
[C---:B------:R-:W-:Y:S01]  /*5630*/  LOP3.LUT R2, R3.reuse, 0xfffff, RZ, 0xc0, !PT ;  /* 0x000fffff03027812 */ /* 0x040fe200078ec0ff */
[----:B------:R-:W-:Y:S01]  /*5640*/  IMAD.MOV.U32 R8, RZ, RZ, RZ ;  /* 0x000000ffff087224 */ /* 0x000fe200078e00ff */
[----:B------:R-:W-:Y:S01]  /*5650*/  MOV R16, 0x8b7a8b04 ;  /* 0x8b7a8b0400107802 */ /* 0x000fe20000000f00 */
[----:B------:R-:W-:Y:S01]  /*5660*/  IMAD.MOV.U32 R17, RZ, RZ, 0x3ed0ee25 ;  /* 0x3ed0ee25ff117424 */ /* 0x000fe200078e00ff */
[----:B------:R-:W-:Y:S01]  /*5670*/  LOP3.LUT R7, R2, 0x3ff00000, RZ, 0xfc, !PT ;  /* 0x3ff0000002077812 */ /* 0x000fe200078efcff */
[----:B------:R-:W-:Y:S01]  /*5680*/  UMOV UR4, 0x3ae80f1e ;  /* 0x3ae80f1e00047882 */ /* 0x000fe20000000000 */
[----:B------:R-:W-:Y:S01]  /*5690*/  UMOV UR5, 0x3eb1380b ;  /* 0x3eb1380b00057882 */ /* 0x000fe20000000000 */
[----:B------:R-:W-:Y:S01]  /*56a0*/  LEA.HI R0, R3, R0, RZ, 0xc ;  /* 0x0000000003007211 */ /* 0x000fe200078f60ff */
[----:B------:R-:W-:Y:S01]  /*56b0*/  IMAD.MOV.U32 R19, RZ, RZ, 0x43300000 ;  /* 0x43300000ff137424 */ /* 0x000fe200078e00ff */
[----:B------:R-:W-:Y:S01]  /*56c0*/  ISETP.GE.U32.AND P0, PT, R7, 0x3ff6a09f, PT ;  /* 0x3ff6a09f0700780c */ /* 0x000fe20003f06070 */
[----:B------:R-:W-:Y:S01]  /*56d0*/  UMOV UR6, 0x80000000 ;  /* 0x8000000000067882 */ /* 0x000fe20000000000 */
[----:B------:R-:W-:-:S11]  /*56e0*/  UMOV UR7, 0x43300000 ;  /* 0x4330000000077882 */ /* 0x000fd60000000000 */
[----:B------:R-:W-:Y:S01]  /*56f0*/  @P0 VIADD R9, R7, 0xfff00000 ;  /* 0xfff0000007090836 */ /* 0x000fe20000000000 */
[----:B------:R-:W-:-:S04]  /*5700*/  @P0 IADD3 R0, PT, PT, R0, 0x1, RZ ;  /* 0x0000000100000810 */ /* 0x000fc80007ffe0ff */
[----:B------:R-:W-:Y:S02]  /*5710*/  @P0 MOV R7, R9 ;  /* 0x0000000900070202 */ /* 0x000fe40000000f00 */
[----:B------:R-:W-:-:S04]  /*5720*/  LOP3.LUT R18, R0, 0x80000000, RZ, 0x3c, !PT ;  /* 0x8000000000127812 */ /* 0x000fc800078e3cff */
[C---:B------:R-:W-:Y:S02]  /*5730*/  DADD R14, R6.reuse, 1 ;  /* 0x3ff00000060e7429 */ /* 0x040fe40000000000 */
[----:B------:R-:W-:-:S04]  /*5740*/  DADD R6, R6, -1 ;  /* 0xbff0000006067429 */ /* 0x000fc80000000000 */
[----:B------:R-:W0:Y:S02]  /*5750*/  MUFU.RCP64H R9, R15 ;  /* 0x0000000f00097308 */ /* 0x000e240000001800 */
[----:B0-----:R-:W-:-:S08]  /*5760*/  DFMA R10, -R14, R8, 1 ;  /* 0x3ff000000e0a742b */ /* 0x001fd00000000108 */
[----:B------:R-:W-:-:S08]  /*5770*/  DFMA R10, R10, R10, R10 ;  /* 0x0000000a0a0a722b */ /* 0x000fd0000000000a */
[----:B------:R-:W-:-:S08]  /*5780*/  DFMA R8, R8, R10, R8 ;  /* 0x0000000a0808722b */ /* 0x000fd00000000008 */
[----:B------:R-:W-:-:S08]  /*5790*/  DMUL R10, R6, R8 ;  /* 0x00000008060a7228 */ /* 0x000fd00000000000 */
[----:B------:R-:W-:-:S08]  /*57a0*/  DFMA R10, R6, R8, R10 ;  /* 0x00000008060a722b */ /* 0x000fd0000000000a */
[----:B------:R-:W-:Y:S02]  /*57b0*/  DMUL R12, R10, R10 ;  /* 0x0000000a0a0c7228 */ /* 0x000fe40000000000 */
[----:B------:R-:W-:-:S06]  /*57c0*/  DADD R2, R6, -R10 ;  /* 0x0000000006027229 */ /* 0x000fcc000000080a */
[----:B------:R-:W-:Y:S01]  /*57d0*/  DFMA R14, R12, UR4, R16 ;  /* 0x000000040c0e7c2b */ /* 0x000fe20008000010 */
[----:B------:R-:W-:Y:S01]  /*57e0*/  UMOV UR4, 0x9f02676f ;  /* 0x9f02676f00047882 */ /* 0x000fe20000000000 */
[----:B------:R-:W-:Y:S01]  /*57f0*/  UMOV UR5, 0x3ef3b266 ;  /* 0x3ef3b26600057882 */ /* 0x000fe20000000000 */
[----:B------:R-:W-:Y:S02]  /*5800*/  DADD R16, R2, R2 ;  /* 0x0000000002107229 */ /* 0x000fe40000000002 */
[----:B------:R-:W-:Y:S01]  /*5810*/  DADD R2, R18, -UR6 ;  /* 0x8000000612027e29 */ /* 0x000fe20008000000 */
[----:B------:R-:W-:Y:S01]  /*5820*/  UMOV UR6, 0xfefa39ef ;  /* 0xfefa39ef00067882 */ /* 0x000fe20000000000 */
[----:B------:R-:W-:Y:S01]  /*5830*/  UMOV UR7, 0x3fe62e42 ;  /* 0x3fe62e4200077882 */ /* 0x000fe20000000000 */
[----:B------:R-:W-:Y:S01]  /*5840*/  DFMA R14, R12, R14, UR4 ;  /* 0x000000040c0e7e2b */ /* 0x000fe2000800000e */
[----:B------:R-:W-:Y:S01]  /*5850*/  UMOV UR4, 0xa9ab0956 ;  /* 0xa9ab095600047882 */ /* 0x000fe20000000000 */
[----:B------:R-:W-:Y:S01]  /*5860*/  UMOV UR5, 0x3f1745cb ;  /* 0x3f1745cb00057882 */ /* 0x000fe20000000000 */
[----:B------:R-:W-:-:S02]  /*5870*/  DFMA R16, R6, -R10, R16 ;  /* 0x8000000a0610722b */ /* 0x000fc40000000010 */
[----:B------:R-:W-:-:S03]  /*5880*/  DFMA R6, R2, UR6, R10 ;  /* 0x0000000602067c2b */ /* 0x000fc6000800000a */
[----:B------:R-:W-:Y:S01]  /*5890*/  DFMA R14, R12, R14, UR4 ;  /* 0x000000040c0e7e2b */ /* 0x000fe2000800000e */
[----:B------:R-:W-:Y:S01]  /*58a0*/  UMOV UR4, 0x2d1b5154 ;  /* 0x2d1b515400047882 */ /* 0x000fe20000000000 */
[----:B------:R-:W-:Y:S01]  /*58b0*/  UMOV UR5, 0x3f3c71c7 ;  /* 0x3f3c71c700057882 */ /* 0x000fe20000000000 */
[----:B------:R-:W-:-:S05]  /*58c0*/  DMUL R16, R8, R16 ;  /* 0x0000001008107228 */ /* 0x000fca0000000000 */
[----:B------:R-:W-:Y:S01]  /*58d0*/  DFMA R14, R12, R14, UR4 ;  /* 0x000000040c0e7e2b */ /* 0x000fe2000800000e */
[----:B------:R-:W-:Y:S01]  /*58e0*/  UMOV UR4, 0x923be72d ;  /* 0x923be72d00047882 */ /* 0x000fe20000000000 */
[----:B------:R-:W-:-:S06]  /*58f0*/  UMOV UR5, 0x3f624924 ;  /* 0x3f62492400057882 */ /* 0x000fcc0000000000 */
        /* <DEDUP_REMOVED lines=8> */
[----:B------:R-:W-:Y:S02]  /*5980*/  UMOV UR5, 0x3fe62e42 ;  /* 0x3fe62e4200057882 */ /* 0x000fe40000000000 */
[----:B------:R-:W-:Y:S01]  /*5990*/  DFMA R18, R2, -UR4, R6 ;  /* 0x8000000402127c2b */ /* 0x000fe20008000006 */
[----:B------:R-:W-:Y:S01]  /*59a0*/  UMOV UR4, 0x3b39803f ;  /* 0x3b39803f00047882 */ /* 0x000fe20000000000 */
[----:B------:R-:W-:Y:S02]  /*59b0*/  UMOV UR5, 0x3c7abc9e ;  /* 0x3c7abc9e00057882 */ /* 0x000fe40000000000 */
[----:B------:R-:W-:-:S04]  /*59c0*/  DMUL R14, R12, R14 ;  /* 0x0000000e0c0e7228 */ /* 0x000fc80000000000 */
[----:B------:R-:W-:-:S04]  /*59d0*/  DADD R18, -R10, R18 ;  /* 0x000000000a127229 */ /* 0x000fc80000000112 */
[----:B------:R-:W-:-:S08]  /*59e0*/  DFMA R14, R10, R14, R16 ;  /* 0x0000000e0a0e722b */ /* 0x000fd00000000010 */
[----:B------:R-:W-:-:S08]  /*59f0*/  DADD R14, R14, -R18 ;  /* 0x000000000e0e7229 */ /* 0x000fd00000000812 */
[----:B------:R-:W-:-:S08]  /*5a00*/  DFMA R14, R2, UR4, R14 ;  /* 0x00000004020e7c2b */ /* 0x000fd0000800000e */
[----:B------:R-:W-:-:S06]  /*5a10*/  DADD R14, R6, R14 ;  /* 0x00000000060e7229 */ /* 0x000fcc000000000e */
[----:B------:R0:W1:Y:S01]  /*5a20*/  F2F.F32.F64 R2, R14 ;  /* 0x0000000e00027310 */ /* 0x0000620000301000 */
[----:B------:R-:W-:Y:S05]  /*5a30*/  BRA `(.L_x_46) ;  /* 0x0000000c00187947 */ /* 0x000fea0003800000 */
.L_x_59:
[----:B------:R-:W-:Y:S01]  /*5a40*/  MOV R2, 0x0 ;  /* 0x0000000000027802 */ /* 0x000fe20000000f00 */
[----:B------:R-:W-:Y:S01]  /*5a50*/  IMAD.MOV.U32 R3, RZ, RZ, 0x7ff00000 ;  /* 0x7ff00000ff037424 */ /* 0x000fe200078e00ff */
[----:B------:R-:W-:-:S05]  /*5a60*/  LOP3.LUT P0, RZ, R9, 0x7fffffff, RZ, 0xc0, !PT ;  /* 0x7fffffff09ff7812 */ /* 0x000fca000780c0ff */
[----:B------:R-:W-:-:S10]  /*5a70*/  DFMA R2, R8, R2, +INF ;  /* 0x7ff000000802742b */ /* 0x000fd40000000002 */
[----:B------:R-:W-:Y:S02]  /*5a80*/  FSEL R2, R2, RZ, P0 ;  /* 0x000000ff02027208 */ /* 0x000fe40000000000 */
[----:B------:R-:W-:-:S04]  /*5a90*/  FSEL R3, R3, -QNAN , P0 ;  /* 0xfff0000003037808 */ /* 0x000fc80000000000 */
[----:B------:R0:W1:Y:S01]  /*5aa0*/  F2F.F32.F64 R2, R2 ;  /* 0x0000000200027310 */ /* 0x0000620000301000 */
[----:B------:R-:W-:Y:S05]  /*5ab0*/  BRA `(.L_x_46) ;  /* 0x0000000800f87947 */ /* 0x000fea0003800000 */
.L_x_56:
[----:B------:R-:W-:-:S04]  /*5ac0*/  MOV R2, 0xfffffff4 ;  /* 0xfffffff400027802 */ /* 0x000fc80000000f00 */
[----:B------:R-:W-:-:S05]  /*5ad0*/  VIADDMNMX.U32 R2, R3, R2, 0x2, PT ;  /* 0x0000000203027446 */ /* 0x000fca0003800002 */
[----:B------:R-:W-:-:S04]  /*5ae0*/  IMAD.SHL.U32 R6, R2, 0x4, RZ ;  /* 0x0000000402067824 */ /* 0x000fc800078e00ff */
[----:B------:R-:W0:Y:S02]  /*5af0*/  LDC R2, c[0x2][R6+0x28] ;  /* 0x00800a0006027b82 */ /* 0x000e240000000800 */
[----:B0-----:R-:W-:-:S04]  /*5b00*/  SHF.R.S32.HI R3, RZ, 0x1f, R2 ;  /* 0x0000001fff037819 */ /* 0x001fc80000011402 */
.L_x_227:
[----:B------:R-:W-:Y:S05]  /*5b10*/  BRX R2 -0x5b20                                                      (*"BRANCH_TARGETS .L_x_228,.L_x_229,.L_x_45"*) ;  /* 0xffffffa402387949 */ /* 0x000fea000383ffff */
.L_x_229:
[----:B-----5:R-:W-:Y:S01]  /*5b20*/  IADD3 R0, PT, PT, R7, 0x1800000, RZ ;  /* 0x0180000007007810 */ /* 0x020fe20007ffe0ff */
[----:B------:R-:W-:Y:S03]  /*5b30*/  BSSY.RECONVERGENT B1, `(.L_x_60) ;  /* 0x000000c000017945 */ /* 0x000fe60003800200 */
[----:B------:R-:W-:-:S04]  /*5b40*/  LOP3.LUT R0, R0, 0x7f800000, RZ, 0xc0, !PT ;  /* 0x7f80000000007812 */ /* 0x000fc800078ec0ff */
[----:B------:R-:W-:-:S13]  /*5b50*/  ISETP.GT.U32.AND P0, PT, R0, 0x1ffffff, PT ;  /* 0x01ffffff0000780c */ /* 0x000fda0003f04070 */
[----:B------:R-:W-:Y:S05]  /*5b60*/  @P0 BRA `(.L_x_61) ;  /* 0x0000000000100947 */ /* 0x000fea0003800000 */
[----:B------:R-:W-:-:S07]  /*5b70*/  MOV R6, 0x5b90 ;  /* 0x00005b9000067802 */ /* 0x000fce0000000f00 */
[----:B------:R-:W-:Y:S05]  /*5b80*/  CALL.REL.NOINC `($__internal_2_$__cuda_sm20_rcp_rn_f32_slowpath) ;  /* 0x0000001400047944 */ /* 0x000fea0003c00000 */
[----:B------:R-:W-:Y:S01]  /*5b90*/  IMAD.MOV.U32 R2, RZ, RZ, R3 ;  /* 0x000000ffff027224 */ /* 0x000fe200078e0003 */
[----:B------:R-:W-:Y:S06]  /*5ba0*/  BRA `(.L_x_62) ;  /* 0x0000000000107947 */ /* 0x000fec0003800000 */
.L_x_61:
[----:B------:R-:W0:Y:S02]  /*5bb0*/  MUFU.RCP R2, R7 ;  /* 0x0000000700027308 */ /* 0x000e240000001000 */
[----:B0-----:R-:W-:-:S04]  /*5bc0*/  FFMA R0, R7, R2, -1 ;  /* 0xbf80000007007423 */ /* 0x001fc80000000002 */
[----:B------:R-:W-:-:S04]  /*5bd0*/  FADD.FTZ R3, -R0, -RZ ;  /* 0x800000ff00037221 */ /* 0x000fc80000010100 */
[----:B------:R-:W-:-:S07]  /*5be0*/  FFMA R2, R2, R3, R2 ;  /* 0x0000000302027223 */ /* 0x000fce0000000002 */
.L_x_62:
[----:B------:R-:W-:Y:S05]  /*5bf0*/  BSYNC.RECONVERGENT B1 ;  /* 0x0000000000017941 */ /* 0x000fea0003800200 */
.L_x_60:
[----:B------:R-:W-:Y:S05]  /*5c00*/  BRA `(.L_x_46) ;  /* 0x0000000800a47947 */ /* 0x000fea0003800000 */
.L_x_228:
[----:B-----5:R-:W-:Y:S02]  /*5c10*/  HFMA2 R0, -RZ, RZ, 0.96630859375, -0.0022525787353515625 ;  /* 0x3bbb989dff007431 */ /* 0x020fe400000001ff */
[----:B------:R-:W-:-:S03]  /*5c20*/  IMAD.MOV.U32 R3, RZ, RZ, 0x437c0000 ;  /* 0x437c0000ff037424 */ /* 0x000fc600078e00ff */
[----:B------:R-:W-:-:S04]  /*5c30*/  FFMA.SAT R0, R7, R0, 0.5 ;  /* 0x3f00000007007423 */ /* 0x000fc80000002000 */
[----:B------:R-:W-:-:S04]  /*5c40*/  FFMA.RM R0, R0, R3, 12582913 ;  /* 0x4b40000100007423 */ /* 0x000fc80000004003 */
[C---:B------:R-:W-:Y:S01]  /*5c50*/  FADD R2, R0.reuse, -12583039 ;  /* 0xcb40007f00027421 */ /* 0x040fe20000000000 */
[----:B------:R-:W-:-:S03]  /*5c60*/  SHF.L.U32 R0, R0, 0x17, RZ ;  /* 0x0000001700007819 */ /* 0x000fc600000006ff */
[----:B------:R-:W-:-:S04]  /*5c70*/  FFMA R2, R7, 1.4426950216293334961, -R2 ;  /* 0x3fb8aa3b07027823 */ /* 0x000fc80000000802 */
[----:B------:R-:W-:-:S06]  /*5c80*/  FFMA R7, R7, 1.925963033500011079e-08, R2 ;  /* 0x32a5706007077823 */ /* 0x000fcc0000000002 */
[----:B------:R-:W0:Y:S02]  /*5c90*/  MUFU.EX2 R7, R7 ;  /* 0x0000000700077308 */ /* 0x000e240000000800 */
[----:B0-----:R-:W-:Y:S01]  /*5ca0*/  FMUL R2, R0, R7 ;  /* 0x0000000700027220 */ /* 0x001fe20000400000 */
[----:B------:R-:W-:Y:S06]  /*5cb0*/  BRA `(.L_x_46) ;  /* 0x0000000800787947 */ /* 0x000fec0003800000 */
.L_x_55:
[----:B------:R-:W-:-:S13]  /*5cc0*/  ISETP.GT.AND P0, PT, R3, 0xf, PT ;  /* 0x0000000f0300780c */ /* 0x000fda0003f04270 */
[----:B------:R-:W-:Y:S05]  /*5cd0*/  @P0 BRA `(.L_x_63) ;  /* 0x0000000000940947 */ /* 0x000fea0003800000 */
[----:B------:R-:W-:-:S05]  /*5ce0*/  IMAD.MOV.U32 R2, RZ, RZ, -0xe ;  /* 0xfffffff2ff027424 */ /* 0x000fca00078e00ff */
[----:B------:R-:W-:-:S04]  /*5cf0*/  VIADDMNMX.U32 R2, R3, R2, 0x2, PT ;  /* 0x0000000203027446 */ /* 0x000fc80003800002 */
[----:B------:R-:W-:-:S04]  /*5d00*/  SHF.L.U32 R6, R2, 0x2, RZ ;  /* 0x0000000202067819 */ /* 0x000fc800000006ff */
[----:B------:R-:W0:Y:S02]  /*5d10*/  LDC R2, c[0x2][R6+0x34] ;  /* 0x00800d0006027b82 */ /* 0x000e240000000800 */
[----:B0-----:R-:W-:-:S04]  /*5d20*/  SHF.R.S32.HI R3, RZ, 0x1f, R2 ;  /* 0x0000001fff037819 */ /* 0x001fc80000011402 */
.L_x_231:
[----:B------:R-:W-:Y:S05]  /*5d30*/  BRX R2 -0x5d40                                                      (*"BRANCH_TARGETS .L_x_232,.L_x_233,.L_x_45"*) ;  /* 0xffffffa002b07949 */ /* 0x000fea000383ffff */
.L_x_233:
[C-C-:B-----5:R-:W-:Y:S01]  /*5d40*/  FADD R8, -R7.reuse, R0.reuse ;  /* 0x0000000007087221 */ /* 0x160fe20000000100 */
[----:B------:R-:W-:Y:S01]  /*5d50*/  FADD R3, R7, -R0 ;  /* 0x8000000007037221 */ /* 0x000fe20000000000 */
[----:B------:R-:W-:Y:S01]  /*5d60*/  UMOV UR4, 0x47ae147b ;  /* 0x47ae147b00047882 */ /* 0x000fe20000000000 */
[----:B------:R-:W-:-:S03]  /*5d70*/  UMOV UR5, 0x3f847ae1 ;  /* 0x3f847ae100057882 */ /* 0x000fc60000000000 */
[----:B------:R-:W0:Y:S08]  /*5d80*/  F2F.F64.F32 R8, R8 ;  /* 0x0000000800087310 */ /* 0x000e300000201800 */
[----:B------:R-:W1:Y:S01]  /*5d90*/  F2F.F64.F32 R2, R3 ;  /* 0x0000000300027310 */ /* 0x000e620000201800 */
[----:B0-----:R-:W-:-:S06]  /*5da0*/  DSETP.GEU.AND P0, PT, R8, UR4, PT ;  /* 0x0000000408007e2a */ /* 0x001fcc000bf0e000 */
[----:B-1----:R-:W-:-:S06]  /*5db0*/  DSETP.LT.AND P0, PT, R2, UR4, !P0 ;  /* 0x0000000402007e2a */ /* 0x002fcc000c701000 */
[----:B------:R-:W-:Y:S01]  /*5dc0*/  FSEL R2, RZ, 1, !P0 ;  /* 0x3f800000ff027808 */ /* 0x000fe20004000000 */
[----:B------:R-:W-:Y:S07]  /*5dd0*/  BRA `(.L_x_46) ;  /* 0x0000000800307947 */ /* 0x000fee0003800000 */
.L_x_232:
[----:B-----5:R-:W-:Y:S01]  /*5de0*/  FMUL R10, R7, R7 ;  /* 0x00000007070a7220 */ /* 0x020fe20000400000 */
[----:B------:R-:W-:Y:S05]  /*5df0*/  BSSY.RECONVERGENT B1, `(.L_x_64) ;  /* 0x000000f000017945 */ /* 0x000fea0003800200 */
[----:B------:R-:W0:Y:S08]  /*5e00*/  F2F.F64.F32 R10, R10 ;  /* 0x0000000a000a7310 */ /* 0x000e300000201800 */
[----:B0-----:R-:W0:Y:S01]  /*5e10*/  MUFU.RCP64H R3, R11 ;  /* 0x0000000b00037308 */ /* 0x001e220000001800 */
        /* <DEDUP_REMOVED lines=8> */
[----:B------:R-:W-:-:S04]  /*5ea0*/  LOP3.LUT R2, R11, 0x7fffffff, RZ, 0xc0, !PT ;  /* 0x7fffffff0b027812 */ /* 0x000fc800078ec0ff */
[----:B------:R-:W-:Y:S02]  /*5eb0*/  IADD3 R3, PT, PT, R2, -0x100000, RZ ;  /* 0xfff0000002037810 */ /* 0x000fe40007ffe0ff */
[----:B------:R-:W-:-:S07]  /*5ec0*/  MOV R2, 0x5ee0 ;  /* 0x00005ee000027802 */ /* 0x000fce0000000f00 */
[----:B------:R-:W-:Y:S05]  /*5ed0*/  CALL.REL.NOINC `($__internal_0_$__cuda_sm20_dblrcp_rn_slowpath_v3) ;  /* 0x0000000800087944 */ /* 0x000fea0003c00000 */
.L_x_65:
[----:B------:R-:W-:Y:S05]  /*5ee0*/  BSYNC.RECONVERGENT B1 ;  /* 0x0000000000017941 */ /* 0x000fea0003800200 */
.L_x_64:
[----:B------:R-:W0:Y:S02]  /*5ef0*/  F2F.F64.F32 R2, R0 ;  /* 0x0000000000027310 */ /* 0x000e240000201800 */
[----:B0-----:R-:W-:-:S06]  /*5f00*/  DMUL R6, R6, -R2 ;  /* 0x8000000206067228 */ /* 0x001fcc0000000000 */
[----:B------:R0:W1:Y:S01]  /*5f10*/  F2F.F32.F64 R2, R6 ;  /* 0x0000000600027310 */ /* 0x0000620000301000 */
[----:B------:R-:W-:Y:S05]  /*5f20*/  BRA `(.L_x_46) ;  /* 0x0000000400dc7947 */ /* 0x000fea0003800000 */
.L_x_63:
[----:B------:R-:W-:-:S13]  /*5f30*/  ISETP.NE.AND P0, PT, R3, 0x10, PT ;  /* 0x000000100300780c */ /* 0x000fda0003f05270 */
[----:B------:R-:W-:Y:S05]  /*5f40*/  @!P0 BRA `(.L_x_66) ;  /* 0x0000000400cc8947 */ /* 0x000fea0003800000 */
[----:B------:R-:W-:Y:S01]  /*5f50*/  ISETP.NE.AND P0, PT, R3, 0x11, PT ;  /* 0x000000110300780c */ /* 0x000fe20003f05270 */
[----:B------:R-:W-:-:S12]  /*5f60*/  IMAD.MOV.U32 R2, RZ, RZ, 0x3f800000 ;  /* 0x3f800000ff027424 */ /* 0x000fd800078e00ff */
[----:B------:R-:W-:Y:S05]  /*5f70*/  @!P0 BRA `(.L_x_67) ;  /* 0x0000000000588947 */ /* 0x000fea0003800000 */
[----:B------:R-:W-:Y:S02]  /*5f80*/  ISETP.NE.AND P0, PT, R3, 0x12, PT ;  /* 0x000000120300780c */ /* 0x000fe40003f05270 */
[----:B------:R-:W-:-:S11]  /*5f90*/  MOV R2, 0x3f800000 ;  /* 0x3f80000000027802 */ /* 0x000fd60000000f00 */
[----:B------:R-:W-:Y:S05]  /*5fa0*/  @!P0 BRA `(.L_x_68) ;  /* 0x0000000000088947 */ /* 0x000fea0003800000 */
.L_x_45:
[----:B-----5:R-:W-:Y:S01]  /*5fb0*/  FADD R2, R7, R0 ;  /* 0x0000000007027221 */ /* 0x020fe20000000000 */
[----:B------:R-:W-:Y:S06]  /*5fc0*/  BRA `(.L_x_46) ;  /* 0x0000000400b47947 */ /* 0x000fec0003800000 */
.L_x_68:
[C---:B-----5:R-:W-:Y:S01]  /*5fd0*/  FMUL R0, |R7|.reuse, 2.8853900432586669922 ;  /* 0x4038aa3b07007820 */ /* 0x060fe20000400200 */
[----:B------:R-:W-:Y:S02]  /*5fe0*/  IMAD.MOV.U32 R6, RZ, RZ, 0x3c80f082 ;  /* 0x3c80f082ff067424 */ /* 0x000fe400078e00ff */
[C---:B------:R-:W-:Y:S01]  /*5ff0*/  FMUL R9, R7.reuse, R7 ;  /* 0x0000000707097220 */ /* 0x040fe20000400000 */
[C---:B------:R-:W-:Y:S02]  /*6000*/  FSETP.GE.AND P1, PT, |R7|.reuse, 0.60000002384185791016, PT ;  /* 0x3f19999a0700780b */ /* 0x040fe40003f26200 */
[----:B------:R-:W-:Y:S01]  /*6010*/  FSETP.GE.AND P0, PT, |R7|, 9.010913848876953125, PT ;  /* 0x41102cb40700780b */ /* 0x000fe20003f06200 */
[----:B------:R-:W0:Y:S01]  /*6020*/  MUFU.EX2 R0, R0 ;  /* 0x0000000000007308 */ /* 0x000e220000000800 */
[----:B------:R-:W-:-:S04]  /*6030*/  FFMA R6, R9, R6, -0.052303962409496307373 ;  /* 0xbd563cae09067423 */ /* 0x000fc80000000006 */
[----:B------:R-:W-:Y:S01]  /*6040*/  FFMA R6, R6, R9, 0.1331529766321182251 ;  /* 0x3e08594106067423 */ /* 0x000fe20000000009 */
[----:B0-----:R-:W-:-:S03]  /*6050*/  FADD R3, R0, 1 ;  /* 0x3f80000000037421 */ /* 0x001fc60000000000 */
[----:B------:R-:W-:-:S04]  /*6060*/  FFMA R0, R6, R9, -0.33332768082618713379 ;  /* 0xbeaaa9ed06007423 */ /* 0x000fc80000000009 */
[----:B------:R-:W-:Y:S01]  /*6070*/  FFMA R0, R0, R9, RZ ;  /* 0x0000000900007223 */ /* 0x000fe200000000ff */
[----:B------:R-:W0:Y:S02]  /*6080*/  MUFU.RCP R3, R3 ;  /* 0x0000000300037308 */ /* 0x000e240000001000 */
[----:B0-----:R-:W-:-:S05]  /*6090*/  FFMA R2, R3, -2, R2 ;  /* 0xc000000003027823 */ /* 0x001fca0000000002 */
[----:B------:R-:W-:-:S04]  /*60a0*/  FSEL R2, R2, 1, !P0 ;  /* 0x3f80000002027808 */ /* 0x000fc80004000000 */
[--C-:B------:R-:W-:Y:S01]  /*60b0*/  LOP3.LUT R2, R2, 0x80000000, R7.reuse, 0xb8, !PT ;  /* 0x8000000002027812 */ /* 0x100fe200078eb807 */
[----:B------:R-:W-:Y:S01]  /*60c0*/  @!P1 FFMA R2, R7, R0, R7 ;  /* 0x0000000007029223 */ /* 0x000fe20000000007 */
[----:B------:R-:W-:Y:S06]  /*60d0*/  BRA `(.L_x_46) ;  /* 0x0000000400707947 */ /* 0x000fec0003800000 */
.L_x_67:
[C---:B-----5:R-:W-:Y:S01]  /*60e0*/  FMUL R6, |R7|.reuse, 16777216 ;  /* 0x4b80000007067820 */ /* 0x060fe20000400200 */
[----:B------:R-:W-:Y:S01]  /*60f0*/  FSETP.GEU.AND P0, PT, |R7|, 1.175494350822287508e-38, PT ;  /* 0x008000000700780b */ /* 0x000fe20003f0e200 */
[----:B------:R-:W-:-:S03]  /*6100*/  HFMA2 R14, -RZ, RZ, 0.771484375, 0.21533203125 ;  /* 0x3a2c32e4ff0e7431 */ /* 0x000fc600000001ff */
[----:B------:R-:W-:-:S04]  /*6110*/  FSEL R6, R6, |R7|, !P0 ;  /* 0x4000000706067208 */ /* 0x000fc80004000000 */
[----:B------:R-:W-:-:S04]  /*6120*/  IADD3 R3, PT, PT, R6, -0x3f3504f3, RZ ;  /* 0xc0cafb0d06037810 */ /* 0x000fc80007ffe0ff */
[----:B------:R-:W-:Y:S02]  /*6130*/  LOP3.LUT R9, R3, 0xff800000, RZ, 0xc0, !PT ;  /* 0xff80000003097812 */ /* 0x000fe400078ec0ff */
[----:B------:R-:W-:-:S03]  /*6140*/  FSEL R3, RZ, -24, P0 ;  /* 0xc1c00000ff037808 */ /* 0x000fc60000000000 */
[----:B------:R-:W-:-:S04]  /*6150*/  IMAD.IADD R6, R6, 0x1, -R9 ;  /* 0x0000000106067824 */ /* 0x000fc800078e0a09 */
[C---:B------:R-:W-:Y:S01]  /*6160*/  FADD R10, R6.reuse, 1 ;  /* 0x3f800000060a7421 */ /* 0x040fe20000000000 */
[----:B------:R-:W-:Y:S01]  /*6170*/  FADD R8, R6, -1 ;  /* 0xbf80000006087421 */ /* 0x000fe20000000000 */
[----:B------:R-:W-:-:S03]  /*6180*/  I2FP.F32.S32 R6, R9 ;  /* 0x0000000900067245 */ /* 0x000fc60000201400 */
[----:B------:R-:W-:Y:S01]  /*6190*/  FADD R11, R8, R8 ;  /* 0x00000008080b7221 */ /* 0x000fe20000000000 */
[----:B------:R-:W0:Y:S01]  /*61a0*/  MUFU.RCP R10, R10 ;  /* 0x0000000a000a7308 */ /* 0x000e220000001000 */
[----:B------:R-:W-:Y:S02]  /*61b0*/  FFMA R6, R6, 1.1920928955078125e-07, R3 ;  /* 0x3400000006067823 */ /* 0x000fe40000000003 */
[----:B0-----:R-:W-:-:S04]  /*61c0*/  FMUL R11, R10, R11 ;  /* 0x0000000b0a0b7220 */ /* 0x001fc80000400000 */
[----:B------:R-:W-:Y:S01]  /*61d0*/  FADD R12, R8, -R11 ;  /* 0x8000000b080c7221 */ /* 0x000fe20000000000 */
[CC--:B------:R-:W-:Y:S01]  /*61e0*/  FMUL R9, R11.reuse, R11.reuse ;  /* 0x0000000b0b097220 */ /* 0x0c0fe20000400000 */
[----:B------:R-:W-:Y:S02]  /*61f0*/  FFMA R3, R11, 1.4426950216293334961, R6 ;  /* 0x3fb8aa3b0b037823 */ /* 0x000fe40000000006 */
[----:B------:R-:W-:Y:S01]  /*6200*/  FADD R13, R12, R12 ;  /* 0x0000000c0c0d7221 */ /* 0x000fe20000000000 */
[C---:B------:R-:W-:Y:S01]  /*6210*/  FFMA R12, R9.reuse, R14, 0.0032181653659790754318 ;  /* 0x3b52e7db090c7423 */ /* 0x040fe2000000000e */
[----:B------:R-:W-:Y:S02]  /*6220*/  FADD R6, R6, -R3 ;  /* 0x8000000306067221 */ /* 0x000fe40000000000 */
[----:B------:R-:W-:Y:S01]  /*6230*/  FFMA R13, R8, -R11, R13 ;  /* 0x8000000b080d7223 */ /* 0x000fe2000000000d */
[----:B------:R-:W-:Y:S01]  /*6240*/  FFMA R12, R9, R12, 0.018033718690276145935 ;  /* 0x3c93bb73090c7423 */ /* 0x000fe2000000000c */
[----:B------:R-:W-:-:S02]  /*6250*/  FFMA R6, R11, 1.4426950216293334961, R6 ;  /* 0x3fb8aa3b0b067823 */ /* 0x000fc40000000006 */
[----:B------:R-:W-:Y:S01]  /*6260*/  FMUL R13, R10, R13 ;  /* 0x0000000d0a0d7220 */ /* 0x000fe20000400000 */
[----:B------:R-:W-:Y:S01]  /*6270*/  FFMA R12, R9, R12, 0.12022458761930465698 ;  /* 0x3df6384f090c7423 */ /* 0x000fe2000000000c */
[----:B------:R-:W-:Y:S02]  /*6280*/  IMAD.MOV.U32 R10, RZ, RZ, 0x391fcb8e ;  /* 0x391fcb8eff0a7424 */ /* 0x000fe400078e00ff */
[----:B------:R-:W-:Y:S01]  /*6290*/  FFMA R6, R13, 1.4426950216293334961, R6 ;  /* 0x3fb8aa3b0d067823 */ /* 0x000fe20000000006 */
[----:B------:R-:W-:-:S03]  /*62a0*/  FMUL R12, R9, R12 ;  /* 0x0000000c090c7220 */ /* 0x000fc60000400000 */
[----:B------:R-:W-:Y:S01]  /*62b0*/  FFMA R6, R11, 1.9251366722983220825e-08, R6 ;  /* 0x32a55e340b067823 */ /* 0x000fe20000000006 */
[----:B------:R-:W-:-:S04]  /*62c0*/  FMUL R8, R12, 3 ;  /* 0x404000000c087820 */ /* 0x000fc80000400000 */
[----:B------:R-:W-:-:S04]  /*62d0*/  FFMA R13, R13, R8, R6 ;  /* 0x000000080d0d7223 */ /* 0x000fc80000000006 */
[----:B------:R-:W-:-:S04]  /*62e0*/  FFMA R12, R11, R12, R13 ;  /* 0x0000000c0b0c7223 */ /* 0x000fc8000000000d */
[----:B------:R-:W-:-:S04]  /*62f0*/  FADD R9, R3, R12 ;  /* 0x0000000c03097221 */ /* 0x000fc80000000000 */
[----:B------:R-:W-:Y:S01]  /*6300*/  FMUL R11, R0, R9 ;  /* 0x00000009000b7220 */ /* 0x000fe20000400000 */
[----:B------:R-:W-:-:S03]  /*6310*/  FADD R3, -R3, R9 ;  /* 0x0000000903037221 */ /* 0x000fc60000000100 */
[----:B------:R-:W0:Y:S01]  /*6320*/  FRND R8, R11 ;  /* 0x0000000b00087307 */ /* 0x000e220000201000 */
[----:B------:R-:W-:Y:S01]  /*6330*/  FADD R3, R12, -R3 ;  /* 0x800000030c037221 */ /* 0x000fe20000000000 */
[C---:B------:R-:W-:Y:S01]  /*6340*/  FFMA R6, R0.reuse, R9, -R11 ;  /* 0x0000000900067223 */ /* 0x040fe2000000080b */
[C---:B------:R-:W-:Y:S02]  /*6350*/  FSETP.GT.AND P1, PT, |R11|.reuse, 152, PT ;  /* 0x431800000b00780b */ /* 0x040fe40003f24200 */
[C---:B------:R-:W-:Y:S01]  /*6360*/  FSETP.GEU.AND P2, PT, R11.reuse, RZ, PT ;  /* 0x000000ff0b00720b */ /* 0x040fe20003f4e000 */
[----:B------:R-:W-:Y:S02]  /*6370*/  FFMA R3, R0, R3, R6 ;  /* 0x0000000300037223 */ /* 0x000fe40000000006 */
[----:B------:R-:W1:Y:S01]  /*6380*/  F2I.NTZ R9, R11 ;  /* 0x0000000b00097305 */ /* 0x000e620000203100 */
[----:B0-----:R-:W-:Y:S01]  /*6390*/  FADD R6, R11, -R8 ;  /* 0x800000080b067221 */ /* 0x001fe20000000000 */
[----:B------:R-:W-:-:S03]  /*63a0*/  FSETP.GT.AND P0, PT, R8, RZ, PT ;  /* 0x000000ff0800720b */ /* 0x000fc60003f04000 */
[----:B------:R-:W-:Y:S01]  /*63b0*/  FADD R3, R3, R6 ;  /* 0x0000000603037221 */ /* 0x000fe20000000000 */
[----:B------:R-:W-:Y:S02]  /*63c0*/  SEL R8, RZ, 0x83000000, P0 ;  /* 0x83000000ff087807 */ /* 0x000fe40000000000 */
[----:B------:R-:W-:Y:S01]  /*63d0*/  FSETP.NEU.AND P0, PT, R0, RZ, PT ;  /* 0x000000ff0000720b */ /* 0x000fe20003f0d000 */
[----:B------:R-:W-:Y:S01]  /*63e0*/  FFMA R6, R3, R10, 0.0013391353422775864601 ;  /* 0x3aaf85ed03067423 */ /* 0x000fe2000000000a */
[----:B------:R-:W-:Y:S01]  /*63f0*/  IADD3 R13, PT, PT, R8, 0x7f000000, RZ ;  /* 0x7f000000080d7810 */ /* 0x000fe20007ffe0ff */
[----:B-1----:R-:W-:Y:S01]  /*6400*/  IMAD R9, R9, 0x800000, -R8 ;  /* 0x0080000009097824 */ /* 0x002fe200078e0a08 */
[----:B------:R-:W-:Y:S01]  /*6410*/  FSETP.EQ.OR P0, PT, R7, 1, !P0 ;  /* 0x3f8000000700780b */ /* 0x000fe20004702400 */
[----:B------:R-:W-:-:S04]  /*6420*/  FFMA R6, R3, R6, 0.0096188392490148544312 ;  /* 0x3c1d985603067423 */ /* 0x000fc80000000006 */
[----:B------:R-:W-:-:S04]  /*6430*/  FFMA R6, R3, R6, 0.055503588169813156128 ;  /* 0x3d6357bb03067423 */ /* 0x000fc80000000006 */
[----:B------:R-:W-:-:S04]  /*6440*/  FFMA R6, R3, R6, 0.24022644758224487305 ;  /* 0x3e75fdec03067423 */ /* 0x000fc80000000006 */
[----:B------:R-:W-:-:S04]  /*6450*/  FFMA R6, R3, R6, 0.69314718246459960938 ;  /* 0x3f31721803067423 */ /* 0x000fc80000000006 */
[----:B------:R-:W-:-:S04]  /*6460*/  FFMA R6, R3, R6, 1 ;  /* 0x3f80000003067423 */ /* 0x000fc80000000006 */
[----:B------:R-:W-:-:S04]  /*6470*/  FMUL R6, R6, R13 ;  /* 0x0000000d06067220 */ /* 0x000fc80000400000 */
[----:B------:R-:W-:Y:S01]  /*6480*/  FMUL R9, R6, R9 ;  /* 0x0000000906097220 */ /* 0x000fe20000400000 */
[----:B------:R-:W-:Y:S01]  /*6490*/  @P1 FSEL R9, RZ, +INF , !P2 ;  /* 0x7f800000ff091808 */ /* 0x000fe20005000000 */
[----:B------:R-:W-:Y:S06]  /*64a0*/  @P0 BRA `(.L_x_46) ;  /* 0x00000000007c0947 */ /* 0x000fec0003800000 */
[----:B------:R-:W-:-:S04]  /*64b0*/  FSETP.NAN.AND P0, PT, |R0|, |R0|, PT ;  /* 0x400000000000720b */ /* 0x000fc80003f08200 */
[----:B------:R-:W-:-:S13]  /*64c0*/  FSETP.NUM.AND P0, PT, |R7|, |R7|, !P0 ;  /* 0x400000070700720b */ /* 0x000fda0004707200 */
[----:B------:R-:W-:Y:S01]  /*64d0*/  @!P0 FADD R2, R7, R0 ;  /* 0x0000000007028221 */ /* 0x000fe20000000000 */
[----:B------:R-:W-:Y:S06]  /*64e0*/  @!P0 BRA `(.L_x_46) ;  /* 0x00000000006c8947 */ /* 0x000fec0003800000 */
[----:B------:R-:W-:Y:S01]  /*64f0*/  FMUL R6, R0, 0.5 ;  /* 0x3f00000000067820 */ /* 0x000fe20000400000 */
[----:B------:R-:W-:-:S04]  /*6500*/  FSETP.NEU.AND P0, PT, |R7|, +INF , PT ;  /* 0x7f8000000700780b */ /* 0x000fc80003f0d200 */
[----:B------:R-:W-:Y:S01]  /*6510*/  FSETP.NEU.AND P0, PT, R7, RZ, P0 ;  /* 0x000000ff0700720b */ /* 0x000fe2000070d000 */
[----:B------:R-:W0:Y:S03]  /*6520*/  FRND.TRUNC R6, R6 ;  /* 0x0000000600067307 */ /* 0x000e26000020d000 */
[----:B------:R-:W-:Y:S01]  /*6530*/  FSETP.GEU.OR P1, PT, R0, RZ, P0 ;  /* 0x000000ff0000720b */ /* 0x000fe2000072e400 */
[----:B0-----:R-:W-:-:S04]  /*6540*/  FADD R3, R6, R6 ;  /* 0x0000000606037221 */ /* 0x001fc80000000000 */
[----:B------:R-:W-:-:S04]  /*6550*/  FADD R8, R0, -R3 ;  /* 0x8000000300087221 */ /* 0x000fc80000000000 */
[----:B------:R-:W-:Y:S01]  /*6560*/  @!P0 FADD R3, R7, R7 ;  /* 0x0000000707038221 */ /* 0x000fe20000000000 */
[----:B------:R-:W-:-:S04]  /*6570*/  FSETP.NEU.AND P2, PT, |R8|, 1, !P0 ;  /* 0x3f8000000800780b */ /* 0x000fc8000474d200 */
[----:B------:R-:W-:-:S09]  /*6580*/  @!P1 LOP3.LUT R3, R3, 0x7f800000, RZ, 0x3c, !PT ;  /* 0x7f80000003039812 */ /* 0x000fd200078e3cff */
[----:B------:R-:W-:-:S04]  /*6590*/  @P2 LOP3.LUT R3, R3, 0x7fffffff, RZ, 0xc0, !PT ;  /* 0x7fffffff03032812 */ /* 0x000fc800078ec0ff */
[----:B------:R-:W-:Y:S01]  /*65a0*/  @!P0 MOV R2, R3 ;  /* 0x0000000300028202 */ /* 0x000fe20000000f00 */
[----:B------:R-:W-:Y:S06]  /*65b0*/  @!P0 BRA `(.L_x_46) ;  /* 0x0000000000388947 */ /* 0x000fec0003800000 */
[----:B------:R-:W-:Y:S02]  /*65c0*/  FSETP.NEU.AND P0, PT, |R0|, +INF , PT ;  /* 0x7f8000000000780b */ /* 0x000fe40003f0d200 */
[----:B------:R-:W-:-:S13]  /*65d0*/  FSETP.EQ.AND P1, PT, R7, -1, PT ;  /* 0xbf8000000700780b */ /* 0x000fda0003f22000 */
[----:B------:R-:W-:Y:S05]  /*65e0*/  @!P0 BRA P1, `(.L_x_46) ;  /* 0x00000000002c8947 */ /* 0x000fea0000800000 */
[----:B------:R-:W-:Y:S01]  /*65f0*/  FSETP.GEU.AND P0, PT, R7, RZ, PT ;  /* 0x000000ff0700720b */ /* 0x000fe20003f0e000 */
[----:B------:R-:W-:-:S12]  /*6600*/  IMAD.MOV.U32 R2, RZ, RZ, R9 ;  /* 0x000000ffff027224 */ /* 0x000fd800078e0009 */
[----:B------:R-:W-:Y:S05]  /*6610*/  @P0 BRA `(.L_x_46) ;  /* 0x0000000000200947 */ /* 0x000fea0003800000 */
[----:B------:R-:W0:Y:S01]  /*6620*/  FRND.FLOOR R3, R0 ;  /* 0x0000000000037307 */ /* 0x000e220000205000 */
[----:B------:R-:W-:-:S04]  /*6630*/  FSETP.NEU.AND P1, PT, |R8|, 1, PT ;  /* 0x3f8000000800780b */ /* 0x000fc80003f2d200 */
[----:B------:R-:W-:Y:S02]  /*6640*/  FSEL R2, R9, -R9, P1 ;  /* 0x8000000909027208 */ /* 0x000fe40000800000 */
[----:B0-----:R-:W-:-:S04]  /*6650*/  FSETP.NEU.AND P0, PT, R0, R3, PT ;  /* 0x000000030000720b */ /* 0x001fc80003f0d000 */
[----:B------:R-:W-:Y:S01]  /*6660*/  FSEL R2, R2, +QNAN , !P0 ;  /* 0x7fffffff02027808 */ /* 0x000fe20004000000 */
[----:B------:R-:W-:Y:S08]  /*6670*/  BRA `(.L_x_46) ;  /* 0x0000000000087947 */ /* 0x000ff00003800000 */
.L_x_66:
[----:B-----5:R-:W-:-:S04]  /*6680*/  FSETP.GT.AND P0, PT, R7, R0, PT ;  /* 0x000000000700720b */ /* 0x020fc80003f04000 */
[----:B------:R-:W-:-:S09]  /*6690*/  FSEL R2, R7, R0, P0 ;  /* 0x0000000007027208 */ /* 0x000fd20000000000 */
.L_x_46:
[----:B------:R-:W-:Y:S05]  /*66a0*/  BSYNC.RECONVERGENT B0 ;  /* 0x0000000000007941 */ /* 0x000fea0003800200 */
.L_x_40:
[----:B------:R-:W0:Y:S02]  /*66b0*/  LDCU.64 UR4, c[0x0][0x380] ;  /* 0x00007000ff0477ac */ /* 0x000e240008000a00 */
[----:B0-----:R-:W-:-:S04]  /*66c0*/  LEA R6, P0, R4, UR4, 0x2 ;  /* 0x0000000404067c11 */ /* 0x001fc8000f8010ff */
[----:B------:R-:W-:-:S05]  /*66d0*/  LEA.HI.X R7, R4, UR5, R5, 0x2, P0 ;  /* 0x0000000504077c11 */ /* 0x000fca00080f1405 */
[----:B-1-3--:R-:W-:Y:S01]  /*66e0*/  STG.E desc[UR8][R6.64], R2 ;  /* 0x0000000206007986 */ /* 0x00afe2000c101908 */
[----:B------:R-:W-:Y:S05]  /*66f0*/  EXIT ;  /* 0x000000000000794d */ /* 0x000fea0003800000 */
        .weak           $__internal_0_$__cuda_sm20_dblrcp_rn_slowpath_v3
        .type           $__internal_0_$__cuda_sm20_dblrcp_rn_slowpath_v3,@function
        .size           $__internal_0_$__cuda_sm20_dblrcp_rn_slowpath_v3,($__internal_1_$__cuda_sm20_div_rn_f64_full - $__internal_0_$__cuda_sm20_dblrcp_rn_slowpath_v3)
$__internal_0_$__cuda_sm20_dblrcp_rn_slowpath_v3:
[----:B------:R-:W-:Y:S01]  /*6700*/  MOV R6, R10 ;  /* 0x0000000a00067202 */ /* 0x000fe20000000f00 */
[----:B------:R-:W-:Y:S01]  /*6710*/  IMAD.MOV.U32 R7, RZ, RZ, R11 ;  /* 0x000000ffff077224 */ /* 0x000fe200078e000b */
[----:B------:R-:W-:Y:S05]  /*6720*/  BSSY.RECONVERGENT B3, `(.L_x_69) ;  /* 0x0000025000037945 */ /* 0x000fea0003800200 */
[----:B------:R-:W-:-:S14]  /*6730*/  DSETP.GTU.AND P0, PT, |R6|, +INF , PT ;  /* 0x7ff000000600742a */ /* 0x000fdc0003f0c200 */
[----:B------:R-:W-:Y:S05]  /*6740*/  @P0 BRA `(.L_x_70) ;  /* 0x0000000000800947 */ /* 0x000fea0003800000 */
[----:B------:R-:W-:-:S04]  /*6750*/  LOP3.LUT R10, R11, 0x7fffffff, RZ, 0xc0, !PT ;  /* 0x7fffffff0b0a7812 */ /* 0x000fc800078ec0ff */
[----:B------:R-:W-:-:S04]  /*6760*/  IADD3 R8, PT, PT, R10, -0x1, RZ ;  /* 0xffffffff0a087810 */ /* 0x000fc80007ffe0ff */
[----:B------:R-:W-:-:S13]  /*6770*/  ISETP.GE.U32.AND P0, PT, R8, 0x7fefffff, PT ;  /* 0x7fefffff0800780c */ /* 0x000fda0003f06070 */
[----:B------:R-:W-:Y:S01]  /*6780*/  @P0 LOP3.LUT R9, R7, 0x7ff00000, RZ, 0x3c, !PT ;  /* 0x7ff0000007090812 */ /* 0x000fe200078e3cff */
[----:B------:R-:W-:Y:S01]  /*6790*/  @P0 IMAD.MOV.U32 R8, RZ, RZ, RZ ;  /* 0x000000ffff080224 */ /* 0x000fe200078e00ff */
[----:B------:R-:W-:Y:S06]  /*67a0*/  @P0 BRA `(.L_x_71) ;  /* 0x0000000000700947 */ /* 0x000fec0003800000 */
[----:B------:R-:W-:-:S13]  /*67b0*/  ISETP.GE.U32.AND P0, PT, R10, 0x1000001, PT ;  /* 0x010000010a00780c */ /* 0x000fda0003f06070 */
[----:B------:R-:W-:Y:S05]  /*67c0*/  @!P0 BRA `(.L_x_72) ;  /* 0x0000000000388947 */ /* 0x000fea0003800000 */
[----:B------:R-:W-:Y:S01]  /*67d0*/  IADD3 R9, PT, PT, R7, -0x3fe00000, RZ ;  /* 0xc020000007097810 */ /* 0x000fe20007ffe0ff */
[----:B------:R-:W-:Y:S01]  /*67e0*/  IMAD.MOV.U32 R8, RZ, RZ, R6 ;  /* 0x000000ffff087224 */ /* 0x000fe200078e0006 */
[----:B------:R-:W-:Y:S02]  /*67f0*/  MOV R10, R3 ;  /* 0x00000003000a7202 */ /* 0x000fe40000000f00 */
[----:B------:R-:W0:Y:S04]  /*6800*/  MUFU.RCP64H R11, R9 ;  /* 0x00000009000b7308 */ /* 0x000e280000001800 */
[----:B0-----:R-:W-:-:S08]  /*6810*/  DFMA R12, -R8, R10, 1 ;  /* 0x3ff00000080c742b */ /* 0x001fd0000000010a */
[----:B------:R-:W-:-:S08]  /*6820*/  DFMA R12, R12, R12, R12 ;  /* 0x0000000c0c0c722b */ /* 0x000fd0000000000c */
[----:B------:R-:W-:-:S08]  /*6830*/  DFMA R12, R10, R12, R10 ;  /* 0x0000000c0a0c722b */ /* 0x000fd0000000000a */
[----:B------:R-:W-:-:S08]  /*6840*/  DFMA R10, -R8, R12, 1 ;  /* 0x3ff00000080a742b */ /* 0x000fd0000000010c */
[----:B------:R-:W-:-:S08]  /*6850*/  DFMA R10, R12, R10, R12 ;  /* 0x0000000a0c0a722b */ /* 0x000fd0000000000c */
[----:B------:R-:W-:-:S08]  /*6860*/  DMUL R10, R10, 2.2250738585072013831e-308 ;  /* 0x001000000a0a7828 */ /* 0x000fd00000000000 */
[----:B------:R-:W-:-:S08]  /*6870*/  DFMA R6, -R6, R10, 1 ;  /* 0x3ff000000606742b */ /* 0x000fd0000000010a */
[----:B------:R-:W-:-:S08]  /*6880*/  DFMA R6, R6, R6, R6 ;  /* 0x000000060606722b */ /* 0x000fd00000000006 */
[----:B------:R-:W-:Y:S01]  /*6890*/  DFMA R8, R10, R6, R10 ;  /* 0x000000060a08722b */ /* 0x000fe2000000000a */
[----:B------:R-:W-:Y:S10]  /*68a0*/  BRA `(.L_x_71) ;  /* 0x0000000000307947 */ /* 0x000ff40003800000 */
.L_x_72:
[----:B------:R-:W-:Y:S01]  /*68b0*/  DMUL R6, R6, 8.11296384146066816958e+31 ;  /* 0x4690000006067828 */ /* 0x000fe20000000000 */
[----:B------:R-:W-:-:S05]  /*68c0*/  IMAD.MOV.U32 R8, RZ, RZ, R3 ;  /* 0x000000ffff087224 */ /* 0x000fca00078e0003 */
[----:B------:R-:W0:Y:S02]  /*68d0*/  MUFU.RCP64H R9, R7 ;  /* 0x0000000700097308 */ /* 0x000e240000001800 */
[----:B0-----:R-:W-:-:S08]  /*68e0*/  DFMA R10, -R6, R8, 1 ;  /* 0x3ff00000060a742b */ /* 0x001fd00000000108 */
[----:B------:R-:W-:-:S08]  /*68f0*/  DFMA R10, R10, R10, R10 ;  /* 0x0000000a0a0a722b */ /* 0x000fd0000000000a */
[----:B------:R-:W-:-:S08]  /*6900*/  DFMA R10, R8, R10, R8 ;  /* 0x0000000a080a722b */ /* 0x000fd00000000008 */
[----:B------:R-:W-:-:S08]  /*6910*/  DFMA R8, -R6, R10, 1 ;  /* 0x3ff000000608742b */ /* 0x000fd0000000010a */
[----:B------:R-:W-:-:S08]  /*6920*/  DFMA R8, R10, R8, R10 ;  /* 0x000000080a08722b */ /* 0x000fd0000000000a */
[----:B------:R-:W-:Y:S01]  /*6930*/  DMUL R8, R8, 8.11296384146066816958e+31 ;  /* 0x4690000008087828 */ /* 0x000fe20000000000 */
[----:B------:R-:W-:Y:S10]  /*6940*/  BRA `(.L_x_71) ;  /* 0x0000000000087947 */ /* 0x000ff40003800000 */
.L_x_70:
[----:B------:R-:W-:Y:S02]  /*6950*/  LOP3.LUT R9, R7, 0x80000, RZ, 0xfc, !PT ;  /* 0x0008000007097812 */ /* 0x000fe400078efcff */
[----:B------:R-:W-:-:S07]  /*6960*/  MOV R8, R6 ;  /* 0x0000000600087202 */ /* 0x000fce0000000f00 */
.L_x_71:
[----:B------:R-:W-:Y:S05]  /*6970*/  BSYNC.RECONVERGENT B3 ;  /* 0x0000000000037941 */ /* 0x000fea0003800200 */
.L_x_69:
[----:B------:R-:W-:Y:S01]  /*6980*/  IMAD.MOV.U32 R3, RZ, RZ, 0x0 ;  /* 0x00000000ff037424 */ /* 0x000fe200078e00ff */
[----:B------:R-:W-:Y:S01]  /*6990*/  MOV R7, R9 ;  /* 0x0000000900077202 */ /* 0x000fe20000000f00 */
[----:B------:R-:W-:Y:S02]  /*69a0*/  IMAD.MOV.U32 R6, RZ, RZ, R8 ;  /* 0x000000ffff067224 */ /* 0x000fe400078e0008 */
[----:B------:R-:W-:Y:S05]  /*69b0*/  RET.REL.NODEC R2 `(_Z9zipKernelPfPiS0_iiS_S0_S0_iS_S0_S0_ii) ;  /* 0xffffff9402907950 */ /* 0x000fea0003c3ffff */
        .weak           $__internal_1_$__cuda_sm20_div_rn_f64_full
        .type           $__internal_1_$__cuda_sm20_div_rn_f64_full,@function
        .size           $__internal_1_$__cuda_sm20_div_rn_f64_full,($__internal_2_$__cuda_sm20_rcp_rn_f32_slowpath - $__internal_1_$__cuda_sm20_div_rn_f64_full)
$__internal_1_$__cuda_sm20_div_rn_f64_full:
[C---:B------:R-:W-:Y:S01]  /*69c0*/  FSETP.GEU.AND P0, PT, |R7|.reuse, 1.469367938527859385e-39, PT ;  /* 0x001000000700780b */ /* 0x040fe20003f0e200 */
[----:B------:R-:W-:Y:S01]  /*69d0*/  IMAD.MOV.U32 R16, RZ, RZ, 0x1 ;  /* 0x00000001ff107424 */ /* 0x000fe200078e00ff */
[----:B------:R-:W-:Y:S01]  /*69e0*/  LOP3.LUT R2, R7, 0x800fffff, RZ, 0xc0, !PT ;  /* 0x800fffff07027812 */ /* 0x000fe200078ec0ff */
[----:B------:R-:W-:Y:S01]  /*69f0*/  IMAD.MOV.U32 R8, RZ, RZ, R12 ;  /* 0x000000ffff087224 */ /* 0x000fe200078e000c */
[----:B------:R-:W-:Y:S01]  /*6a00*/  MOV R9, R13 ;  /* 0x0000000d00097202 */ /* 0x000fe20000000f00 */
[----:B------:R-:W-:Y:S01]  /*6a10*/  BSSY.RECONVERGENT B3, `(.L_x_73) ;  /* 0x0000055000037945 */ /* 0x000fe20003800200 */
[----:B------:R-:W-:Y:S02]  /*6a20*/  LOP3.LUT R3, R2, 0x3ff00000, RZ, 0xfc, !PT ;  /* 0x3ff0000002037812 */ /* 0x000fe400078efcff */
[----:B------:R-:W-:Y:S02]  /*6a30*/  MOV R2, R6 ;  /* 0x0000000600027202 */ /* 0x000fe40000000f00 */
[----:B------:R-:W-:-:S02]  /*6a40*/  FSETP.GEU.AND P2, PT, |R9|, 1.469367938527859385e-39, PT ;  /* 0x001000000900780b */ /* 0x000fc40003f4e200 */
[----:B------:R-:W-:Y:S01]  /*6a50*/  LOP3.LUT R12, R9, 0x7ff00000, RZ, 0xc0, !PT ;  /* 0x7ff00000090c7812 */ /* 0x000fe200078ec0ff */
[----:B------:R-:W-:Y:S01]  /*6a60*/  @!P0 DMUL R2, R6, 8.98846567431157953865e+307 ;  /* 0x7fe0000006028828 */ /* 0x000fe20000000000 */
[----:B------:R-:W-:-:S04]  /*6a70*/  LOP3.LUT R15, R7, 0x7ff00000, RZ, 0xc0, !PT ;  /* 0x7ff00000070f7812 */ /* 0x000fc800078ec0ff */
[C---:B------:R-:W-:Y:S01]  /*6a80*/  ISETP.GE.U32.AND P1, PT, R12.reuse, R15, PT ;  /* 0x0000000f0c00720c */ /* 0x040fe20003f26070 */
[----:B------:R-:W0:Y:S04]  /*6a90*/  MUFU.RCP64H R17, R3 ;  /* 0x0000000300117308 */ /* 0x000e280000001800 */
[----:B------:R-:W-:Y:S02]  /*6aa0*/  @!P2 LOP3.LUT R13, R7, 0x7ff00000, RZ, 0xc0, !PT ;  /* 0x7ff00000070da812 */ /* 0x000fe400078ec0ff */
[----:B------:R-:W-:Y:S02]  /*6ab0*/  @!P2 MOV R18, RZ ;  /* 0x000000ff0012a202 */ /* 0x000fe40000000f00 */
[----:B------:R-:W-:Y:S02]  /*6ac0*/  @!P2 ISETP.GE.U32.AND P3, PT, R12, R13, PT ;  /* 0x0000000d0c00a20c */ /* 0x000fe40003f66070 */
[----:B------:R-:W-:-:S04]  /*6ad0*/  MOV R13, 0x1ca00000 ;  /* 0x1ca00000000d7802 */ /* 0x000fc80000000f00 */
[----:B------:R-:W-:Y:S01]  /*6ae0*/  @!P2 SEL R19, R13, 0x63400000, !P3 ;  /* 0x634000000d13a807 */ /* 0x000fe20005800000 */
[----:B0-----:R-:W-:-:S03]  /*6af0*/  DFMA R10, R16, -R2, 1 ;  /* 0x3ff00000100a742b */ /* 0x001fc60000000802 */
[----:B------:R-:W-:-:S04]  /*6b00*/  @!P2 LOP3.LUT R19, R19, 0x80000000, R9, 0xf8, !PT ;  /* 0x800000001313a812 */ /* 0x000fc800078ef809 */
[----:B------:R-:W-:Y:S01]  /*6b10*/  @!P2 LOP3.LUT R19, R19, 0x100000, RZ, 0xfc, !PT ;  /* 0x001000001313a812 */ /* 0x000fe200078efcff */
[----:B------:R-:W-:-:S08]  /*6b20*/  DFMA R10, R10, R10, R10 ;  /* 0x0000000a0a0a722b */ /* 0x000fd0000000000a */
[----:B------:R-:W-:Y:S01]  /*6b30*/  DFMA R16, R16, R10, R16 ;  /* 0x0000000a1010722b */ /* 0x000fe20000000010 */
[----:B------:R-:W-:Y:S01]  /*6b40*/  SEL R11, R13, 0x63400000, !P1 ;  /* 0x634000000d0b7807 */ /* 0x000fe20004800000 */
[----:B------:R-:W-:-:S03]  /*6b50*/  IMAD.MOV.U32 R10, RZ, RZ, R8 ;  /* 0x000000ffff0a7224 */ /* 0x000fc600078e0008 */
[----:B------:R-:W-:-:S03]  /*6b60*/  LOP3.LUT R11, R11, 0x800fffff, R9, 0xf8, !PT ;  /* 0x800fffff0b0b7812 */ /* 0x000fc600078ef809 */
[----:B------:R-:W-:-:S03]  /*6b70*/  DFMA R20, R16, -R2, 1 ;  /* 0x3ff000001014742b */ /* 0x000fc60000000802 */
[----:B------:R-:W-:-:S05]  /*6b80*/  @!P2 DFMA R10, R10, 2, -R18 ;  /* 0x400000000a0aa82b */ /* 0x000fca0000000812 */
[----:B------:R-:W-:Y:S01]  /*6b90*/  DFMA R16, R16, R20, R16 ;  /* 0x000000141010722b */ /* 0x000fe20000000010 */
[----:B------:R-:W-:Y:S01]  /*6ba0*/  IMAD.MOV.U32 R21, RZ, RZ, R12 ;  /* 0x000000ffff157224 */ /* 0x000fe200078e000c */
[----:B------:R-:W-:Y:S02]  /*6bb0*/  MOV R20, R15 ;  /* 0x0000000f00147202 */ /* 0x000fe40000000f00 */
[----:B------:R-:W-:Y:S02]  /*6bc0*/  @!P0 LOP3.LUT R20, R3, 0x7ff00000, RZ, 0xc0, !PT ;  /* 0x7ff0000003148812 */ /* 0x000fe400078ec0ff */
[----:B------:R-:W-:Y:S02]  /*6bd0*/  @!P2 LOP3.LUT R21, R11, 0x7ff00000, RZ, 0xc0, !PT ;  /* 0x7ff000000b15a812 */ /* 0x000fe400078ec0ff */
[----:B------:R-:W-:Y:S01]  /*6be0*/  DMUL R18, R16, R10 ;  /* 0x0000000a10127228 */ /* 0x000fe20000000000 */
[----:B------:R-:W-:Y:S02]  /*6bf0*/  IADD3 R23, PT, PT, R20, -0x1, RZ ;  /* 0xffffffff14177810 */ /* 0x000fe40007ffe0ff */
[----:B------:R-:W-:-:S05]  /*6c00*/  VIADD R22, R21, 0xffffffff ;  /* 0xffffffff15167836 */ /* 0x000fca0000000000 */
[----:B------:R-:W-:Y:S01]  /*6c10*/  DFMA R14, R18, -R2, R10 ;  /* 0x80000002120e722b */ /* 0x000fe2000000000a */
[----:B------:R-:W-:-:S04]  /*6c20*/  ISETP.GT.U32.AND P0, PT, R22, 0x7feffffe, PT ;  /* 0x7feffffe1600780c */ /* 0x000fc80003f04070 */
[----:B------:R-:W-:-:S03]  /*6c30*/  ISETP.GT.U32.OR P0, PT, R23, 0x7feffffe, P0 ;  /* 0x7feffffe1700780c */ /* 0x000fc60000704470 */
[----:B------:R-:W-:-:S10]  /*6c40*/  DFMA R14, R16, R14, R18 ;  /* 0x0000000e100e722b */ /* 0x000fd40000000012 */
[----:B------:R-:W-:Y:S05]  /*6c50*/  @P0 BRA `(.L_x_74) ;  /* 0x00000000006c0947 */ /* 0x000fea0003800000 */
[----:B------:R-:W-:-:S04]  /*6c60*/  LOP3.LUT R9, R7, 0x7ff00000, RZ, 0xc0, !PT ;  /* 0x7ff0000007097812 */ /* 0x000fc800078ec0ff */
[CC--:B------:R-:W-:Y:S02]  /*6c70*/  VIADDMNMX R8, R12.reuse, -R9.reuse, 0xb9600000, !PT ;  /* 0xb96000000c087446 */ /* 0x0c0fe40007800909 */
[----:B------:R-:W-:Y:S02]  /*6c80*/  ISETP.GE.U32.AND P0, PT, R12, R9, PT ;  /* 0x000000090c00720c */ /* 0x000fe40003f06070 */
[----:B------:R-:W-:Y:S02]  /*6c90*/  VIMNMX R8, PT, PT, R8, 0x46a00000, PT ;  /* 0x46a0000008087848 */ /* 0x000fe40003fe0100 */
[----:B------:R-:W-:-:S05]  /*6ca0*/  SEL R13, R13, 0x63400000, !P0 ;  /* 0x634000000d0d7807 */ /* 0x000fca0004000000 */
[----:B------:R-:W-:Y:S02]  /*6cb0*/  IMAD.IADD R16, R8, 0x1, -R13 ;  /* 0x0000000108107824 */ /* 0x000fe400078e0a0d */
[----:B------:R-:W-:-:S03]  /*6cc0*/  IMAD.MOV.U32 R8, RZ, RZ, RZ ;  /* 0x000000ffff087224 */ /* 0x000fc600078e00ff */
[----:B------:R-:W-:-:S06]  /*6cd0*/  IADD3 R9, PT, PT, R16, 0x7fe00000, RZ ;  /* 0x7fe0000010097810 */ /* 0x000fcc0007ffe0ff */
[----:B------:R-:W-:-:S10]  /*6ce0*/  DMUL R12, R14, R8 ;  /* 0x000000080e0c7228 */ /* 0x000fd40000000000 */
[----:B------:R-:W-:-:S13]  /*6cf0*/  FSETP.GTU.AND P0, PT, |R13|, 1.469367938527859385e-39, PT ;  /* 0x001000000d00780b */ /* 0x000fda0003f0c200 */
[----:B------:R-:W-:Y:S05]  /*6d00*/  @P0 BRA `(.L_x_75) ;  /* 0x0000000000940947 */ /* 0x000fea0003800000 */
[----:B------:R-:W-:Y:S01]  /*6d10*/  DFMA R2, R14, -R2, R10 ;  /* 0x800000020e02722b */ /* 0x000fe2000000000a */
[----:B------:R-:W-:-:S09]  /*6d20*/  MOV R8, RZ ;  /* 0x000000ff00087202 */ /* 0x000fd20000000f00 */
[C---:B------:R-:W-:Y:S02]  /*6d30*/  FSETP.NEU.AND P0, PT, R3.reuse, RZ, PT ;  /* 0x000000ff0300720b */ /* 0x040fe40003f0d000 */
[----:B------:R-:W-:-:S04]  /*6d40*/  LOP3.LUT R7, R3, 0x80000000, R7, 0x48, !PT ;  /* 0x8000000003077812 */ /* 0x000fc800078e4807 */
[----:B------:R-:W-:-:S07]  /*6d50*/  LOP3.LUT R9, R7, R9, RZ, 0xfc, !PT ;  /* 0x0000000907097212 */ /* 0x000fce00078efcff */
[----:B------:R-:W-:Y:S05]  /*6d60*/  @!P0 BRA `(.L_x_75) ;  /* 0x00000000007c8947 */ /* 0x000fea0003800000 */
[----:B------:R-:W-:Y:S01]  /*6d70*/  IMAD.MOV R3, RZ, RZ, -R16 ;  /* 0x000000ffff037224 */ /* 0x000fe200078e0a10 */
[----:B------:R-:W-:Y:S01]  /*6d80*/  MOV R2, RZ ;  /* 0x000000ff00027202 */ /* 0x000fe20000000f00 */
[----:B------:R-:W-:-:S05]  /*6d90*/  DMUL.RP R8, R14, R8 ;  /* 0x000000080e087228 */ /* 0x000fca0000008000 */
[----:B------:R-:W-:-:S05]  /*6da0*/  DFMA R2, R12, -R2, R14 ;  /* 0x800000020c02722b */ /* 0x000fca000000000e */
[----:B------:R-:W-:Y:S02]  /*6db0*/  LOP3.LUT R7, R9, R7, RZ, 0x3c, !PT ;  /* 0x0000000709077212 */ /* 0x000fe400078e3cff */
[----:B------:R-:W-:-:S04]  /*6dc0*/  IADD3 R2, PT, PT, -R16, -0x43300000, RZ ;  /* 0xbcd0000010027810 */ /* 0x000fc80007ffe1ff */
[----:B------:R-:W-:-:S04]  /*6dd0*/  FSETP.NEU.AND P0, PT, |R3|, R2, PT ;  /* 0x000000020300720b */ /* 0x000fc80003f0d200 */
[----:B------:R-:W-:Y:S02]  /*6de0*/  FSEL R12, R8, R12, !P0 ;  /* 0x0000000c080c7208 */ /* 0x000fe40004000000 */
[----:B------:R-:W-:Y:S01]  /*6df0*/  FSEL R13, R7, R13, !P0 ;  /* 0x0000000d070d7208 */ /* 0x000fe20004000000 */
[----:B------:R-:W-:Y:S06]  /*6e00*/  BRA `(.L_x_75) ;  /* 0x0000000000547947 */ /* 0x000fec0003800000 */
.L_x_74:
[----:B------:R-:W-:-:S14]  /*6e10*/  DSETP.NAN.AND P0, PT, R8, R8, PT ;  /* 0x000000080800722a */ /* 0x000fdc0003f08000 */
[----:B------:R-:W-:Y:S05]  /*6e20*/  @P0 BRA `(.L_x_76) ;  /* 0x0000000000440947 */ /* 0x000fea0003800000 */
[----:B------:R-:W-:-:S14]  /*6e30*/  DSETP.NAN.AND P0, PT, R6, R6, PT ;  /* 0x000000060600722a */ /* 0x000fdc0003f08000 */
[----:B------:R-:W-:Y:S05]  /*6e40*/  @P0 BRA `(.L_x_77) ;  /* 0x0000000000300947 */ /* 0x000fea0003800000 */
[----:B------:R-:W-:Y:S01]  /*6e50*/  ISETP.NE.AND P0, PT, R21, R20, PT ;  /* 0x000000141500720c */ /* 0x000fe20003f05270 */
[----:B------:R-:W-:Y:S01]  /*6e60*/  IMAD.MOV.U32 R12, RZ, RZ, 0x0 ;  /* 0x00000000ff0c7424 */ /* 0x000fe200078e00ff */
[----:B------:R-:W-:-:S11]  /*6e70*/  MOV R13, 0xfff80000 ;  /* 0xfff80000000d7802 */ /* 0x000fd60000000f00 */
[----:B------:R-:W-:Y:S05]  /*6e80*/  @!P0 BRA `(.L_x_75) ;  /* 0x0000000000348947 */ /* 0x000fea0003800000 */
[----:B------:R-:W-:Y:S02]  /*6e90*/  ISETP.NE.AND P0, PT, R21, 0x7ff00000, PT ;  /* 0x7ff000001500780c */ /* 0x000fe40003f05270 */
[----:B------:R-:W-:Y:S02]  /*6ea0*/  LOP3.LUT R13, R9, 0x80000000, R7, 0x48, !PT ;  /* 0x80000000090d7812 */ /* 0x000fe400078e4807 */
[----:B------:R-:W-:-:S13]  /*6eb0*/  ISETP.EQ.OR P0, PT, R20, RZ, !P0 ;  /* 0x000000ff1400720c */ /* 0x000fda0004702670 */
[----:B------:R-:W-:Y:S01]  /*6ec0*/  @P0 LOP3.LUT R2, R13, 0x7ff00000, RZ, 0xfc, !PT ;  /* 0x7ff000000d020812 */ /* 0x000fe200078efcff */
[----:B------:R-:W-:Y:S01]  /*6ed0*/  @!P0 IMAD.MOV.U32 R12, RZ, RZ, RZ ;  /* 0x000000ffff0c8224 */ /* 0x000fe200078e00ff */
[----:B------:R-:W-:-:S03]  /*6ee0*/  @P0 MOV R12, RZ ;  /* 0x000000ff000c0202 */ /* 0x000fc60000000f00 */
[----:B------:R-:W-:Y:S01]  /*6ef0*/  @P0 IMAD.MOV.U32 R13, RZ, RZ, R2 ;  /* 0x000000ffff0d0224 */ /* 0x000fe200078e0002 */
[----:B------:R-:W-:Y:S06]  /*6f00*/  BRA `(.L_x_75) ;  /* 0x0000000000147947 */ /* 0x000fec0003800000 */
.L_x_77:
[----:B------:R-:W-:Y:S02]  /*6f10*/  LOP3.LUT R13, R7, 0x80000, RZ, 0xfc, !PT ;  /* 0x00080000070d7812 */ /* 0x000fe400078efcff */
[----:B------:R-:W-:Y:S01]  /*6f20*/  MOV R12, R6 ;  /* 0x00000006000c7202 */ /* 0x000fe20000000f00 */
[----:B------:R-:W-:Y:S06]  /*6f30*/  BRA `(.L_x_75) ;  /* 0x0000000000087947 */ /* 0x000fec0003800000 */
.L_x_76:
[----:B------:R-:W-:Y:S01]  /*6f40*/  LOP3.LUT R13, R9, 0x80000, RZ, 0xfc, !PT ;  /* 0x00080000090d7812 */ /* 0x000fe200078efcff */
[----:B------:R-:W-:-:S07]  /*6f50*/  IMAD.MOV.U32 R12, RZ, RZ, R8 ;  /* 0x000000ffff0c7224 */ /* 0x000fce00078e0008 */
.L_x_75:
[----:B------:R-:W-:Y:S05]  /*6f60*/  BSYNC.RECONVERGENT B3 ;  /* 0x0000000000037941 */ /* 0x000fea0003800200 */
.L_x_73:
[----:B------:R-:W-:Y:S01]  /*6f70*/  MOV R2, R0 ;  /* 0x0000000000027202 */ /* 0x000fe20000000f00 */
[----:B------:R-:W-:-:S04]  /*6f80*/  IMAD.MOV.U32 R3, RZ, RZ, 0x0 ;  /* 0x00000000ff037424 */ /* 0x000fc800078e00ff */
[----:B------:R-:W-:Y:S05]  /*6f90*/  RET.REL.NODEC R2 `(_Z9zipKernelPfPiS0_iiS_S0_S0_iS_S0_S0_ii) ;  /* 0xffffff9002187950 */ /* 0x000fea0003c3ffff */
        .weak           $__internal_2_$__cuda_sm20_rcp_rn_f32_slowpath
        .type           $__internal_2_$__cuda_sm20_rcp_rn_f32_slowpath,@function
        .size           $__internal_2_$__cuda_sm20_rcp_rn_f32_slowpath,(.L_x_267 - $__internal_2_$__cuda_sm20_rcp_rn_f32_slowpath)
$__internal_2_$__cuda_sm20_rcp_rn_f32_slowpath:
[----:B------:R-:W-:Y:S01]  /*6fa0*/  SHF.L.U32 R0, R7, 0x1, RZ ;  /* 0x0000000107007819 */ /* 0x000fe200000006ff */
[----:B------:R-:W-:Y:S03]  /*6fb0*/  BSSY.RECONVERGENT B2, `(.L_x_78) ;  /* 0x0000031000027945 */ /* 0x000fe60003800200 */
[----:B------:R-:W-:Y:S01]  /*6fc0*/  SHF.R.U32.HI R9, RZ, 0x18, R0 ;  /* 0x00000018ff097819 */ /* 0x000fe20000011600 */
[----:B------:R-:W-:-:S03]  /*6fd0*/  IMAD.MOV.U32 R0, RZ, RZ, R7 ;  /* 0x000000ffff007224 */ /* 0x000fc600078e0007 */
[----:B------:R-:W-:-:S13]  /*6fe0*/  ISETP.NE.U32.AND P0, PT, R9, RZ, PT ;  /* 0x000000ff0900720c */ /* 0x000fda0003f05070 */
[----:B------:R-:W-:Y:S05]  /*6ff0*/  @P0 BRA `(.L_x_79) ;  /* 0x0000000000280947 */ /* 0x000fea0003800000 */
[----:B------:R-:W-:-:S04]  /*7000*/  SHF.L.U32 R2, R0, 0x1, RZ ;  /* 0x0000000100027819 */ /* 0x000fc800000006ff */
[----:B------:R-:W-:-:S13]  /*7010*/  ISETP.NE.AND P0, PT, R2, RZ, PT ;  /* 0x000000ff0200720c */ /* 0x000fda0003f05270 */
[----:B------:R-:W-:Y:S01]  /*7020*/  @P0 FFMA R7, R0, 1.84467440737095516160e+19, RZ ;  /* 0x5f80000000070823 */ /* 0x000fe200000000ff */
[----:B------:R-:W-:Y:S08]  /*7030*/  @!P0 MUFU.RCP R3, R0 ;  /* 0x0000000000038308 */ /* 0x000ff00000001000 */
[----:B------:R-:W0:Y:S02]  /*7040*/  @P0 MUFU.RCP R2, R7 ;  /* 0x0000000700020308 */ /* 0x000e240000001000 */
[----:B0-----:R-:W-:-:S04]  /*7050*/  @P0 FFMA R8, R7, R2, -1 ;  /* 0xbf80000007080423 */ /* 0x001fc80000000002 */
[----:B------:R-:W-:-:S04]  /*7060*/  @P0 FADD.FTZ R9, -R8, -RZ ;  /* 0x800000ff08090221 */ /* 0x000fc80000010100 */
[----:B------:R-:W-:-:S04]  /*7070*/  @P0 FFMA R2, R2, R9, R2 ;  /* 0x0000000902020223 */ /* 0x000fc80000000002 */
[----:B------:R-:W-:Y:S01]  /*7080*/  @P0 FFMA R3, R2, 1.84467440737095516160e+19, RZ ;  /* 0x5f80000002030823 */ /* 0x000fe200000000ff */
[----:B------:R-:W-:Y:S06]  /*7090*/  BRA `(.L_x_80) ;  /* 0x0000000000887947 */ /* 0x000fec0003800000 */
.L_x_79:
[----:B------:R-:W-:-:S05]  /*70a0*/  VIADD R11, R9, 0xffffff03 ;  /* 0xffffff03090b7836 */ /* 0x000fca0000000000 */
[----:B------:R-:W-:-:S13]  /*70b0*/  ISETP.GT.U32.AND P0, PT, R11, 0x1, PT ;  /* 0x000000010b00780c */ /* 0x000fda0003f04070 */
[----:B------:R-:W-:Y:S05]  /*70c0*/  @P0 BRA `(.L_x_81) ;  /* 0x0000000000780947 */ /* 0x000fea0003800000 */
[----:B------:R-:W-:Y:S01]  /*70d0*/  LOP3.LUT R2, R0, 0x7fffff, RZ, 0xc0, !PT ;  /* 0x007fffff00027812 */ /* 0x000fe200078ec0ff */
[----:B------:R-:W-:-:S03]  /*70e0*/  HFMA2 R10, -RZ, RZ, 0, 1.78813934326171875e-07 ;  /* 0x00000003ff0a7431 */ /* 0x000fc600000001ff */
[----:B------:R-:W-:-:S04]  /*70f0*/  LOP3.LUT R2, R2, 0x3f800000, RZ, 0xfc, !PT ;  /* 0x3f80000002027812 */ /* 0x000fc800078efcff */
[----:B------:R-:W0:Y:S01]  /*7100*/  MUFU.RCP R3, R2 ;  /* 0x0000000200037308 */ /* 0x000e220000001000 */
[----:B------:R-:W-:Y:S01]  /*7110*/  SHF.L.U32 R10, R10, R11, RZ ;  /* 0x0000000b0a0a7219 */ /* 0x000fe200000006ff */
[----:B0-----:R-:W-:-:S04]  /*7120*/  FFMA R7, R2, R3, -1 ;  /* 0xbf80000002077423 */ /* 0x001fc80000000003 */
[----:B------:R-:W-:-:S04]  /*7130*/  FADD.FTZ R8, -R7, -RZ ;  /* 0x800000ff07087221 */ /* 0x000fc80000010100 */
[CCC-:B------:R-:W-:Y:S01]  /*7140*/  FFMA.RM R7, R3.reuse, R8.reuse, R3.reuse ;  /* 0x0000000803077223 */ /* 0x1c0fe20000004003 */
[----:B------:R-:W-:-:S04]  /*7150*/  FFMA.RP R8, R3, R8, R3 ;  /* 0x0000000803087223 */ /* 0x000fc80000008003 */
[C---:B------:R-:W-:Y:S02]  /*7160*/  LOP3.LUT R3, R7.reuse, 0x7fffff, RZ, 0xc0, !PT ;  /* 0x007fffff07037812 */ /* 0x040fe400078ec0ff */
[----:B------:R-:W-:Y:S02]  /*7170*/  FSETP.NEU.FTZ.AND P0, PT, R7, R8, PT ;  /* 0x000000080700720b */ /* 0x000fe40003f1d000 */
[----:B------:R-:W-:Y:S02]  /*7180*/  LOP3.LUT R3, R3, 0x800000, RZ, 0xfc, !PT ;  /* 0x0080000003037812 */ /* 0x000fe400078efcff */
[----:B------:R-:W-:Y:S02]  /*7190*/  SEL R7, RZ, 0xffffffff, !P0 ;  /* 0xffffffffff077807 */ /* 0x000fe40004000000 */
[----:B------:R-:W-:-:S03]  /*71a0*/  LOP3.LUT R10, R10, R3, RZ, 0xc0, !PT ;  /* 0x000000030a0a7212 */ /* 0x000fc600078ec0ff */
[----:B------:R-:W-:Y:S01]  /*71b0*/  IMAD.MOV R2, RZ, RZ, -R7 ;  /* 0x000000ffff027224 */ /* 0x000fe200078e0a07 */
[----:B------:R-:W-:-:S04]  /*71c0*/  SHF.R.U32.HI R10, RZ, R11, R10 ;  /* 0x0000000bff0a7219 */ /* 0x000fc8000001160a */
[----:B------:R-:W-:Y:S02]  /*71d0*/  LOP3.LUT P1, RZ, R2, R11, R3, 0xf8, !PT ;  /* 0x0000000b02ff7212 */ /* 0x000fe4000782f803 */
[C---:B------:R-:W-:Y:S02]  /*71e0*/  LOP3.LUT P0, RZ, R10.reuse, 0x1, RZ, 0xc0, !PT ;  /* 0x000000010aff7812 */ /* 0x040fe4000780c0ff */
[----:B------:R-:W-:-:S04]  /*71f0*/  LOP3.LUT P2, RZ, R10, 0x2, RZ, 0xc0, !PT ;  /* 0x000000020aff7812 */ /* 0x000fc8000784c0ff */
[----:B------:R-:W-:Y:S02]  /*7200*/  PLOP3.LUT P0, PT, P0, P1, P2, 0xe0, 0x0 ;  /* 0x000000000000781c */ /* 0x000fe40000703c20 */
[----:B------:R-:W-:Y:S02]  /*7210*/  LOP3.LUT P1, RZ, R0, 0x7fffff, RZ, 0xc0, !PT ;  /* 0x007fffff00ff7812 */ /* 0x000fe4000782c0ff */
[----:B------:R-:W-:-:S04]  /*7220*/  SEL R2, RZ, 0x1, !P0 ;  /* 0x00000001ff027807 */ /* 0x000fc80004000000 */
[----:B------:R-:W-:-:S04]  /*7230*/  IADD3 R2, PT, PT, -R2, RZ, RZ ;  /* 0x000000ff02027210 */ /* 0x000fc80007ffe1ff */
[----:B------:R-:W-:Y:S01]  /*7240*/  ISETP.GE.AND P0, PT, R2, RZ, PT ;  /* 0x000000ff0200720c */ /* 0x000fe20003f06270 */
[----:B------:R-:W-:-:S05]  /*7250*/  VIADD R2, R9, 0xffffff04 ;  /* 0xffffff0409027836 */ /* 0x000fca0000000000 */
[----:B------:R-:W-:-:S07]  /*7260*/  SHF.R.U32.HI R3, RZ, R2, R3 ;  /* 0x00000002ff037219 */ /* 0x000fce0000011603 */
[----:B------:R-:W-:-:S05]  /*7270*/  @!P0 IADD3 R3, PT, PT, R3, 0x1, RZ ;  /* 0x0000000103038810 */ /* 0x000fca0007ffe0ff */
[----:B------:R-:W-:-:S05]  /*7280*/  @!P1 IMAD.SHL.U32 R3, R3, 0x2, RZ ;  /* 0x0000000203039824 */ /* 0x000fca00078e00ff */
[----:B------:R-:W-:Y:S01]  /*7290*/  LOP3.LUT R3, R3, 0x80000000, R0, 0xf8, !PT ;  /* 0x8000000003037812 */ /* 0x000fe200078ef800 */
[----:B------:R-:W-:Y:S06]  /*72a0*/  BRA `(.L_x_80) ;  /* 0x0000000000047947 */ /* 0x000fec0003800000 */
.L_x_81:
[----:B------:R0:W1:Y:S02]  /*72b0*/  MUFU.RCP R3, R0 ;  /* 0x0000000000037308 */ /* 0x0000640000001000 */
.L_x_80:
[----:B------:R-:W-:Y:S05]  /*72c0*/  BSYNC.RECONVERGENT B2 ;  /* 0x0000000000027941 */ /* 0x000fea0003800200 */
.L_x_78:
[----:B------:R-:W-:-:S04]  /*72d0*/  MOV R7, 0x0 ;  /* 0x0000000000077802 */ /* 0x000fc80000000f00 */
[----:B01----:R-:W-:Y:S05]  /*72e0*/  RET.REL.NODEC R6 `(_Z9zipKernelPfPiS0_iiS_S0_S0_iS_S0_S0_ii) ;  /* 0xffffff8c06447950 */ /* 0x003fea0003c3ffff */
.L_x_82:
[----:B------:R-:W-:-:S00]  /*72f0*/  BRA `(.L_x_82) ;  /* 0xfffffffc00fc7947 */ /* 0x000fc0000383ffff */
[----:B------:R-:W-:-:S00]  /*7300*/  NOP ;  /* 0x0000000000007918 */ /* 0x000fc00000000000 */
[----:B------:R-:W-:-:S00]  /*7310*/  NOP ;  /* 0x0000000000007918 */ /* 0x000fc00000000000 */
[----:B------:R-:W-:-:S00]  /*7320*/  NOP ;  /* 0x0000000000007918 */ /* 0x000fc00000000000 */
[----:B------:R-:W-:-:S00]  /*7330*/  NOP ;  /* 0x0000000000007918 */ /* 0x000fc00000000000 */
[----:B------:R-:W-:-:S00]  /*7340*/  NOP ;  /* 0x0000000000007918 */ /* 0x000fc00000000000 */
[----:B------:R-:W-:-:S00]  /*7350*/  NOP ;  /* 0x0000000000007918 */ /* 0x000fc00000000000 */
[----:B------:R-:W-:-:S00]  /*7360*/  NOP ;  /* 0x0000000000007918 */ /* 0x000fc00000000000 */
[----:B------:R-:W-:-:S00]  /*7370*/  NOP ;  /* 0x0000000000007918 */ /* 0x000fc00000000000 */
.L_x_267:


//--------------------- .text._Z12reduceKernelPfPiS0_iS_S0_S0_ifii --------------------------
	.section	.text._Z12reduceKernelPfPiS0_iS_S0_S0_ifii,"ax",@progbits
	.align	128
        .global         _Z12reduceKernelPfPiS0_iS_S0_S0_ifii
        .type           _Z12reduceKernelPfPiS0_iS_S0_S0_ifii,@function
        .size           _Z12reduceKernelPfPiS0_iS_S0_S0_ifii,(.L_x_270 - _Z12reduceKernelPfPiS0_iS_S0_S0_ifii)
        .other          _Z12reduceKernelPfPiS0_iS_S0_S0_ifii,@"STO_CUDA_ENTRY STV_DEFAULT"
_Z12reduceKernelPfPiS0_iS_S0_S0_ifii:
.text._Z12reduceKernelPfPiS0_iS_S0_S0_ifii:
[----:B------:R-:W0:Y:S01]  /*0000*/  LDC R1, c[0x0][0x37c] ;  /* 0x0000df00ff017b82 */ /* 0x000e220000000800 */
[----:B------:R-:W1:Y:S07]  /*0010*/  S2R R0, SR_TID.X ;  /* 0x0000000000007919 */ /* 0x000e6e0000002100 */
[----:B------:R-:W1:Y:S01]  /*0020*/  S2UR UR4, SR_CTAID.X ;  /* 0x00000000000479c3 */ /* 0x000e620000002500 */
[----:B------:R-:W2:Y:S01]  /*0030*/  LDCU UR5, c[0x0][0x398] ;  /* 0x00007300ff0577ac */ /* 0x000ea20008000800 */
[----:B0-----:R-:W-:-:S05]  /*0040*/  VIADD R1, R1, 0xffffffd8 ;  /* 0xffffffd801017836 */ /* 0x001fca0000000000 */
[----:B------:R-:W-:Y:S01]  /*0050*/  R2UR UR14, R1 ;  /* 0x00000000010e72ca */ /* 0x000fe200000e0000 */
[----:B------:R-:W1:Y:S02]  /*0060*/  LDC R19, c[0x0][0x360] ;  /* 0x0000d800ff137b82 */ /* 0x000e640000000800 */
[----:B-1----:R-:W-:-:S05]  /*0070*/  IMAD R19, R19, UR4, R0 ;  /* 0x0000000413137c24 */ /* 0x002fca000f8e0200 */
[----:B--2---:R-:W-:-:S13]  /*0080*/  ISETP.GE.AND P0, PT, R19, UR5, PT ;  /* 0x0000000513007c0c */ /* 0x004fda000bf06270 */
[----:B------:R-:W-:Y:S05]  /*0090*/  @P0 EXIT ;  /* 0x000000000000094d */ /* 0x000fea0003800000 */
[----:B------:R-:W0:Y:S01]  /*00a0*/  LDC.64 R14, c[0x0][0x380] ;  /* 0x0000e000ff0e7b82 */ /* 0x000e220000000a00 */
[----:B------:R-:W1:Y:S01]  /*00b0*/  LDCU.64 UR10, c[0x0][0x358] ;  /* 0x00006b00ff0a77ac */ /* 0x000e620008000a00 */
[----:B------:R-:W2:Y:S06]  /*00c0*/  LDCU UR5, c[0x0][0x3c0] ;  /* 0x00007800ff0577ac */ /* 0x000eac0008000800 */
[----:B------:R-:W1:Y:S01]  /*00d0*/  LDC R3, c[0x0][0x3bc] ;  /* 0x0000ef00ff037b82 */ /* 0x000e620000000800 */
[----:B------:R-:W3:Y:S01]  /*00e0*/  LDCU UR4, c[0x0][0x3bc] ;  /* 0x00007780ff0477ac */ /* 0x000ee20008000800 */
[----:B--2---:R-:W-:Y:S01]  /*00f0*/  UISETP.GE.AND UP0, UPT, UR5, 0x1, UPT ;  /* 0x000000010500788c */ /* 0x004fe2000bf06270 */
[----:B0-----:R-:W-:-:S04]  /*0100*/  IMAD.WIDE R14, R19, 0x4, R14 ;  /* 0x00000004130e7825 */ /* 0x001fc800078e020e */
[----:B---3--:R-:W-:Y:S01]  /*0110*/  IMAD.U32 R9, RZ, RZ, UR4 ;  /* 0x00000004ff097e24 */ /* 0x008fe2000f8e00ff */
[----:B-1----:R0:W-:Y:S03]  /*0120*/  STG.E desc[UR10][R14.64], R3 ;  /* 0x000000030e007986 */ /* 0x0021e6000c10190a */
[----:B------:R-:W-:Y:S05]  /*0130*/  BRA.U !UP0, `(.L_x_83) ;  /* 0x0000001d08f87547 */ /* 0x000fea000b800000 */
[----:B------:R-:W1:Y:S01]  /*0140*/  LDCU UR4, c[0x0][0x3c0] ;  /* 0x00007800ff0477ac */ /* 0x000e620008000800 */
[----:B------:R-:W-:Y:S02]  /*0150*/  UISETP.GE.U32.AND UP1, UPT, UR5, 0x8, UPT ;  /* 0x000000080500788c */ /* 0x000fe4000bf26070 */
[----:B------:R-:W-:-:S04]  /*0160*/  ULOP3.LUT UR6, UR5, 0x7, URZ, 0xc0, !UPT ;  /* 0x0000000705067892 */ /* 0x000fc8000f8ec0ff */
[----:B------:R-:W-:Y:S01]  /*0170*/  UISETP.NE.AND UP0, UPT, UR6, URZ, UPT ;  /* 0x000000ff0600728c */ /* 0x000fe2000bf05270 */
[----:B-1----:R-:W-:Y:S02]  /*0180*/  MOV R0, UR4 ;  /* 0x0000000400007c02 */ /* 0x002fe40008000f00 */
[----:B------:R-:W-:Y:S08]  /*0190*/  BRA.U !UP1, `(.L_x_84) ;  /* 0x0000001109107547 */ /* 0x000ff0000b800000 */
[----:B0-----:R-:W0:Y:S01]  /*01a0*/  LDC.64 R2, c[0x0][0x388] ;  /* 0x0000e200ff027b82 */ /* 0x001e220000000a00 */
[----:B------:R-:W-:Y:S01]  /*01b0*/  IMAD.U32 R0, RZ, RZ, UR4 ;  /* 0x00000004ff007e24 */ /* 0x000fe2000f8e00ff */
[----:B------:R-:W-:Y:S01]  /*01c0*/  ULOP3.LUT UR5, UR5, 0x7ffffff8, URZ, 0xc0, !UPT ;  /* 0x7ffffff805057892 */ /* 0x000fe2000f8ec0ff */
[----:B------:R-:W-:-:S11]  /*01d0*/  UMOV UR4, URZ ;  /* 0x000000ff00047c82 */ /* 0x000fd60008000000 */
.L_x_85:
[----:B-1----:R-:W-:-:S04]  /*01e0*/  VIADD R21, R0, 0xffffffff ;  /* 0xffffffff00157836 */ /* 0x002fc80000000000 */
[----:B0-----:R-:W-:-:S05]  /*01f0*/  IMAD.WIDE.U32 R4, R21, 0x4, R2 ;  /* 0x0000000415047825 */ /* 0x001fca00078e0002 */
[----:B------:R-:W2:Y:S01]  /*0200*/  LDG.E R8, desc[UR10][R4.64] ;  /* 0x0000000a04087981 */ /* 0x000ea2000c1e1900 */
[C---:B------:R-:W-:Y:S01]  /*0210*/  IADD3 R17, PT, PT, R0.reuse, -0x2, RZ ;  /* 0xfffffffe00117810 */ /* 0x040fe20007ffe0ff */
[----:B------:R-:W-:-:S04]  /*0220*/  VIADD R13, R0, 0xfffffffd ;  /* 0xfffffffd000d7836 */ /* 0x000fc80000000000 */
[----:B------:R-:W-:-:S05]  /*0230*/  IMAD.WIDE.U32 R22, R17, 0x4, R2 ;  /* 0x0000000411167825 */ /* 0x000fca00078e0002 */
[----:B------:R-:W3:Y:S01]  /*0240*/  LDG.E R12, desc[UR10][R22.64] ;  /* 0x0000000a160c7981 */ /* 0x000ee2000c1e1900 */
[----:B------:R-:W-:-:S04]  /*0250*/  IMAD.WIDE.U32 R24, R13, 0x4, R2 ;  /* 0x000000040d187825 */ /* 0x000fc800078e0002 */
[----:B------:R-:W-:Y:S01]  /*0260*/  VIADD R11, R0, 0xfffffffc ;  /* 0xfffffffc000b7836 */ /* 0x000fe20000000000 */
[----:B------:R-:W4:Y:S03]  /*0270*/  LDG.E R10, desc[UR10][R24.64] ;  /* 0x0000000a180a7981 */ /* 0x000f26000c1e1900 */
[----:B------:R-:W-:-:S05]  /*0280*/  IMAD.WIDE.U32 R26, R11, 0x4, R2 ;  /* 0x000000040b1a7825 */ /* 0x000fca00078e0002 */
[----:B------:R0:W5:Y:S02]  /*0290*/  LDG.E R16, desc[UR10][R26.64] ;  /* 0x0000000a1a107981 */ /* 0x000164000c1e1900 */
[----:B0-----:R-:W-:Y:S02]  /*02a0*/  IABS R26, R19 ;  /* 0x00000013001a7213 */ /* 0x001fe40000000000 */
[-C--:B--2---:R-:W-:Y:S02]  /*02b0*/  IABS R6, R8.reuse ;  /* 0x0000000800067213 */ /* 0x084fe40000000000 */
[----:B------:R-:W-:Y:S02]  /*02c0*/  IABS R24, R8 ;  /* 0x0000000800187213 */ /* 0x000fe40000000000 */
[----:B------:R-:W0:Y:S01]  /*02d0*/  I2F.RP R7, R6 ;  /* 0x0000000600077306 */ /* 0x000e220000209400 */
[----:B---3--:R-:W-:-:S07]  /*02e0*/  IABS R20, R12 ;  /* 0x0000000c00147213 */ /* 0x008fce0000000000 */
[----:B------:R-:W-:Y:S01]  /*02f0*/  I2F.RP R23, R20 ;  /* 0x0000001400177306 */ /* 0x000fe20000209400 */
[----:B----4-:R-:W-:-:S07]  /*0300*/  IABS R22, R10 ;  /* 0x0000000a00167213 */ /* 0x010fce0000000000 */
[----:B0-----:R-:W0:Y:S01]  /*0310*/  MUFU.RCP R7, R7 ;  /* 0x0000000700077308 */ /* 0x001e220000001000 */
[----:B-----5:R-:W-:-:S07]  /*0320*/  IABS R18, R16 ;  /* 0x0000001000127213 */ /* 0x020fce0000000000 */
[----:B------:R-:W-:Y:S01]  /*0330*/  I2F.RP R25, R22 ;  /* 0x0000001600197306 */ /* 0x000fe20000209400 */
[----:B0-----:R-:W-:-:S07]  /*0340*/  IADD3 R4, PT, PT, R7, 0xffffffe, RZ ;  /* 0x0ffffffe07047810 */ /* 0x001fce0007ffe0ff */
[----:B------:R-:W0:Y:S08]  /*0350*/  MUFU.RCP R7, R23 ;  /* 0x0000001700077308 */ /* 0x000e300000001000 */
[----:B------:R1:W2:Y:S02]  /*0360*/  F2I.FTZ.U32.TRUNC.NTZ R5, R4 ;  /* 0x0000000400057305 */ /* 0x0002a4000021f000 */
[----:B-1----:R-:W-:-:S02]  /*0370*/  IMAD.MOV.U32 R4, RZ, RZ, RZ ;  /* 0x000000ffff047224 */ /* 0x002fc400078e00ff */
[----:B0-----:R-:W-:Y:S02]  /*0380*/  VIADD R7, R7, 0xffffffe ;  /* 0x0ffffffe07077836 */ /* 0x001fe40000000000 */
[----:B--2---:R-:W-:-:S04]  /*0390*/  IMAD.MOV R27, RZ, RZ, -R5 ;  /* 0x000000ffff1b7224 */ /* 0x004fc800078e0a05 */
[----:B------:R-:W0:Y:S01]  /*03a0*/  F2I.FTZ.U32.TRUNC.NTZ R7, R7 ;  /* 0x0000000700077305 */ /* 0x000e22000021f000 */
[----:B------:R-:W-:-:S04]  /*03b0*/  IMAD R27, R27, R6, RZ ;  /* 0x000000061b1b7224 */ /* 0x000fc800078e02ff */
[----:B------:R-:W-:Y:S01]  /*03c0*/  IMAD.HI.U32 R5, R5, R27, R4 ;  /* 0x0000001b05057227 */ /* 0x000fe200078e0004 */
[----:B------:R-:W-:Y:S02]  /*03d0*/  IADD3 R27, PT, PT, RZ, -R24, RZ ;  /* 0x80000018ff1b7210 */ /* 0x000fe40007ffe0ff */
[----:B------:R-:W1:Y:S03]  /*03e0*/  MUFU.RCP R4, R25 ;  /* 0x0000001900047308 */ /* 0x000e660000001000 */
[----:B------:R-:W-:-:S05]  /*03f0*/  IMAD.HI.U32 R23, R5, R26, RZ ;  /* 0x0000001a05177227 */ /* 0x000fca00078e00ff */
[----:B------:R-:W2:Y:S01]  /*0400*/  I2F.RP R24, R18 ;  /* 0x0000001200187306 */ /* 0x000ea20000209400 */
[----:B------:R-:W-:Y:S02]  /*0410*/  IMAD R5, R23, R27, R26 ;  /* 0x0000001b17057224 */ /* 0x000fe400078e021a */
[----:B0-----:R-:W-:-:S03]  /*0420*/  IMAD.MOV R27, RZ, RZ, -R7 ;  /* 0x000000ffff1b7224 */ /* 0x001fc600078e0a07 */
[----:B------:R-:W-:Y:S01]  /*0430*/  ISETP.GT.U32.AND P1, PT, R6, R5, PT ;  /* 0x000000050600720c */ /* 0x000fe20003f24070 */
[----:B------:R-:W-:Y:S01]  /*0440*/  IMAD R27, R27, R20, RZ ;  /* 0x000000141b1b7224 */ /* 0x000fe200078e02ff */
[----:B-1----:R-:W-:Y:S02]  /*0450*/  IADD3 R25, PT, PT, R4, 0xffffffe, RZ ;  /* 0x0ffffffe04197810 */ /* 0x002fe40007ffe0ff */
[----:B------:R-:W-:Y:S01]  /*0460*/  LOP3.LUT R4, R19, R8, RZ, 0x3c, !PT ;  /* 0x0000000813047212 */ /* 0x000fe200078e3cff */
[----:B--2---:R-:W0:Y:S03]  /*0470*/  MUFU.RCP R24, R24 ;  /* 0x0000001800187308 */ /* 0x004e260000001000 */
[----:B------:R-:W-:Y:S01]  /*0480*/  ISETP.GE.AND P2, PT, R4, RZ, PT ;  /* 0x000000ff0400720c */ /* 0x000fe20003f46270 */
[----:B------:R-:W-:-:S04]  /*0490*/  IMAD.MOV.U32 R4, RZ, RZ, RZ ;  /* 0x000000ffff047224 */ /* 0x000fc800078e00ff */
[----:B------:R-:W-:Y:S01]  /*04a0*/  @!P1 IMAD.IADD R5, R5, 0x1, -R6 ;  /* 0x0000000105059824 */ /* 0x000fe200078e0a06 */
[----:B------:R-:W-:Y:S02]  /*04b0*/  @!P1 IADD3 R23, PT, PT, R23, 0x1, RZ ;  /* 0x0000000117179810 */ /* 0x000fe40007ffe0ff */
[----:B------:R-:W-:Y:S02]  /*04c0*/  ISETP.NE.AND P1, PT, R8, RZ, PT ;  /* 0x000000ff0800720c */ /* 0x000fe40003f25270 */
[----:B------:R-:W-:Y:S01]  /*04d0*/  ISETP.GE.U32.AND P0, PT, R5, R6, PT ;  /* 0x000000060500720c */ /* 0x000fe20003f06070 */
[----:B------:R-:W-:Y:S01]  /*04e0*/  IMAD.MOV.U32 R6, RZ, RZ, RZ ;  /* 0x000000ffff067224 */ /* 0x000fe200078e00ff */
[----:B------:R-:W1:Y:S03]  /*04f0*/  F2I.FTZ.U32.TRUNC.NTZ R5, R25 ;  /* 0x0000001900057305 */ /* 0x000e66000021f000 */
[----:B------:R-:W-:-:S04]  /*0500*/  IMAD.HI.U32 R6, R7, R27, R6 ;  /* 0x0000001b07067227 */ /* 0x000fc800078e0006 */
[----:B0-----:R-:W-:-:S04]  /*0510*/  VIADD R7, R24, 0xffffffe ;  /* 0x0ffffffe18077836 */ /* 0x001fc80000000000 */
[----:B------:R-:W-:Y:S02]  /*0520*/  @P0 VIADD R23, R23, 0x1 ;  /* 0x0000000117170836 */ /* 0x000fe40000000000 */
[----:B------:R-:W0:Y:S01]  /*0530*/  F2I.FTZ.U32.TRUNC.NTZ R7, R7 ;  /* 0x0000000700077305 */ /* 0x000e22000021f000 */
[----:B-1----:R-:W-:Y:S01]  /*0540*/  IADD3 R25, PT, PT, RZ, -R5, RZ ;  /* 0x80000005ff197210 */ /* 0x002fe20007ffe0ff */
[----:B------:R-:W-:Y:S01]  /*0550*/  @!P2 IMAD.MOV R23, RZ, RZ, -R23 ;  /* 0x000000ffff17a224 */ /* 0x000fe200078e0a17 */
[----:B------:R-:W-:-:S03]  /*0560*/  @!P1 LOP3.LUT R23, RZ, R8, RZ, 0x33, !PT ;  /* 0x00000008ff179212 */ /* 0x000fc600078e33ff */
[----:B------:R-:W-:Y:S01]  /*0570*/  IMAD R25, R25, R22, RZ ;  /* 0x0000001619197224 */ /* 0x000fe200078e02ff */
[----:B------:R-:W-:-:S03]  /*0580*/  IABS R27, R23 ;  /* 0x00000017001b7213 */ /* 0x000fc60000000000 */
[----:B------:R-:W-:Y:S01]  /*0590*/  IMAD.HI.U32 R24, R5, R25, R4 ;  /* 0x0000001905187227 */ /* 0x000fe200078e0004 */
[----:B------:R-:W-:Y:S02]  /*05a0*/  IABS R4, R12 ;  /* 0x0000000c00047213 */ /* 0x000fe40000000000 */
[----:B0-----:R-:W-:Y:S01]  /*05b0*/  IADD3 R5, PT, PT, RZ, -R7, RZ ;  /* 0x80000007ff057210 */ /* 0x001fe20007ffe0ff */
[----:B------:R-:W-:-:S04]  /*05c0*/  IMAD.HI.U32 R25, R6, R27, RZ ;  /* 0x0000001b06197227 */ /* 0x000fc800078e00ff */
[----:B------:R-:W-:Y:S02]  /*05d0*/  IMAD R5, R5, R18, RZ ;  /* 0x0000001205057224 */ /* 0x000fe400078e02ff */
[----:B------:R-:W-:Y:S02]  /*05e0*/  IMAD.MOV.U32 R6, RZ, RZ, RZ ;  /* 0x000000ffff067224 */ /* 0x000fe400078e00ff */
[----:B------:R-:W-:Y:S02]  /*05f0*/  IMAD.MOV R4, RZ, RZ, -R4 ;  /* 0x000000ffff047224 */ /* 0x000fe400078e0a04 */
[----:B------:R-:W-:Y:S01]  /*0600*/  IMAD.HI.U32 R26, R7, R5, R6 ;  /* 0x00000005071a7227 */ /* 0x000fe200078e0006 */
[----:B------:R-:W-:-:S03]  /*0610*/  IADD3 R7, PT, PT, R0, -0x5, RZ ;  /* 0xfffffffb00077810 */ /* 0x000fc60007ffe0ff */
[----:B------:R-:W-:Y:S02]  /*0620*/  IMAD R27, R25, R4, R27 ;  /* 0x00000004191b7224 */ /* 0x000fe400078e021b */
[----:B------:R-:W-:-:S05]  /*0630*/  IMAD.WIDE.U32 R4, R7, 0x4, R2 ;  /* 0x0000000407047825 */ /* 0x000fca00078e0002 */
[----:B------:R0:W2:Y:S01]  /*0640*/  LDG.E R6, desc[UR10][R4.64] ;  /* 0x0000000a04067981 */ /* 0x0000a2000c1e1900 */
[----:B------:R-:W-:Y:S02]  /*0650*/  ISETP.GT.U32.AND P1, PT, R20, R27, PT ;  /* 0x0000001b1400720c */ /* 0x000fe40003f24070 */
[----:B0-----:R-:W-:-:S11]  /*0660*/  IABS R4, R10 ;  /* 0x0000000a00047213 */ /* 0x001fd60000000000 */
[----:B------:R-:W-:Y:S02]  /*0670*/  @!P1 IMAD.IADD R27, R27, 0x1, -R20 ;  /* 0x000000011b1b9824 */ /* 0x000fe400078e0a14 */
[----:B------:R-:W-:Y:S01]  /*0680*/  @!P1 VIADD R25, R25, 0x1 ;  /* 0x0000000119199836 */ /* 0x000fe20000000000 */
[----:B------:R-:W-:Y:S01]  /*0690*/  ISETP.NE.AND P1, PT, R12, RZ, PT ;  /* 0x000000ff0c00720c */ /* 0x000fe20003f25270 */
[----:B------:R-:W-:Y:S01]  /*06a0*/  IMAD.MOV R4, RZ, RZ, -R4 ;  /* 0x000000ffff047224 */ /* 0x000fe200078e0a04 */
[----:B------:R-:W-:Y:S02]  /*06b0*/  ISETP.GE.U32.AND P0, PT, R27, R20, PT ;  /* 0x000000141b00720c */ /* 0x000fe40003f06070 */
[----:B------:R-:W-:-:S04]  /*06c0*/  LOP3.LUT R20, R23, R12, RZ, 0x3c, !PT ;  /* 0x0000000c17147212 */ /* 0x000fc800078e3cff */
[----:B------:R-:W-:-:S07]  /*06d0*/  ISETP.GE.AND P2, PT, R20, RZ, PT ;  /* 0x000000ff1400720c */ /* 0x000fce0003f46270 */
[----:B------:R-:W-:-:S06]  /*06e0*/  @P0 IADD3 R25, PT, PT, R25, 0x1, RZ ;  /* 0x0000000119190810 */ /* 0x000fcc0007ffe0ff */
[----:B------:R-:W-:Y:S01]  /*06f0*/  @!P2 IMAD.MOV R25, RZ, RZ, -R25 ;  /* 0x000000ffff19a224 */ /* 0x000fe200078e0a19 */
[----:B------:R-:W-:-:S04]  /*0700*/  @!P1 LOP3.LUT R25, RZ, R12, RZ, 0x33, !PT ;  /* 0x0000000cff199212 */ /* 0x000fc800078e33ff */
[----:B------:R-:W-:-:S05]  /*0710*/  IABS R5, R25 ;  /* 0x0000001900057213 */ /* 0x000fca0000000000 */
[----:B------:R-:W-:-:S04]  /*0720*/  IMAD.HI.U32 R27, R24, R5, RZ ;  /* 0x00000005181b7227 */ /* 0x000fc800078e00ff */
[----:B------:R-:W-:Y:S01]  /*0730*/  IMAD R5, R27, R4, R5 ;  /* 0x000000041b057224 */ /* 0x000fe200078e0205 */
[----:B------:R-:W-:-:S04]  /*0740*/  LOP3.LUT R4, R25, R10, RZ, 0x3c, !PT ;  /* 0x0000000a19047212 */ /* 0x000fc800078e3cff */
[----:B------:R-:W-:Y:S02]  /*0750*/  ISETP.GT.U32.AND P1, PT, R22, R5, PT ;  /* 0x000000051600720c */ /* 0x000fe40003f24070 */
[----:B------:R-:W-:-:S11]  /*0760*/  ISETP.GE.AND P2, PT, R4, RZ, PT ;  /* 0x000000ff0400720c */ /* 0x000fd60003f46270 */
[-C--:B------:R-:W-:Y:S01]  /*0770*/  @!P1 IADD3 R5, PT, PT, R5, -R22.reuse, RZ ;  /* 0x8000001605059210 */ /* 0x080fe20007ffe0ff */
[----:B------:R-:W-:Y:S01]  /*0780*/  @!P1 VIADD R27, R27, 0x1 ;  /* 0x000000011b1b9836 */ /* 0x000fe20000000000 */
[----:B------:R-:W-:Y:S02]  /*0790*/  ISETP.NE.AND P1, PT, R10, RZ, PT ;  /* 0x000000ff0a00720c */ /* 0x000fe40003f25270 */
[----:B------:R-:W-:Y:S02]  /*07a0*/  ISETP.GE.U32.AND P0, PT, R5, R22, PT ;  /* 0x000000160500720c */ /* 0x000fe40003f06070 */
[----:B------:R-:W-:-:S05]  /*07b0*/  IABS R5, R16 ;  /* 0x0000001000057213 */ /* 0x000fca0000000000 */
[----:B------:R-:W-:-:S06]  /*07c0*/  IMAD.MOV R5, RZ, RZ, -R5 ;  /* 0x000000ffff057224 */ /* 0x000fcc00078e0a05 */
[----:B------:R-:W-:-:S05]  /*07d0*/  @P0 VIADD R27, R27, 0x1 ;  /* 0x000000011b1b0836 */ /* 0x000fca0000000000 */
[----:B------:R-:W-:Y:S02]  /*07e0*/  @!P2 IADD3 R27, PT, PT, -R27, RZ, RZ ;  /* 0x000000ff1b1ba210 */ /* 0x000fe40007ffe1ff */
[----:B------:R-:W-:-:S04]  /*07f0*/  @!P1 LOP3.LUT R27, RZ, R10, RZ, 0x33, !PT ;  /* 0x0000000aff1b9212 */ /* 0x000fc800078e33ff */
[----:B------:R-:W-:-:S05]  /*0800*/  IABS R29, R27 ;  /* 0x0000001b001d7213 */ /* 0x000fca0000000000 */
[----:B------:R-:W-:-:S04]  /*0810*/  IMAD.HI.U32 R22, R26, R29, RZ ;  /* 0x0000001d1a167227 */ /* 0x000fc800078e00ff */
[----:B------:R-:W-:-:S05]  /*0820*/  IMAD R29, R22, R5, R29 ;  /* 0x00000005161d7224 */ /* 0x000fca00078e021d */
[----:B------:R-:W-:-:S13]  /*0830*/  ISETP.GT.U32.AND P1, PT, R18, R29, PT ;  /* 0x0000001d1200720c */ /* 0x000fda0003f24070 */
[----:B------:R-:W-:-:S05]  /*0840*/  @!P1 IMAD.IADD R29, R29, 0x1, -R18 ;  /* 0x000000011d1d9824 */ /* 0x000fca00078e0a12 */
[----:B------:R-:W-:Y:S02]  /*0850*/  ISETP.GE.U32.AND P0, PT, R29, R18, PT ;  /* 0x000000121d00720c */ /* 0x000fe40003f06070 */
[----:B--2---:R-:W-:-:S04]  /*0860*/  IABS R20, R6 ;  /* 0x0000000600147213 */ /* 0x004fc80000000000 */
[----:B------:R-:W0:Y:S08]  /*0870*/  I2F.RP R24, R20 ;  /* 0x0000001400187306 */ /* 0x000e300000209400 */
[----:B0-----:R0:W1:Y:S02]  /*0880*/  MUFU.RCP R4, R24 ;  /* 0x0000001800047308 */ /* 0x0010640000001000 */
[----:B0-----:R-:W-:-:S05]  /*0890*/  IADD3 R24, PT, PT, -R23, RZ, RZ ;  /* 0x000000ff17187210 */ /* 0x001fca0007ffe1ff */
[----:B------:R-:W-:Y:S01]  /*08a0*/  IMAD R24, R8, R24, R19 ;  /* 0x0000001808187224 */ /* 0x000fe200078e0213 */
[----:B------:R-:W-:Y:S01]  /*08b0*/  IADD3 R19, PT, PT, R0, -0x6, RZ ;  /* 0xfffffffa00137810 */ /* 0x000fe20007ffe0ff */
[----:B-1----:R-:W-:-:S04]  /*08c0*/  VIADD R4, R4, 0xffffffe ;  /* 0x0ffffffe04047836 */ /* 0x002fc80000000000 */
[----:B------:R0:W1:Y:S02]  /*08d0*/  F2I.FTZ.U32.TRUNC.NTZ R5, R4 ;  /* 0x0000000400057305 */ /* 0x000064000021f000 */
[----:B0-----:R-:W-:Y:S02]  /*08e0*/  IMAD.MOV.U32 R4, RZ, RZ, RZ ;  /* 0x000000ffff047224 */ /* 0x001fe400078e00ff */
[----:B-1----:R-:W-:-:S04]  /*08f0*/  IMAD.MOV R8, RZ, RZ, -R5 ;  /* 0x000000ffff087224 */ /* 0x002fc800078e0a05 */
[----:B------:R-:W-:-:S04]  /*0900*/  IMAD R29, R8, R20, RZ ;  /* 0x00000014081d7224 */ /* 0x000fc800078e02ff */
[----:B------:R-:W-:-:S04]  /*0910*/  IMAD.HI.U32 R26, R5, R29, R4 ;  /* 0x0000001d051a7227 */ /* 0x000fc800078e0004 */
[----:B------:R-:W-:-:S05]  /*0920*/  IMAD.WIDE.U32 R4, R19, 0x4, R2 ;  /* 0x0000000413047825 */ /* 0x000fca00078e0002 */
[----:B------:R0:W2:Y:S01]  /*0930*/  LDG.E R8, desc[UR10][R4.64] ;  /* 0x0000000a04087981 */ /* 0x0000a2000c1e1900 */
[----:B------:R-:W-:Y:S01]  /*0940*/  LOP3.LUT R28, R27, R16, RZ, 0x3c, !PT ;  /* 0x000000101b1c7212 */ /* 0x000fe200078e3cff */
[----:B------:R-:W-:Y:S01]  /*0950*/  @!P1 VIADD R22, R22, 0x1 ;  /* 0x0000000116169836 */ /* 0x000fe20000000000 */
[----:B------:R-:W-:Y:S02]  /*0960*/  ISETP.NE.AND P1, PT, R16, RZ, PT ;  /* 0x000000ff1000720c */ /* 0x000fe40003f25270 */
[----:B------:R-:W-:Y:S02]  /*0970*/  ISETP.GE.AND P2, PT, R28, RZ, PT ;  /* 0x000000ff1c00720c */ /* 0x000fe40003f46270 */
[----:B------:R-:W-:Y:S02]  /*0980*/  @P0 IADD3 R22, PT, PT, R22, 0x1, RZ ;  /* 0x0000000116160810 */ /* 0x000fe40007ffe0ff */
[----:B------:R-:W-:Y:S02]  /*0990*/  LEA R21, R21, UR14, 0x2 ;  /* 0x0000000e15157c11 */ /* 0x000fe4000f8e10ff */
[----:B0-----:R-:W-:-:S03]  /*09a0*/  IABS R5, R6 ;  /* 0x0000000600057213 */ /* 0x001fc60000000000 */
[----:B------:R0:W-:Y:S02]  /*09b0*/  STL [R21], R24 ;  /* 0x0000001815007387 */ /* 0x0001e40000100800 */
[----:B------:R-:W-:Y:S02]  /*09c0*/  IMAD.MOV R5, RZ, RZ, -R5 ;  /* 0x000000ffff057224 */ /* 0x000fe400078e0a05 */
[----:B------:R-:W-:Y:S01]  /*09d0*/  @!P2 IMAD.MOV R22, RZ, RZ, -R22 ;  /* 0x000000ffff16a224 */ /* 0x000fe200078e0a16 */
[----:B------:R-:W-:-:S04]  /*09e0*/  @!P1 LOP3.LUT R22, RZ, R16, RZ, 0x33, !PT ;  /* 0x00000010ff169212 */ /* 0x000fc800078e33ff */
[----:B0-----:R-:W-:-:S05]  /*09f0*/  IABS R21, R22 ;  /* 0x0000001600157213 */ /* 0x001fca0000000000 */
[----:B------:R-:W-:-:S04]  /*0a00*/  IMAD.HI.U32 R24, R26, R21, RZ ;  /* 0x000000151a187227 */ /* 0x000fc800078e00ff */
[----:B------:R-:W-:Y:S02]  /*0a10*/  IMAD R21, R24, R5, R21 ;  /* 0x0000000518157224 */ /* 0x000fe400078e0215 */
[----:B------:R-:W-:-:S03]  /*0a20*/  IMAD.MOV R26, RZ, RZ, -R25 ;  /* 0x000000ffff1a7224 */ /* 0x000fc600078e0a19 */
[----:B------:R-:W-:Y:S01]  /*0a30*/  ISETP.GT.U32.AND P1, PT, R20, R21, PT ;  /* 0x000000151400720c */ /* 0x000fe20003f24070 */
[----:B------:R-:W-:-:S12]  /*0a40*/  IMAD R23, R12, R26, R23 ;  /* 0x0000001a0c177224 */ /* 0x000fd800078e0217 */
[----:B------:R-:W-:-:S04]  /*0a50*/  @!P1 IADD3 R21, PT, PT, R21, -R20, RZ ;  /* 0x8000001415159210 */ /* 0x000fc80007ffe0ff */
[----:B------:R-:W-:Y:S01]  /*0a60*/  ISETP.GE.U32.AND P0, PT, R21, R20, PT ;  /* 0x000000141500720c */ /* 0x000fe20003f06070 */
[----:B------:R-:W-:Y:S01]  /*0a70*/  VIADD R21, R0, 0xfffffff9 ;  /* 0xfffffff900157836 */ /* 0x000fe20000000000 */
[----:B--2---:R-:W-:-:S04]  /*0a80*/  IABS R18, R8 ;  /* 0x0000000800127213 */ /* 0x004fc80000000000 */
[----:B------:R-:W0:Y:S08]  /*0a90*/  I2F.RP R29, R18 ;  /* 0x00000012001d7306 */ /* 0x000e300000209400 */
[----:B0-----:R-:W0:Y:S02]  /*0aa0*/  MUFU.RCP R4, R29 ;  /* 0x0000001d00047308 */ /* 0x001e240000001000 */
[----:B0-----:R-:W-:-:S06]  /*0ab0*/  IADD3 R4, PT, PT, R4, 0xffffffe, RZ ;  /* 0x0ffffffe04047810 */ /* 0x001fcc0007ffe0ff */
[----:B------:R0:W1:Y:S02]  /*0ac0*/  F2I.FTZ.U32.TRUNC.NTZ R5, R4 ;  /* 0x0000000400057305 */ /* 0x000064000021f000 */
[----:B0-----:R-:W-:Y:S02]  /*0ad0*/  IMAD.MOV.U32 R4, RZ, RZ, RZ ;  /* 0x000000ffff047224 */ /* 0x001fe400078e00ff */
[----:B-1----:R-:W-:-:S04]  /*0ae0*/  IMAD.MOV R29, RZ, RZ, -R5 ;  /* 0x000000ffff1d7224 */ /* 0x002fc800078e0a05 */
[----:B------:R-:W-:-:S04]  /*0af0*/  IMAD R29, R29, R18, RZ ;  /* 0x000000121d1d7224 */ /* 0x000fc800078e02ff */
[----:B------:R-:W-:-:S04]  /*0b00*/  IMAD.HI.U32 R20, R5, R29, R4 ;  /* 0x0000001d05147227 */ /* 0x000fc800078e0004 */
[----:B------:R-:W-:-:S05]  /*0b10*/  IMAD.WIDE.U32 R4, R21, 0x4, R2 ;  /* 0x0000000415047825 */ /* 0x000fca00078e0002 */
[----:B------:R0:W2:Y:S01]  /*0b20*/  LDG.E R12, desc[UR10][R4.64] ;  /* 0x0000000a040c7981 */ /* 0x0000a2000c1e1900 */
[----:B------:R-:W-:Y:S01]  /*0b30*/  LEA R26, R17, UR14, 0x2 ;  /* 0x0000000e111a7c11 */ /* 0x000fe2000f8e10ff */
[----:B------:R-:W-:Y:S01]  /*0b40*/  @!P1 VIADD R24, R24, 0x1 ;  /* 0x0000000118189836 */ /* 0x000fe20000000000 */
[----:B------:R-:W-:Y:S02]  /*0b50*/  ISETP.NE.AND P1, PT, R6, RZ, PT ;  /* 0x000000ff0600720c */ /* 0x000fe40003f25270 */
[----:B------:R-:W-:Y:S01]  /*0b60*/  IADD3 R0, PT, PT, R0, -0x8, RZ ;  /* 0xfffffff800007810 */ /* 0x000fe20007ffe0ff */
[----:B------:R-:W-:Y:S01]  /*0b70*/  @P0 VIADD R24, R24, 0x1 ;  /* 0x0000000118180836 */ /* 0x000fe20000000000 */
[----:B------:R1:W-:Y:S01]  /*0b80*/  STL [R26], R23 ;  /* 0x000000171a007387 */ /* 0x0003e20000100800 */
[----:B0-----:R-:W-:-:S05]  /*0b90*/  IABS R4, R8 ;  /* 0x0000000800047213 */ /* 0x001fca0000000000 */
[----:B-1----:R-:W-:Y:S01]  /*0ba0*/  IMAD.MOV R26, RZ, RZ, -R4 ;  /* 0x000000ffff1a7224 */ /* 0x002fe200078e0a04 */
[----:B--2---:R-:W-:-:S04]  /*0bb0*/  IABS R28, R12 ;  /* 0x0000000c001c7213 */ /* 0x004fc80000000000 */
[----:B------:R-:W-:Y:S02]  /*0bc0*/  MOV R17, R28 ;  /* 0x0000001c00117202 */ /* 0x000fe40000000f00 */
[----:B------:R-:W-:Y:S02]  /*0bd0*/  LOP3.LUT R28, R22, R6, RZ, 0x3c, !PT ;  /* 0x00000006161c7212 */ /* 0x000fe400078e3cff */
[----:B------:R-:W0:Y:S02]  /*0be0*/  I2F.RP R29, R17 ;  /* 0x00000011001d7306 */ /* 0x000e240000209400 */
[----:B------:R-:W-:-:S06]  /*0bf0*/  ISETP.GE.AND P2, PT, R28, RZ, PT ;  /* 0x000000ff1c00720c */ /* 0x000fcc0003f46270 */
[----:B0-----:R-:W0:Y:S07]  /*0c00*/  MUFU.RCP R29, R29 ;  /* 0x0000001d001d7308 */ /* 0x001e2e0000001000 */
[----:B------:R-:W-:Y:S02]  /*0c10*/  @!P2 IADD3 R24, PT, PT, -R24, RZ, RZ ;  /* 0x000000ff1818a210 */ /* 0x000fe40007ffe1ff */
[----:B------:R-:W-:-:S04]  /*0c20*/  @!P1 LOP3.LUT R24, RZ, R6, RZ, 0x33, !PT ;  /* 0x00000006ff189212 */ /* 0x000fc800078e33ff */
[----:B------:R-:W-:-:S05]  /*0c30*/  IABS R23, R24 ;  /* 0x0000001800177213 */ /* 0x000fca0000000000 */
[----:B------:R-:W-:-:S04]  /*0c40*/  IMAD.HI.U32 R20, R20, R23, RZ ;  /* 0x0000001714147227 */ /* 0x000fc800078e00ff */
[----:B------:R-:W-:Y:S01]  /*0c50*/  IMAD R23, R20, R26, R23 ;  /* 0x0000001a14177224 */ /* 0x000fe200078e0217 */
[----:B------:R-:W-:Y:S01]  /*0c60*/  IADD3 R26, PT, PT, -R27, RZ, RZ ;  /* 0x000000ff1b1a7210 */ /* 0x000fe20007ffe1ff */
[----:B0-----:R-:W-:-:S03]  /*0c70*/  VIADD R4, R29, 0xffffffe ;  /* 0x0ffffffe1d047836 */ /* 0x001fc60000000000 */
[----:B------:R-:W-:Y:S01]  /*0c80*/  ISETP.GT.U32.AND P1, PT, R18, R23, PT ;  /* 0x000000171200720c */ /* 0x000fe20003f24070 */
[----:B------:R0:W1:Y:S01]  /*0c90*/  F2I.FTZ.U32.TRUNC.NTZ R5, R4 ;  /* 0x0000000400057305 */ /* 0x000062000021f000 */
[----:B------:R-:W-:Y:S02]  /*0ca0*/  IMAD R10, R10, R26, R25 ;  /* 0x0000001a0a0a7224 */ /* 0x000fe400078e0219 */
[----:B0-----:R-:W-:-:S09]  /*0cb0*/  IMAD.MOV.U32 R4, RZ, RZ, RZ ;  /* 0x000000ffff047224 */ /* 0x001fd200078e00ff */
[----:B------:R-:W-:Y:S02]  /*0cc0*/  @!P1 IMAD.IADD R23, R23, 0x1, -R18 ;  /* 0x0000000117179824 */ /* 0x000fe400078e0a12 */
[----:B-1----:R-:W-:-:S03]  /*0cd0*/  IMAD.MOV R26, RZ, RZ, -R5 ;  /* 0x000000ffff1a7224 */ /* 0x002fc600078e0a05 */
[----:B------:R-:W-:Y:S01]  /*0ce0*/  ISETP.GE.U32.AND P0, PT, R23, R18, PT ;  /* 0x000000121700720c */ /* 0x000fe20003f06070 */
[----:B------:R-:W-:-:S04]  /*0cf0*/  IMAD R25, R26, R17, RZ ;  /* 0x000000111a197224 */ /* 0x000fc800078e02ff */
[----:B------:R-:W-:-:S04]  /*0d00*/  IMAD.HI.U32 R23, R5, R25, R4 ;  /* 0x0000001905177227 */ /* 0x000fc800078e0004 */
[----:B------:R-:W-:-:S05]  /*0d10*/  IMAD.WIDE.U32 R4, R0, 0x4, R2 ;  /* 0x0000000400047825 */ /* 0x000fca00078e0002 */
[----:B------:R0:W2:Y:S01]  /*0d20*/  LDG.E R18, desc[UR10][R4.64] ;  /* 0x0000000a04127981 */ /* 0x0000a2000c1e1900 */
[----:B------:R-:W-:Y:S01]  /*0d30*/  LOP3.LUT R25, R24, R8, RZ, 0x3c, !PT ;  /* 0x0000000818197212 */ /* 0x000fe200078e3cff */
[----:B------:R-:W-:Y:S01]  /*0d40*/  @!P1 VIADD R20, R20, 0x1 ;  /* 0x0000000114149836 */ /* 0x000fe20000000000 */
[----:B------:R-:W-:Y:S01]  /*0d50*/  ISETP.NE.AND P1, PT, R8, RZ, PT ;  /* 0x000000ff0800720c */ /* 0x000fe20003f25270 */
[----:B------:R-:W-:Y:S01]  /*0d60*/  UIADD3 UR4, UPT, UPT, UR4, 0x8, URZ ;  /* 0x0000000804047890 */ /* 0x000fe2000fffe0ff */
[----:B------:R-:W-:Y:S02]  /*0d70*/  ISETP.GE.AND P2, PT, R25, RZ, PT ;  /* 0x000000ff1900720c */ /* 0x000fe40003f46270 */
[----:B------:R-:W-:Y:S01]  /*0d80*/  @P0 IADD3 R20, PT, PT, R20, 0x1, RZ ;  /* 0x0000000114140810 */ /* 0x000fe20007ffe0ff */
[----:B------:R-:W-:Y:S01]  /*0d90*/  UISETP.NE.AND UP1, UPT, UR4, UR5, UPT ;  /* 0x000000050400728c */ /* 0x000fe2000bf25270 */
[----:B------:R-:W-:Y:S02]  /*0da0*/  IABS R25, R12 ;  /* 0x0000000c00197213 */ /* 0x000fe40000000000 */
[----:B------:R-:W-:-:S02]  /*0db0*/  LEA R11, R11, UR14, 0x2 ;  /* 0x0000000e0b0b7c11 */ /* 0x000fc4000f8e10ff */
[----:B------:R-:W-:Y:S01]  /*0dc0*/  LEA R7, R7, UR14, 0x2 ;  /* 0x0000000e07077c11 */ /* 0x000fe2000f8e10ff */
[----:B0-----:R-:W-:Y:S01]  /*0dd0*/  IMAD.MOV R5, RZ, RZ, -R25 ;  /* 0x000000ffff057224 */ /* 0x001fe200078e0a19 */
[----:B------:R-:W-:-:S03]  /*0de0*/  LEA R21, R21, UR14, 0x2 ;  /* 0x0000000e15157c11 */ /* 0x000fc6000f8e10ff */
[----:B------:R-:W-:Y:S01]  /*0df0*/  @!P2 IMAD.MOV R20, RZ, RZ, -R20 ;  /* 0x000000ffff14a224 */ /* 0x000fe200078e0a14 */
[----:B------:R-:W-:-:S04]  /*0e00*/  @!P1 LOP3.LUT R20, RZ, R8, RZ, 0x33, !PT ;  /* 0x00000008ff149212 */ /* 0x000fc800078e33ff */
[----:B------:R-:W-:-:S05]  /*0e10*/  IABS R26, R20 ;  /* 0x00000014001a7213 */ /* 0x000fca0000000000 */
[----:B------:R-:W-:-:S04]  /*0e20*/  IMAD.HI.U32 R4, R23, R26, RZ ;  /* 0x0000001a17047227 */ /* 0x000fc800078e00ff */
[----:B------:R-:W-:-:S05]  /*0e30*/  IMAD R26, R4, R5, R26 ;  /* 0x00000005041a7224 */ /* 0x000fca00078e021a */
[----:B------:R-:W-:-:S13]  /*0e40*/  ISETP.GT.U32.AND P1, PT, R17, R26, PT ;  /* 0x0000001a1100720c */ /* 0x000fda0003f24070 */
[----:B------:R-:W-:Y:S01]  /*0e50*/  @!P1 IMAD.IADD R26, R26, 0x1, -R17 ;  /* 0x000000011a1a9824 */ /* 0x000fe200078e0a11 */
[----:B------:R-:W-:Y:S02]  /*0e60*/  @!P1 IADD3 R4, PT, PT, R4, 0x1, RZ ;  /* 0x0000000104049810 */ /* 0x000fe40007ffe0ff */
[----:B------:R-:W-:Y:S02]  /*0e70*/  ISETP.NE.AND P1, PT, R12, RZ, PT ;  /* 0x000000ff0c00720c */ /* 0x000fe40003f25270 */
[----:B------:R-:W-:Y:S02]  /*0e80*/  ISETP.GE.U32.AND P0, PT, R26, R17, PT ;  /* 0x000000111a00720c */ /* 0x000fe40003f06070 */
[----:B------:R-:W-:-:S04]  /*0e90*/  LOP3.LUT R17, R20, R12, RZ, 0x3c, !PT ;  /* 0x0000000c14117212 */ /* 0x000fc800078e3cff */
[----:B------:R-:W-:Y:S02]  /*0ea0*/  ISETP.GE.AND P2, PT, R17, RZ, PT ;  /* 0x000000ff1100720c */ /* 0x000fe40003f46270 */
[----:B------:R-:W-:-:S05]  /*0eb0*/  LEA R17, R13, UR14, 0x2 ;  /* 0x0000000e0d117c11 */ /* 0x000fca000f8e10ff */
[----:B------:R-:W-:Y:S01]  /*0ec0*/  @P0 VIADD R4, R4, 0x1 ;  /* 0x0000000104040836 */ /* 0x000fe20000000000 */
[----:B------:R0:W-:Y:S04]  /*0ed0*/  STL [R17], R10 ;  /* 0x0000000a11007387 */ /* 0x0001e80000100800 */
[----:B------:R-:W-:-:S05]  /*0ee0*/  MOV R13, R4 ;  /* 0x00000004000d7202 */ /* 0x000fca0000000f00 */
[----:B------:R-:W-:Y:S01]  /*0ef0*/  @!P2 IMAD.MOV R13, RZ, RZ, -R13 ;  /* 0x000000ffff0da224 */ /* 0x000fe200078e0a0d */
[----:B------:R-:W-:-:S04]  /*0f00*/  @!P1 LOP3.LUT R13, RZ, R12, RZ, 0x33, !PT ;  /* 0x0000000cff0d9212 */ /* 0x000fc800078e33ff */
[----:B0-----:R-:W-:-:S05]  /*0f10*/  IADD3 R17, PT, PT, -R13, RZ, RZ ;  /* 0x000000ff0d117210 */ /* 0x001fca0007ffe1ff */
[----:B------:R-:W-:Y:S01]  /*0f20*/  IMAD R12, R12, R17, R20 ;  /* 0x000000110c0c7224 */ /* 0x000fe200078e0214 */
[----:B--2---:R-:W-:-:S04]  /*0f30*/  IABS R25, R18 ;  /* 0x0000001200197213 */ /* 0x004fc80000000000 */
[----:B------:R-:W-:-:S04]  /*0f40*/  MOV R23, R25 ;  /* 0x0000001900177202 */ /* 0x000fc80000000f00 */
[----:B------:R-:W0:Y:S08]  /*0f50*/  I2F.RP R25, R23 ;  /* 0x0000001700197306 */ /* 0x000e300000209400 */
[----:B0-----:R-:W0:Y:S02]  /*0f60*/  MUFU.RCP R25, R25 ;  /* 0x0000001900197308 */ /* 0x001e240000001000 */
[----:B0-----:R-:W-:-:S06]  /*0f70*/  VIADD R5, R25, 0xffffffe ;  /* 0x0ffffffe19057836 */ /* 0x001fcc0000000000 */
[----:B------:R-:W0:Y:S02]  /*0f80*/  F2I.FTZ.U32.TRUNC.NTZ R5, R5 ;  /* 0x0000000500057305 */ /* 0x000e24000021f000 */
[----:B0-----:R-:W-:-:S04]  /*0f90*/  IMAD.MOV R26, RZ, RZ, -R5 ;  /* 0x000000ffff1a7224 */ /* 0x001fc800078e0a05 */
[----:B------:R-:W-:-:S04]  /*0fa0*/  IMAD.MOV.U32 R4, RZ, RZ, R26 ;  /* 0x000000ffff047224 */ /* 0x000fc800078e001a */
[----:B------:R-:W-:Y:S02]  /*0fb0*/  IMAD R25, R4, R23, RZ ;  /* 0x0000001704197224 */ /* 0x000fe400078e02ff */
[----:B------:R-:W-:-:S05]  /*0fc0*/  HFMA2 R4, -RZ, RZ, 0, 0 ;  /* 0x00000000ff047431 */ /* 0x000fca00000001ff */
[----:B------:R-:W-:Y:S01]  /*0fd0*/  IMAD.HI.U32 R4, R5, R25, R4 ;  /* 0x0000001905047227 */ /* 0x000fe200078e0004 */
[----:B------:R-:W-:Y:S02]  /*0fe0*/  IABS R25, R18 ;  /* 0x0000001200197213 */ /* 0x000fe40000000000 */
[----:B------:R-:W-:-:S03]  /*0ff0*/  IABS R5, R13 ;  /* 0x0000000d00057213 */ /* 0x000fc60000000000 */
[----:B------:R-:W-:Y:S02]  /*1000*/  IMAD.MOV R25, RZ, RZ, -R25 ;  /* 0x000000ffff197224 */ /* 0x000fe400078e0a19 */
[----:B------:R-:W-:-:S04]  /*1010*/  IMAD.HI.U32 R4, R4, R5, RZ ;  /* 0x0000000504047227 */ /* 0x000fc800078e00ff */
[----:B------:R-:W-:Y:S01]  /*1020*/  IMAD R10, R4, R25, R5 ;  /* 0x00000019040a7224 */ /* 0x000fe200078e0205 */
[----:B------:R-:W-:-:S04]  /*1030*/  LOP3.LUT R5, R13, R18, RZ, 0x3c, !PT ;  /* 0x000000120d057212 */ /* 0x000fc800078e3cff */
[----:B------:R-:W-:Y:S02]  /*1040*/  ISETP.GT.U32.AND P1, PT, R23, R10, PT ;  /* 0x0000000a1700720c */ /* 0x000fe40003f24070 */
[----:B------:R-:W-:Y:S01]  /*1050*/  ISETP.GE.AND P2, PT, R5, RZ, PT ;  /* 0x000000ff0500720c */ /* 0x000fe20003f46270 */
[----:B------:R-:W-:-:S04]  /*1060*/  IMAD.MOV R5, RZ, RZ, -R22 ;  /* 0x000000ffff057224 */ /* 0x000fc800078e0a16 */
[----:B------:R-:W-:Y:S01]  /*1070*/  IMAD R16, R16, R5, R27 ;  /* 0x0000000510107224 */ /* 0x000fe200078e021b */
[----:B------:R-:W-:-:S04]  /*1080*/  IADD3 R5, PT, PT, -R24, RZ, RZ ;  /* 0x000000ff18057210 */ /* 0x000fc80007ffe1ff */
[----:B------:R1:W-:Y:S01]  /*1090*/  STL [R11], R16 ;  /* 0x000000100b007387 */ /* 0x0003e20000100800 */
[----:B------:R-:W-:Y:S01]  /*10a0*/  @!P1 IMAD.IADD R10, R10, 0x1, -R23 ;  /* 0x000000010a0a9824 */ /* 0x000fe200078e0a17 */
[----:B------:R-:W-:Y:S01]  /*10b0*/  @!P1 IADD3 R4, PT, PT, R4, 0x1, RZ ;  /* 0x0000000104049810 */ /* 0x000fe20007ffe0ff */
[----:B------:R-:W-:Y:S01]  /*10c0*/  IMAD R6, R6, R5, R22 ;  /* 0x0000000506067224 */ /* 0x000fe200078e0216 */
[----:B------:R-:W-:Y:S01]  /*10d0*/  ISETP.NE.AND P1, PT, R18, RZ, PT ;  /* 0x000000ff1200720c */ /* 0x000fe20003f25270 */
[----:B------:R-:W-:Y:S01]  /*10e0*/  IMAD.MOV R5, RZ, RZ, -R20 ;  /* 0x000000ffff057224 */ /* 0x000fe200078e0a14 */
[----:B------:R-:W-:Y:S02]  /*10f0*/  ISETP.GE.U32.AND P0, PT, R10, R23, PT ;  /* 0x000000170a00720c */ /* 0x000fe40003f06070 */
[----:B------:R1:W-:Y:S01]  /*1100*/  STL [R7], R6 ;  /* 0x0000000607007387 */ /* 0x0003e20000100800 */
[----:B------:R-:W-:Y:S01]  /*1110*/  IMAD R8, R8, R5, R24 ;  /* 0x0000000508087224 */ /* 0x000fe200078e0218 */
[----:B------:R-:W-:-:S05]  /*1120*/  LEA R5, R19, UR14, 0x2 ;  /* 0x0000000e13057c11 */ /* 0x000fca000f8e10ff */
[----:B------:R1:W-:Y:S04]  /*1130*/  STL [R5], R8 ;  /* 0x0000000805007387 */ /* 0x0003e80000100800 */
[----:B------:R-:W-:Y:S01]  /*1140*/  @P0 VIADD R4, R4, 0x1 ;  /* 0x0000000104040836 */ /* 0x000fe20000000000 */
[----:B------:R1:W-:Y:S03]  /*1150*/  STL [R21], R12 ;  /* 0x0000000c15007387 */ /* 0x0003e60000100800 */
[----:B------:R-:W-:Y:S01]  /*1160*/  @!P2 IMAD.MOV R4, RZ, RZ, -R4 ;  /* 0x000000ffff04a224 */ /* 0x000fe200078e0a04 */
[----:B------:R-:W-:-:S05]  /*1170*/  @!P1 LOP3.LUT R4, RZ, R18, RZ, 0x33, !PT ;  /* 0x00000012ff049212 */ /* 0x000fca00078e33ff */
[--C-:B------:R-:W-:Y:S02]  /*1180*/  IMAD.MOV R10, RZ, RZ, -R4.reuse ;  /* 0x000000ffff0a7224 */ /* 0x100fe400078e0a04 */
[----:B------:R-:W-:Y:S02]  /*1190*/  IMAD.MOV.U32 R19, RZ, RZ, R4 ;  /* 0x000000ffff137224 */ /* 0x000fe400078e0004 */
[----:B------:R-:W-:Y:S01]  /*11a0*/  IMAD R13, R18, R10, R13 ;  /* 0x0000000a120d7224 */ /* 0x000fe200078e020d */
[----:B------:R-:W-:-:S05]  /*11b0*/  LEA R10, R0, UR14, 0x2 ;  /* 0x0000000e000a7c11 */ /* 0x000fca000f8e10ff */
[----:B------:R1:W-:Y:S01]  /*11c0*/  STL [R10], R13 ;  /* 0x0000000d0a007387 */ /* 0x0003e20000100800 */
[----:B------:R-:W-:Y:S05]  /*11d0*/  BRA.U UP1, `(.L_x_85) ;  /* 0xfffffff101007547 */ /* 0x000fea000b83ffff */
.L_x_84:
[----:B------:R-:W-:Y:S05]  /*11e0*/  BRA.U !UP0, `(.L_x_83) ;  /* 0x0000000d08cc7547 */ /* 0x000fea000b800000 */
[----:B------:R-:W2:Y:S01]  /*11f0*/  LDCU UR4, c[0x0][0x3c0] ;  /* 0x00007800ff0477ac */ /* 0x000ea20008000800 */
[----:B------:R-:W-:Y:S02]  /*1200*/  UISETP.GE.U32.AND UP0, UPT, UR6, 0x4, UPT ;  /* 0x000000040600788c */ /* 0x000fe4000bf06070 */
[----:B--2---:R-:W-:-:S04]  /*1210*/  ULOP3.LUT UR5, UR4, 0x3, URZ, 0xc0, !UPT ;  /* 0x0000000304057892 */ /* 0x004fc8000f8ec0ff */
[----:B------:R-:W-:-:S03]  /*1220*/  UISETP.NE.AND UP1, UPT, UR5, URZ, UPT ;  /* 0x000000ff0500728c */ /* 0x000fc6000bf25270 */
[----:B------:R-:W-:Y:S08]  /*1230*/  BRA.U !UP0, `(.L_x_86) ;  /* 0x0000000908207547 */ /* 0x000ff0000b800000 */
[----:B0-----:R-:W0:Y:S01]  /*1240*/  LDC.64 R2, c[0x0][0x388] ;  /* 0x0000e200ff027b82 */ /* 0x001e220000000a00 */
[----:B-1----:R-:W-:-:S05]  /*1250*/  IADD3 R5, PT, PT, R0, -0x1, RZ ;  /* 0xffffffff00057810 */ /* 0x002fca0007ffe0ff */
[----:B0-----:R-:W-:-:S05]  /*1260*/  IMAD.WIDE.U32 R12, R5, 0x4, R2 ;  /* 0x00000004050c7825 */ /* 0x001fca00078e0002 */
[----:B------:R-:W2:Y:S01]  /*1270*/  LDG.E R8, desc[UR10][R12.64] ;  /* 0x0000000a0c087981 */ /* 0x000ea2000c1e1900 */
[----:B------:R-:W-:-:S04]  /*1280*/  VIADD R6, R0, 0xfffffffe ;  /* 0xfffffffe00067836 */ /* 0x000fc80000000000 */
[----:B------:R-:W-:-:S05]  /*1290*/  IMAD.WIDE.U32 R16, R6, 0x4, R2 ;  /* 0x0000000406107825 */ /* 0x000fca00078e0002 */
[----:B------:R0:W3:Y:S01]  /*12a0*/  LDG.E R4, desc[UR10][R16.64] ;  /* 0x0000000a10047981 */ /* 0x0000e2000c1e1900 */
[----:B------:R-:W-:-:S04]  /*12b0*/  VIADD R10, R0, 0xfffffffd ;  /* 0xfffffffd000a7836 */ /* 0x000fc80000000000 */
[----:B------:R-:W-:-:S05]  /*12c0*/  IMAD.WIDE.U32 R20, R10, 0x4, R2 ;  /* 0x000000040a147825 */ /* 0x000fca00078e0002 */
[----:B------:R3:W4:Y:S01]  /*12d0*/  LDG.E R7, desc[UR10][R20.64] ;  /* 0x0000000a14077981 */ /* 0x000722000c1e1900 */
[----:B------:R-:W-:-:S05]  /*12e0*/  IADD3 R0, PT, PT, R0, -0x4, RZ ;  /* 0xfffffffc00007810 */ /* 0x000fca0007ffe0ff */
[----:B------:R-:W-:-:S05]  /*12f0*/  IMAD.WIDE.U32 R22, R0, 0x4, R2 ;  /* 0x0000000400167825 */ /* 0x000fca00078e0002 */
[----:B------:R4:W5:Y:S01]  /*1300*/  LDG.E R11, desc[UR10][R22.64] ;  /* 0x0000000a160b7981 */ /* 0x000962000c1e1900 */
[----:B0-----:R-:W-:Y:S02]  /*1310*/  IABS R16, R19 ;  /* 0x0000001300107213 */ /* 0x001fe40000000000 */
[----:B------:R-:W-:Y:S02]  /*1320*/  LEA R5, R5, UR14, 0x2 ;  /* 0x0000000e05057c11 */ /* 0x000fe4000f8e10ff */
[----:B------:R-:W-:Y:S02]  /*1330*/  LEA R10, R10, UR14, 0x2 ;  /* 0x0000000e0a0a7c11 */ /* 0x000fe4000f8e10ff */
[----:B--2---:R-:W-:-:S04]  /*1340*/  IABS R13, R8 ;  /* 0x00000008000d7213 */ /* 0x004fc80000000000 */
[----:B------:R-:W0:Y:S01]  /*1350*/  I2F.RP R18, R13 ;  /* 0x0000000d00127306 */ /* 0x000e220000209400 */
[----:B---3--:R-:W-:-:S07]  /*1360*/  IABS R20, R4 ;  /* 0x0000000400147213 */ /* 0x008fce0000000000 */
[----:B0-----:R-:W0:Y:S01]  /*1370*/  MUFU.RCP R18, R18 ;  /* 0x0000001200127308 */ /* 0x001e220000001000 */
[----:B----4-:R-:W-:-:S05]  /*1380*/  IABS R22, R7 ;  /* 0x0000000700167213 */ /* 0x010fca0000000000 */
[----:B------:R-:W-:Y:S02]  /*1390*/  IMAD.MOV R22, RZ, RZ, -R22 ;  /* 0x000000ffff167224 */ /* 0x000fe400078e0a16 */
[----:B0-----:R-:W-:-:S04]  /*13a0*/  VIADD R2, R18, 0xffffffe ;  /* 0x0ffffffe12027836 */ /* 0x001fc80000000000 */
[----:B------:R0:W1:Y:S02]  /*13b0*/  F2I.FTZ.U32.TRUNC.NTZ R3, R2 ;  /* 0x0000000200037305 */ /* 0x000064000021f000 */
[----:B0-----:R-:W-:Y:S02]  /*13c0*/  IMAD.MOV.U32 R2, RZ, RZ, RZ ;  /* 0x000000ffff027224 */ /* 0x001fe400078e00ff */
[----:B-1----:R-:W-:-:S04]  /*13d0*/  IMAD.MOV R12, RZ, RZ, -R3 ;  /* 0x000000ffff0c7224 */ /* 0x002fc800078e0a03 */
[----:B------:R-:W-:Y:S01]  /*13e0*/  IMAD R17, R12, R13, RZ ;  /* 0x0000000d0c117224 */ /* 0x000fe200078e02ff */
[----:B------:R-:W-:Y:S02]  /*13f0*/  MOV R12, R20 ;  /* 0x00000014000c7202 */ /* 0x000fe40000000f00 */
[----:B------:R-:W-:Y:S01]  /*1400*/  IABS R20, R8 ;  /* 0x0000000800147213 */ /* 0x000fe20000000000 */
[----:B------:R-:W-:Y:S02]  /*1410*/  IMAD.HI.U32 R3, R3, R17, R2 ;  /* 0x0000001103037227 */ /* 0x000fe400078e0002 */
[----:B------:R-:W0:Y:S02]  /*1420*/  I2F.RP R17, R12 ;  /* 0x0000000c00117306 */ /* 0x000e240000209400 */
[----:B------:R-:W-:Y:S01]  /*1430*/  IMAD.MOV R21, RZ, RZ, -R20 ;  /* 0x000000ffff157224 */ /* 0x000fe200078e0a14 */
[----:B------:R-:W-:Y:S01]  /*1440*/  IABS R20, R4 ;  /* 0x0000000400147213 */ /* 0x000fe20000000000 */
[----:B------:R-:W-:-:S04]  /*1450*/  IMAD.HI.U32 R2, R3, R16, RZ ;  /* 0x0000001003027227 */ /* 0x000fc800078e00ff */
[----:B------:R-:W-:Y:S02]  /*1460*/  IMAD R16, R2, R21, R16 ;  /* 0x0000001502107224 */ /* 0x000fe400078e0210 */
[----:B------:R-:W-:-:S03]  /*1470*/  IMAD.MOV R20, RZ, RZ, -R20 ;  /* 0x000000ffff147224 */ /* 0x000fc600078e0a14 */
[----:B------:R-:W-:Y:S01]  /*1480*/  ISETP.GT.U32.AND P1, PT, R13, R16, PT ;  /* 0x000000100d00720c */ /* 0x000fe20003f24070 */
[----:B0-----:R-:W0:-:S12]  /*1490*/  MUFU.RCP R17, R17 ;  /* 0x0000001100117308 */ /* 0x001e180000001000 */
[-C--:B------:R-:W-:Y:S01]  /*14a0*/  @!P1 IADD3 R16, PT, PT, R16, -R13.reuse, RZ ;  /* 0x8000000d10109210 */ /* 0x080fe20007ffe0ff */
[----:B------:R-:W-:Y:S01]  /*14b0*/  @!P1 VIADD R2, R2, 0x1 ;  /* 0x0000000102029836 */ /* 0x000fe20000000000 */
[----:B------:R-:W-:Y:S02]  /*14c0*/  ISETP.NE.AND P1, PT, R8, RZ, PT ;  /* 0x000000ff0800720c */ /* 0x000fe40003f25270 */
[----:B------:R-:W-:Y:S01]  /*14d0*/  ISETP.GE.U32.AND P0, PT, R16, R13, PT ;  /* 0x0000000d1000720c */ /* 0x000fe20003f06070 */
[----:B0-----:R-:W-:Y:S01]  /*14e0*/  VIADD R3, R17, 0xffffffe ;  /* 0x0ffffffe11037836 */ /* 0x001fe20000000000 */
[----:B------:R-:W-:Y:S02]  /*14f0*/  LOP3.LUT R13, R19, R8, RZ, 0x3c, !PT ;  /* 0x00000008130d7212 */ /* 0x000fe400078e3cff */
[----:B------:R-:W-:Y:S02]  /*1500*/  IABS R16, R7 ;  /* 0x0000000700107213 */ /* 0x000fe40000000000 */
[----:B------:R-:W-:Y:S01]  /*1510*/  ISETP.GE.AND P2, PT, R13, RZ, PT ;  /* 0x000000ff0d00720c */ /* 0x000fe20003f46270 */
[----:B------:R-:W0:Y:S06]  /*1520*/  F2I.FTZ.U32.TRUNC.NTZ R3, R3 ;  /* 0x0000000300037305 */ /* 0x000e2c000021f000 */
[----:B------:R-:W-:-:S02]  /*1530*/  @P0 IADD3 R2, PT, PT, R2, 0x1, RZ ;  /* 0x0000000102020810 */ /* 0x000fc40007ffe0ff */
[----:B------:R-:W1:Y:S03]  /*1540*/  I2F.RP R17, R16 ;  /* 0x0000001000117306 */ /* 0x000e660000209400 */
[----:B------:R-:W-:Y:S02]  /*1550*/  IMAD.MOV.U32 R13, RZ, RZ, R2 ;  /* 0x000000ffff0d7224 */ /* 0x000fe400078e0002 */
[----:B------:R-:W-:Y:S02]  /*1560*/  IMAD.MOV.U32 R2, RZ, RZ, RZ ;  /* 0x000000ffff027224 */ /* 0x000fe400078e00ff */
[----:B0-----:R-:W-:Y:S01]  /*1570*/  IMAD.MOV R21, RZ, RZ, -R3 ;  /* 0x000000ffff157224 */ /* 0x001fe200078e0a03 */
[----:B------:R-:W-:Y:S02]  /*1580*/  @!P2 IADD3 R13, PT, PT, -R13, RZ, RZ ;  /* 0x000000ff0d0da210 */ /* 0x000fe40007ffe1ff */
[----:B------:R-:W-:Y:S01]  /*1590*/  @!P1 LOP3.LUT R13, RZ, R8, RZ, 0x33, !PT ;  /* 0x00000008ff0d9212 */ /* 0x000fe200078e33ff */
[----:B------:R-:W-:-:S03]  /*15a0*/  IMAD R21, R21, R12, RZ ;  /* 0x0000000c15157224 */ /* 0x000fc600078e02ff */
[----:B------:R-:W-:Y:S01]  /*15b0*/  IABS R18, R13 ;  /* 0x0000000d00127213 */ /* 0x000fe20000000000 */
[----:B------:R-:W-:Y:S01]  /*15c0*/  IMAD.HI.U32 R2, R3, R21, R2 ;  /* 0x0000001503027227 */ /* 0x000fe200078e0002 */
[----:B-1----:R-:W0:Y:S02]  /*15d0*/  MUFU.RCP R17, R17 ;  /* 0x0000001100117308 */ /* 0x002e240000001000 */
[----:B------:R-:W-:Y:S01]  /*15e0*/  MOV R3, R18 ;  /* 0x0000001200037202 */ /* 0x000fe20000000f00 */
[----:B------:R-:W-:-:S04]  /*15f0*/  IMAD.MOV.U32 R18, RZ, RZ, R20 ;  /* 0x000000ffff127224 */ /* 0x000fc800078e0014 */
[----:B------:R-:W-:-:S04]  /*1600*/  IMAD.HI.U32 R2, R2, R3, RZ ;  /* 0x0000000302027227 */ /* 0x000fc800078e00ff */
[----:B------:R-:W-:-:S05]  /*1610*/  IMAD R3, R2, R18, R3 ;  /* 0x0000001202037224 */ /* 0x000fca00078e0203 */
[----:B------:R-:W-:Y:S02]  /*1620*/  ISETP.GT.U32.AND P1, PT, R12, R3, PT ;  /* 0x000000030c00720c */ /* 0x000fe40003f24070 */
[----:B0-----:R-:W-:Y:S02]  /*1630*/  IADD3 R18, PT, PT, R17, 0xffffffe, RZ ;  /* 0x0ffffffe11127810 */ /* 0x001fe40007ffe0ff */
[----:B-----5:R-:W-:-:S09]  /*1640*/  IABS R17, R11 ;  /* 0x0000000b00117213 */ /* 0x020fd20000000000 */
[----:B------:R-:W-:Y:S02]  /*1650*/  @!P1 IMAD.IADD R3, R3, 0x1, -R12 ;  /* 0x0000000103039824 */ /* 0x000fe400078e0a0c */
[----:B------:R-:W-:Y:S01]  /*1660*/  @!P1 VIADD R2, R2, 0x1 ;  /* 0x0000000102029836 */ /* 0x000fe20000000000 */
[----:B------:R-:W-:Y:S02]  /*1670*/  ISETP.NE.AND P1, PT, R4, RZ, PT ;  /* 0x000000ff0400720c */ /* 0x000fe40003f25270 */
[----:B------:R-:W-:Y:S02]  /*1680*/  ISETP.GE.U32.AND P0, PT, R3, R12, PT ;  /* 0x0000000c0300720c */ /* 0x000fe40003f06070 */
[----:B------:R-:W-:Y:S01]  /*1690*/  LOP3.LUT R12, R13, R4, RZ, 0x3c, !PT ;  /* 0x000000040d0c7212 */ /* 0x000fe200078e3cff */
[----:B------:R-:W0:Y:S03]  /*16a0*/  F2I.FTZ.U32.TRUNC.NTZ R3, R18 ;  /* 0x0000001200037305 */ /* 0x000e26000021f000 */
[----:B------:R-:W-:-:S05]  /*16b0*/  ISETP.GE.AND P2, PT, R12, RZ, PT ;  /* 0x000000ff0c00720c */ /* 0x000fca0003f46270 */
[----:B------:R-:W1:Y:S02]  /*16c0*/  I2F.RP R18, R17 ;  /* 0x0000001100127306 */ /* 0x000e640000209400 */
[----:B------:R-:W-:-:S04]  /*16d0*/  @P0 VIADD R2, R2, 0x1 ;  /* 0x0000000102020836 */ /* 0x000fc80000000000 */
[----:B------:R-:W-:Y:S02]  /*16e0*/  IMAD.MOV.U32 R12, RZ, RZ, R2 ;  /* 0x000000ffff0c7224 */ /* 0x000fe400078e0002 */
[----:B------:R-:W-:Y:S01]  /*16f0*/  HFMA2 R2, -RZ, RZ, 0, 0 ;  /* 0x00000000ff027431 */ /* 0x000fe200000001ff */
[----:B0-----:R-:W-:Y:S01]  /*1700*/  IADD3 R21, PT, PT, RZ, -R3, RZ ;  /* 0x80000003ff157210 */ /* 0x001fe20007ffe0ff */
[----:B------:R-:W-:Y:S01]  /*1710*/  @!P2 IMAD.MOV R12, RZ, RZ, -R12 ;  /* 0x000000ffff0ca224 */ /* 0x000fe200078e0a0c */
[----:B------:R-:W-:-:S03]  /*1720*/  @!P1 LOP3.LUT R12, RZ, R4, RZ, 0x33, !PT ;  /* 0x00000004ff0c9212 */ /* 0x000fc600078e33ff */
[----:B------:R-:W-:Y:S01]  /*1730*/  IMAD R21, R21, R16, RZ ;  /* 0x0000001015157224 */ /* 0x000fe200078e02ff */
[----:B------:R-:W-:Y:S01]  /*1740*/  IABS R20, R12 ;  /* 0x0000000c00147213 */ /* 0x000fe20000000000 */
[----:B-1----:R-:W0:Y:S02]  /*1750*/  MUFU.RCP R18, R18 ;  /* 0x0000001200127308 */ /* 0x002e240000001000 */
[----:B------:R-:W-:-:S04]  /*1760*/  IMAD.HI.U32 R2, R3, R21, R2 ;  /* 0x0000001503027227 */ /* 0x000fc800078e0002 */
[----:B------:R-:W-:Y:S01]  /*1770*/  IMAD.MOV.U32 R3, RZ, RZ, R20 ;  /* 0x000000ffff037224 */ /* 0x000fe200078e0014 */
[----:B------:R-:W-:-:S03]  /*1780*/  MOV R20, R22 ;  /* 0x0000001600147202 */ /* 0x000fc60000000f00 */
[----:B------:R-:W-:-:S04]  /*1790*/  IMAD.HI.U32 R2, R2, R3, RZ ;  /* 0x0000000302027227 */ /* 0x000fc800078e00ff */
[----:B------:R-:W-:Y:S02]  /*17a0*/  IMAD R3, R2, R20, R3 ;  /* 0x0000001402037224 */ /* 0x000fe400078e0203 */
[----:B0-----:R-:W-:-:S03]  /*17b0*/  VIADD R20, R18, 0xffffffe ;  /* 0x0ffffffe12147836 */ /* 0x001fc60000000000 */
[----:B------:R-:W-:-:S13]  /*17c0*/  ISETP.GT.U32.AND P1, PT, R16, R3, PT ;  /* 0x000000031000720c */ /* 0x000fda0003f24070 */
[----:B------:R-:W-:Y:S01]  /*17d0*/  @!P1 IMAD.IADD R3, R3, 0x1, -R16 ;  /* 0x0000000103039824 */ /* 0x000fe200078e0a10 */
[----:B------:R-:W-:Y:S02]  /*17e0*/  @!P1 IADD3 R2, PT, PT, R2, 0x1, RZ ;  /* 0x0000000102029810 */ /* 0x000fe40007ffe0ff */
[----:B------:R-:W-:Y:S02]  /*17f0*/  ISETP.NE.AND P1, PT, R7, RZ, PT ;  /* 0x000000ff0700720c */ /* 0x000fe40003f25270 */
[----:B------:R-:W-:Y:S02]  /*1800*/  ISETP.GE.U32.AND P0, PT, R3, R16, PT ;  /* 0x000000100300720c */ /* 0x000fe40003f06070 */
[----:B------:R0:W1:Y:S01]  /*1810*/  F2I.FTZ.U32.TRUNC.NTZ R3, R20 ;  /* 0x0000001400037305 */ /* 0x000062000021f000 */
[----:B------:R-:W-:-:S04]  /*1820*/  LOP3.LUT R16, R12, R7, RZ, 0x3c, !PT ;  /* 0x000000070c107212 */ /* 0x000fc800078e3cff */
[----:B------:R-:W-:Y:S02]  /*1830*/  ISETP.GE.AND P2, PT, R16, RZ, PT ;  /* 0x000000ff1000720c */ /* 0x000fe40003f46270 */
[----:B0-----:R-:W-:-:S04]  /*1840*/  IABS R20, R11 ;  /* 0x0000000b00147213 */ /* 0x001fc80000000000 */
[----:B------:R-:W-:Y:S02]  /*1850*/  @P0 VIADD R2, R2, 0x1 ;  /* 0x0000000102020836 */ /* 0x000fe40000000000 */
[----:B------:R-:W-:Y:S02]  /*1860*/  IMAD.MOV R20, RZ, RZ, -R20 ;  /* 0x000000ffff147224 */ /* 0x000fe400078e0a14 */
[----:B------:R-:W-:Y:S01]  /*1870*/  IMAD.MOV.U32 R16, RZ, RZ, R2 ;  /* 0x000000ffff107224 */ /* 0x000fe200078e0002 */
[----:B-1----:R-:W-:-:S03]  /*1880*/  IADD3 R2, PT, PT, RZ, -R3, RZ ;  /* 0x80000003ff027210 */ /* 0x002fc60007ffe0ff */
        /* <DEDUP_REMOVED lines=9> */
[----:B------:R-:W-:Y:S01]  /*1920*/  IMAD R18, R2, R18, R3 ;  /* 0x0000001202127224 */ /* 0x000fe200078e0203 */
[----:B------:R-:W-:-:S04]  /*1930*/  LOP3.LUT R3, R16, R11, RZ, 0x3c, !PT ;  /* 0x0000000b10037212 */ /* 0x000fc800078e3cff */
[----:B------:R-:W-:Y:S02]  /*1940*/  ISETP.GT.U32.AND P1, PT, R17, R18, PT ;  /* 0x000000121100720c */ /* 0x000fe40003f24070 */
[----:B------:R-:W-:Y:S01]  /*1950*/  ISETP.GE.AND P2, PT, R3, RZ, PT ;  /* 0x000000ff0300720c */ /* 0x000fe20003f46270 */
[----:B------:R-:W-:-:S04]  /*1960*/  IMAD.MOV R3, RZ, RZ, -R13 ;  /* 0x000000ffff037224 */ /* 0x000fc800078e0a0d */
[----:B------:R-:W-:Y:S01]  /*1970*/  IMAD R8, R8, R3, R19 ;  /* 0x0000000308087224 */ /* 0x000fe200078e0213 */
[----:B------:R-:W-:Y:S02]  /*1980*/  LEA R3, R6, UR14, 0x2 ;  /* 0x0000000e06037c11 */ /* 0x000fe4000f8e10ff */
[----:B------:R-:W-:Y:S02]  /*1990*/  LEA R6, R0, UR14, 0x2 ;  /* 0x0000000e00067c11 */ /* 0x000fe4000f8e10ff */
[----:B------:R2:W-:Y:S01]  /*19a0*/  STL [R5], R8 ;  /* 0x0000000805007387 */ /* 0x0005e20000100800 */
[-C--:B------:R-:W-:Y:S01]  /*19b0*/  @!P1 IADD3 R18, PT, PT, R18, -R17.reuse, RZ ;  /* 0x8000001112129210 */ /* 0x080fe20007ffe0ff */
[----:B------:R-:W-:Y:S01]  /*19c0*/  @!P1 VIADD R2, R2, 0x1 ;  /* 0x0000000102029836 */ /* 0x000fe20000000000 */
[----:B------:R-:W-:Y:S02]  /*19d0*/  ISETP.NE.AND P1, PT, R11, RZ, PT ;  /* 0x000000ff0b00720c */ /* 0x000fe40003f25270 */
[----:B------:R-:W-:Y:S01]  /*19e0*/  ISETP.GE.U32.AND P0, PT, R18, R17, PT ;  /* 0x000000111200720c */ /* 0x000fe20003f06070 */
[----:B------:R-:W-:Y:S01]  /*19f0*/  IMAD.MOV R17, RZ, RZ, -R12 ;  /* 0x000000ffff117224 */ /* 0x000fe200078e0a0c */
[----:B------:R-:W-:-:S03]  /*1a00*/  IADD3 R18, PT, PT, -R16, RZ, RZ ;  /* 0x000000ff10127210 */ /* 0x000fc60007ffe1ff */
[----:B------:R-:W-:Y:S02]  /*1a10*/  IMAD R4, R4, R17, R13 ;  /* 0x0000001104047224 */ /* 0x000fe400078e020d */
[----:B------:R-:W-:-:S03]  /*1a20*/  IMAD R7, R7, R18, R12 ;  /* 0x0000001207077224 */ /* 0x000fc600078e020c */
[----:B------:R2:W-:Y:S03]  /*1a30*/  STL [R3], R4 ;  /* 0x0000000403007387 */ /* 0x0005e60000100800 */
[----:B------:R-:W-:Y:S01]  /*1a40*/  @P0 VIADD R2, R2, 0x1 ;  /* 0x0000000102020836 */ /* 0x000fe20000000000 */
[----:B------:R2:W-:Y:S04]  /*1a50*/  STL [R10], R7 ;  /* 0x000000070a007387 */ /* 0x0005e80000100800 */
[----:B------:R-:W-:Y:S02]  /*1a60*/  @!P2 IADD3 R2, PT, PT, -R2, RZ, RZ ;  /* 0x000000ff0202a210 */ /* 0x000fe40007ffe1ff */
[----:B------:R-:W-:-:S05]  /*1a70*/  @!P1 LOP3.LUT R2, RZ, R11, RZ, 0x33, !PT ;  /* 0x0000000bff029212 */ /* 0x000fca00078e33ff */
[--C-:B------:R-:W-:Y:S02]  /*1a80*/  IMAD.MOV R20, RZ, RZ, -R2.reuse ;  /* 0x000000ffff147224 */ /* 0x100fe400078e0a02 */
[----:B------:R-:W-:Y:S02]  /*1a90*/  IMAD.MOV.U32 R19, RZ, RZ, R2 ;  /* 0x000000ffff137224 */ /* 0x000fe400078e0002 */
[----:B------:R-:W-:-:S05]  /*1aa0*/  IMAD R11, R11, R20, R16 ;  /* 0x000000140b0b7224 */ /* 0x000fca00078e0210 */
[----:B------:R2:W-:Y:S02]  /*1ab0*/  STL [R6], R11 ;  /* 0x0000000b06007387 */ /* 0x0005e40000100800 */
.L_x_86:
[----:B------:R-:W-:Y:S05]  /*1ac0*/  BRA.U !UP1, `(.L_x_83) ;  /* 0x0000000509947547 */ /* 0x000fea000b800000 */
[----:B------:R-:W-:Y:S02]  /*1ad0*/  UISETP.NE.AND UP0, UPT, UR5, 0x1, UPT ;  /* 0x000000010500788c */ /* 0x000fe4000bf05270 */
[----:B------:R-:W-:-:S04]  /*1ae0*/  ULOP3.LUT UR4, UR4, 0x1, URZ, 0xc0, !UPT ;  /* 0x0000000104047892 */ /* 0x000fc8000f8ec0ff */
[----:B------:R-:W-:-:S03]  /*1af0*/  UISETP.NE.U32.AND UP1, UPT, UR4, 0x1, UPT ;  /* 0x000000010400788c */ /* 0x000fc6000bf25070 */
[----:B------:R-:W-:Y:S08]  /*1b00*/  BRA.U !UP0, `(.L_x_87) ;  /* 0x0000000508107547 */ /* 0x000ff0000b800000 */
[----:B-12---:R-:W1:Y:S01]  /*1b10*/  LDC.64 R10, c[0x0][0x388] ;  /* 0x0000e200ff0a7b82 */ /* 0x006e620000000a00 */
[----:B------:R-:W-:-:S05]  /*1b20*/  IADD3 R2, PT, PT, R0, -0x1, RZ ;  /* 0xffffffff00027810 */ /* 0x000fca0007ffe0ff */
[----:B-1----:R-:W-:-:S06]  /*1b30*/  IMAD.WIDE.U32 R4, R2, 0x4, R10 ;  /* 0x0000000402047825 */ /* 0x002fcc00078e000a */
[----:B------:R-:W2:Y:S01]  /*1b40*/  LDG.E R4, desc[UR10][R4.64] ;  /* 0x0000000a04047981 */ /* 0x000ea2000c1e1900 */
[----:B------:R-:W-:-:S04]  /*1b50*/  VIADD R0, R0, 0xfffffffe ;  /* 0xfffffffe00007836 */ /* 0x000fc80000000000 */
[----:B------:R-:W-:-:S05]  /*1b60*/  IMAD.WIDE.U32 R10, R0, 0x4, R10 ;  /* 0x00000004000a7825 */ /* 0x000fca00078e000a */
[----:B0-----:R-:W3:Y:S01]  /*1b70*/  LDG.E R3, desc[UR10][R10.64] ;  /* 0x0000000a0a037981 */ /* 0x001ee2000c1e1900 */
[----:B--2---:R-:W-:-:S04]  /*1b80*/  IABS R8, R4 ;  /* 0x0000000400087213 */ /* 0x004fc80000000000 */
[----:B------:R-:W0:Y:S01]  /*1b90*/  I2F.RP R12, R8 ;  /* 0x00000008000c7306 */ /* 0x000e220000209400 */
[----:B---3--:R-:W-:-:S07]  /*1ba0*/  IABS R13, R3 ;  /* 0x00000003000d7213 */ /* 0x008fce0000000000 */
[----:B0-----:R-:W0:Y:S02]  /*1bb0*/  MUFU.RCP R12, R12 ;  /* 0x0000000c000c7308 */ /* 0x001e240000001000 */
[----:B0-----:R-:W-:Y:S01]  /*1bc0*/  VIADD R6, R12, 0xffffffe ;  /* 0x0ffffffe0c067836 */ /* 0x001fe20000000000 */
[----:B------:R-:W-:-:S05]  /*1bd0*/  IABS R12, R19 ;  /* 0x00000013000c7213 */ /* 0x000fca0000000000 */
[----:B------:R0:W1:Y:S02]  /*1be0*/  F2I.FTZ.U32.TRUNC.NTZ R7, R6 ;  /* 0x0000000600077305 */ /* 0x000064000021f000 */
[----:B0-----:R-:W-:Y:S01]  /*1bf0*/  IMAD.MOV.U32 R6, RZ, RZ, RZ ;  /* 0x000000ffff067224 */ /* 0x001fe200078e00ff */
[----:B-1----:R-:W-:-:S05]  /*1c00*/  IADD3 R5, PT, PT, RZ, -R7, RZ ;  /* 0x80000007ff057210 */ /* 0x002fca0007ffe0ff */
[----:B------:R-:W-:Y:S02]  /*1c10*/  IMAD R11, R5, R8, RZ ;  /* 0x00000008050b7224 */ /* 0x000fe400078e02ff */
[----:B------:R-:W-:Y:S01]  /*1c20*/  IMAD.MOV.U32 R5, RZ, RZ, R13 ;  /* 0x000000ffff057224 */ /* 0x000fe200078e000d */
[----:B------:R-:W-:Y:S01]  /*1c30*/  IABS R13, R4 ;  /* 0x00000004000d7213 */ /* 0x000fe20000000000 */
[----:B------:R-:W-:Y:S02]  /*1c40*/  IMAD.HI.U32 R7, R7, R11, R6 ;  /* 0x0000000b07077227 */ /* 0x000fe400078e0006 */
[----:B------:R-:W0:Y:S01]  /*1c50*/  I2F.RP R10, R5 ;  /* 0x00000005000a7306 */ /* 0x000e220000209400 */
[----:B------:R-:W-:-:S03]  /*1c60*/  IADD3 R11, PT, PT, RZ, -R13, RZ ;  /* 0x8000000dff0b7210 */ /* 0x000fc60007ffe0ff */
[----:B------:R-:W-:-:S04]  /*1c70*/  IMAD.HI.U32 R6, R7, R12, RZ ;  /* 0x0000000c07067227 */ /* 0x000fc800078e00ff */
[----:B------:R-:W-:Y:S01]  /*1c80*/  IMAD R7, R6, R11, R12 ;  /* 0x0000000b06077224 */ /* 0x000fe200078e020c */
[----:B------:R-:W-:-:S04]  /*1c90*/  IABS R12, R3 ;  /* 0x00000003000c7213 */ /* 0x000fc80000000000 */
[----:B------:R-:W-:Y:S01]  /*1ca0*/  ISETP.GT.U32.AND P1, PT, R8, R7, PT ;  /* 0x000000070800720c */ /* 0x000fe20003f24070 */
[----:B------:R-:W-:Y:S01]  /*1cb0*/  IMAD.MOV R12, RZ, RZ, -R12 ;  /* 0x000000ffff0c7224 */ /* 0x000fe200078e0a0c */
[----:B0-----:R-:W0:Y:S11]  /*1cc0*/  MUFU.RCP R10, R10 ;  /* 0x0000000a000a7308 */ /* 0x001e360000001000 */
[----:B------:R-:W-:Y:S01]  /*1cd0*/  @!P1 IMAD.IADD R7, R7, 0x1, -R8 ;  /* 0x0000000107079824 */ /* 0x000fe200078e0a08 */
[----:B------:R-:W-:-:S02]  /*1ce0*/  @!P1 IADD3 R6, PT, PT, R6, 0x1, RZ ;  /* 0x0000000106069810 */ /* 0x000fc40007ffe0ff */
[----:B------:R-:W-:Y:S02]  /*1cf0*/  ISETP.NE.AND P1, PT, R4, RZ, PT ;  /* 0x000000ff0400720c */ /* 0x000fe40003f25270 */
[----:B------:R-:W-:Y:S01]  /*1d00*/  ISETP.GE.U32.AND P0, PT, R7, R8, PT ;  /* 0x000000080700720c */ /* 0x000fe20003f06070 */
[----:B0-----:R-:W-:Y:S01]  /*1d10*/  VIADD R11, R10, 0xffffffe ;  /* 0x0ffffffe0a0b7836 */ /* 0x001fe20000000000 */
[----:B------:R-:W-:-:S03]  /*1d20*/  LOP3.LUT R8, R19, R4, RZ, 0x3c, !PT ;  /* 0x0000000413087212 */ /* 0x000fc600078e3cff */
[----:B------:R-:W0:Y:S01]  /*1d30*/  F2I.FTZ.U32.TRUNC.NTZ R7, R11 ;  /* 0x0000000b00077305 */ /* 0x000e22000021f000 */
[----:B------:R-:W-:-:S07]  /*1d40*/  ISETP.GE.AND P2, PT, R8, RZ, PT ;  /* 0x000000ff0800720c */ /* 0x000fce0003f46270 */
[----:B------:R-:W-:-:S04]  /*1d50*/  @P0 VIADD R6, R6, 0x1 ;  /* 0x0000000106060836 */ /* 0x000fc80000000000 */
[----:B------:R-:W-:Y:S01]  /*1d60*/  IMAD.MOV.U32 R10, RZ, RZ, R6 ;  /* 0x000000ffff0a7224 */ /* 0x000fe200078e0006 */
[----:B0-----:R-:W-:-:S03]  /*1d70*/  IADD3 R6, PT, PT, RZ, -R7, RZ ;  /* 0x80000007ff067210 */ /* 0x001fc60007ffe0ff */
[----:B------:R-:W-:Y:S01]  /*1d80*/  @!P2 IMAD.MOV R10, RZ, RZ, -R10 ;  /* 0x000000ffff0aa224 */ /* 0x000fe200078e0a0a */
[----:B------:R-:W-:Y:S01]  /*1d90*/  @!P1 LOP3.LUT R10, RZ, R4, RZ, 0x33, !PT ;  /* 0x00000004ff0a9212 */ /* 0x000fe200078e33ff */
[----:B------:R-:W-:Y:S01]  /*1da0*/  IMAD R11, R6, R5, RZ ;  /* 0x00000005060b7224 */ /* 0x000fe200078e02ff */
[----:B------:R-:W-:Y:S02]  /*1db0*/  MOV R6, RZ ;  /* 0x000000ff00067202 */ /* 0x000fe40000000f00 */
[----:B------:R-:W-:-:S03]  /*1dc0*/  IABS R8, R10 ;  /* 0x0000000a00087213 */ /* 0x000fc60000000000 */
        /* <DEDUP_REMOVED lines=14> */
[----:B------:R-:W-:Y:S02]  /*1eb0*/  LEA R5, R2, UR14, 0x2 ;  /* 0x0000000e02057c11 */ /* 0x000fe4000f8e10ff */
[----:B------:R-:W-:-:S03]  /*1ec0*/  LEA R2, R0, UR14, 0x2 ;  /* 0x0000000e00027c11 */ /* 0x000fc6000f8e10ff */
[----:B------:R-:W-:Y:S01]  /*1ed0*/  @P0 VIADD R6, R6, 0x1 ;  /* 0x0000000106060836 */ /* 0x000fe20000000000 */
[----:B------:R3:W-:Y:S05]  /*1ee0*/  STL [R5], R4 ;  /* 0x0000000405007387 */ /* 0x0007ea0000100800 */
[----:B------:R-:W-:Y:S02]  /*1ef0*/  @!P2 IADD3 R6, PT, PT, -R6, RZ, RZ ;  /* 0x000000ff0606a210 */ /* 0x000fe40007ffe1ff */
[----:B------:R-:W-:-:S04]  /*1f00*/  @!P1 LOP3.LUT R6, RZ, R3, RZ, 0x33, !PT ;  /* 0x00000003ff069212 */ /* 0x000fc800078e33ff */
[----:B------:R-:W-:Y:S01]  /*1f10*/  MOV R19, R6 ;  /* 0x0000000600137202 */ /* 0x000fe20000000f00 */
[----:B------:R-:W-:-:S04]  /*1f20*/  IMAD.MOV R8, RZ, RZ, -R6 ;  /* 0x000000ffff087224 */ /* 0x000fc800078e0a06 */
[----:B------:R-:W-:-:S05]  /*1f30*/  IMAD R3, R3, R8, R10 ;  /* 0x0000000803037224 */ /* 0x000fca00078e020a */
[----:B------:R3:W-:Y:S02]  /*1f40*/  STL [R2], R3 ;  /* 0x0000000302007387 */ /* 0x0007e40000100800 */
.L_x_87:
[----:B------:R-:W-:Y:S05]  /*1f50*/  BRA.U UP1, `(.L_x_83) ;  /* 0x0000000101707547 */ /* 0x000fea000b800000 */
[----:B0-23--:R-:W0:Y:S01]  /*1f60*/  LDC.64 R2, c[0x0][0x388] ;  /* 0x0000e200ff027b82 */ /* 0x00de220000000a00 */
[----:B-1----:R-:W-:-:S04]  /*1f70*/  VIADD R11, R0, 0xffffffff ;  /* 0xffffffff000b7836 */ /* 0x002fc80000000000 */
        /* <DEDUP_REMOVED lines=17> */
[----:B------:R-:W-:-:S04]  /*2090*/  LEA R0, R11, UR14, 0x2 ;  /* 0x0000000e0b007c11 */ /* 0x000fc8000f8e10ff */
        /* <DEDUP_REMOVED lines=8> */
.L_x_83:
[----:B------:R-:W5:Y:S01]  /*2120*/  LDCU UR5, c[0x0][0x3b8] ;  /* 0x00007700ff0577ac */ /* 0x000f620008000800 */
[----:B------:R-:W5:Y:S02]  /*2130*/  LDCU.64 UR6, c[0x0][0x3a8] ;  /* 0x00007500ff0677ac */ /* 0x000f640008000a00 */
[----:B-----5:R-:W-:-:S06]  /*2140*/  UIMAD.WIDE UR6, UR5, 0x4, UR6 ;  /* 0x00000004050678a5 */ /* 0x020fcc000f8e0206 */
[----:B---3--:R-:W-:Y:S01]  /*2150*/  MOV R2, UR6 ;  /* 0x0000000600027c02 */ /* 0x008fe20008000f00 */
[----:B0-2---:R-:W-:-:S05]  /*2160*/  IMAD.U32 R3, RZ, RZ, UR7 ;  /* 0x00000007ff037e24 */ /* 0x005fca000f8e00ff */
[----:B------:R-:W2:Y:S02]  /*2170*/  LDG.E R2, desc[UR10][R2.64] ;  /* 0x0000000a02027981 */ /* 0x000ea4000c1e1900 */
[----:B--2---:R-:W-:-:S13]  /*2180*/  ISETP.GE.AND P0, PT, R2, 0x1, PT ;  /* 0x000000010200780c */ /* 0x004fda0003f06270 */
[----:B------:R-:W-:Y:S05]  /*2190*/  @!P0 EXIT ;  /* 0x000000000000894d */ /* 0x000fea0003800000 */
[----:B-1--4-:R-:W0:Y:S01]  /*21a0*/  LDC R5, c[0x0][0x3c0] ;  /* 0x0000f000ff057b82 */ /* 0x012e220000000800 */
[----:B------:R-:W-:Y:S01]  /*21b0*/  ULEA UR5, UR5, UR14, 0x2 ;  /* 0x0000000e05057291 */ /* 0x000fe2000f8e10ff */
[----:B------:R-:W-:Y:S01]  /*21c0*/  UMOV UR4, URZ ;  /* 0x000000ff00047c82 */ /* 0x000fe20008000000 */
[C---:B0-----:R-:W-:Y:S02]  /*21d0*/  LOP3.LUT R2, R5.reuse, 0x7ffffff0, RZ, 0xc0, !PT ;  /* 0x7ffffff005027812 */ /* 0x041fe400078ec0ff */
[C---:B------:R-:W-:Y:S02]  /*21e0*/  LOP3.LUT R3, R5.reuse, 0xf, RZ, 0xc0, !PT ;  /* 0x0000000f05037812 */ /* 0x040fe400078ec0ff */
[C---:B------:R-:W-:Y:S01]  /*21f0*/  LOP3.LUT R4, R5.reuse, 0x7, RZ, 0xc0, !PT ;  /* 0x0000000705047812 */ /* 0x040fe200078ec0ff */
[----:B------:R-:W-:Y:S01]  /*2200*/  IMAD.MOV R6, RZ, RZ, -R2 ;  /* 0x000000ffff067224 */ /* 0x000fe200078e0a02 */
[----:B------:R-:W-:-:S07]  /*2210*/  LOP3.LUT R5, R5, 0x3, RZ, 0xc0, !PT ;  /* 0x0000000305057812 */ /* 0x000fce00078ec0ff */
.L_x_129:
[----:B------:R-:W0:Y:S01]  /*2220*/  LDCU UR8, c[0x0][0x3c0] ;  /* 0x00007800ff0877ac */ /* 0x000e220008000800 */
[----:B-----5:R-:W-:Y:S01]  /*2230*/  MOV R0, UR4 ;  /* 0x0000000400007c02 */ /* 0x020fe20008000f00 */
[----:B------:R-:W-:Y:S01]  /*2240*/  IMAD.MOV.U32 R7, RZ, RZ, R9 ;  /* 0x000000ffff077224 */ /* 0x000fe200078e0009 */
[----:B------:R-:W-:-:S03]  /*2250*/  CS2R R10, SRZ ;  /* 0x00000000000a7805 */ /* 0x000fc6000001ff00 */
[----:B------:R1:W-:Y:S01]  /*2260*/  STL [UR5], R0 ;  /* 0x00000000ff007987 */ /* 0x0003e20008100805 */
[----:B0-----:R-:W-:-:S09]  /*2270*/  UISETP.GE.AND UP0, UPT, UR8, 0x1, UPT ;  /* 0x000000010800788c */ /* 0x001fd2000bf06270 */
[----:B-12-4-:R-:W-:Y:S05]  /*2280*/  BRA.U !UP0, `(.L_x_88) ;  /* 0x0000000508fc7547 */ /* 0x016fea000b800000 */
[----:B------:R-:W-:Y:S01]  /*2290*/  UISETP.GE.U32.AND UP0, UPT, UR8, 0x10, UPT ;  /* 0x000000100800788c */ /* 0x000fe2000bf06070 */
[----:B------:R-:W-:Y:S02]  /*22a0*/  HFMA2 R23, -RZ, RZ, 0, 0 ;  /* 0x00000000ff177431 */ /* 0x000fe400000001ff */
[----:B------:R-:W-:-:S06]  /*22b0*/  IMAD.MOV.U32 R0, RZ, RZ, RZ ;  /* 0x000000ffff007224 */ /* 0x000fcc00078e00ff */
[----:B------:R-:W-:Y:S05]  /*22c0*/  BRA.U !UP0, `(.L_x_89) ;  /* 0x0000000108e47547 */ /* 0x000fea000b800000 */
[----:B------:R-:W0:Y:S01]  /*22d0*/  LDCU.64 UR8, c[0x0][0x3b0] ;  /* 0x00007600ff0877ac */ /* 0x000e220008000a00 */
[----:B------:R-:W-:Y:S01]  /*22e0*/  VIADD R0, R1, 0x20 ;  /* 0x0000002001007836 */ /* 0x000fe20000000000 */
[----:B------:R-:W-:Y:S01]  /*22f0*/  MOV R8, R6 ;  /* 0x0000000600087202 */ /* 0x000fe20000000f00 */
[----:B------:R-:W-:Y:S01]  /*2300*/  IMAD.MOV.U32 R23, RZ, RZ, RZ ;  /* 0x000000ffff177224 */ /* 0x000fe200078e00ff */
[----:B0-----:R-:W-:-:S04]  /*2310*/  UIADD3 UR8, UP0, UPT, UR8, 0x20, URZ ;  /* 0x0000002008087890 */ /* 0x001fc8000ff1e0ff */
[----:B------:R-:W-:Y:S02]  /*2320*/  UIADD3.X UR9, UPT, UPT, URZ, UR9, URZ, UP0, !UPT ;  /* 0x00000009ff097290 */ /* 0x000fe400087fe4ff */
[----:B------:R-:W-:-:S04]  /*2330*/  IMAD.U32 R13, RZ, RZ, UR8 ;  /* 0x00000008ff0d7e24 */ /* 0x000fc8000f8e00ff */
[----:B------:R-:W-:-:S07]  /*2340*/  IMAD.U32 R12, RZ, RZ, UR9 ;  /* 0x00000009ff0c7e24 */ /* 0x000fce000f8e00ff */
.L_x_90:
[----:B------:R-:W-:Y:S01]  /*2350*/  MOV R10, R13 ;  /* 0x0000000d000a7202 */ /* 0x000fe20000000f00 */
[----:B------:R-:W-:Y:S01]  /*2360*/  IMAD.MOV.U32 R11, RZ, RZ, R12 ;  /* 0x000000ffff0b7224 */ /* 0x000fe200078e000c */
        /* <DEDUP_REMOVED lines=17> */
[----:B------:R-:W2:Y:S04]  /*2480*/  LDL.64 R18, [R0] ;  /* 0x0000000000127983 */ /* 0x000ea80000100a00 */
[----:B------:R-:W5:Y:S01]  /*2490*/  LDG.E R20, desc[UR10][R10.64+0x4] ;  /* 0x0000040a0a147981 */ /* 0x000f62000c1e1900 */
[----:B------:R-:W-:-:S03]  /*24a0*/  IMAD R12, R12, R21, R26 ;  /* 0x000000150c0c7224 */ /* 0x000fc600078e021a */
[----:B------:R-:W5:Y:S01]  /*24b0*/  LDG.E R21, desc[UR10][R10.64+0x8] ;  /* 0x0000080a0a157981 */ /* 0x000f62000c1e1900 */
[----:B------:R-:W-:-:S03]  /*24c0*/  IMAD R24, R13, R24, R12 ;  /* 0x000000180d187224 */ /* 0x000fc600078e020c */
[----:B------:R-:W5:Y:S01]  /*24d0*/  LDL.64 R12, [R0+0x8] ;  /* 0x00000800000c7983 */ /* 0x000f620000100a00 */
[----:B---3--:R-:W-:-:S03]  /*24e0*/  IMAD R16, R16, R25, R24 ;  /* 0x0000001910107224 */ /* 0x008fc600078e0218 */
[----:B------:R-:W3:Y:S01]  /*24f0*/  LDG.E R24, desc[UR10][R10.64+0xc] ;  /* 0x00000c0a0a187981 */ /* 0x000ee2000c1e1900 */
[----:B----4-:R-:W-:-:S03]  /*2500*/  IMAD R22, R17, R22, R16 ;  /* 0x0000001611167224 */ /* 0x010fc600078e0210 */
[----:B------:R-:W4:Y:S01]  /*2510*/  LDL.64 R16, [R0+0x10] ;  /* 0x0000100000107983 */ /* 0x000f220000100a00 */
[----:B--2---:R-:W-:-:S03]  /*2520*/  IMAD R18, R18, R23, R22 ;  /* 0x0000001712127224 */ /* 0x004fc600078e0216 */
[----:B------:R-:W4:Y:S04]  /*2530*/  LDG.E R25, desc[UR10][R10.64+0x10] ;  /* 0x0000100a0a197981 */ /* 0x000f28000c1e1900 */
[----:B------:R-:W2:Y:S01]  /*2540*/  LDG.E R22, desc[UR10][R10.64+0x14] ;  /* 0x0000140a0a167981 */ /* 0x000ea2000c1e1900 */
        /* <DEDUP_REMOVED lines=9> */
[----:B----4-:R-:W-:-:S04]  /*25e0*/  IMAD R12, R16, R25, R12 ;  /* 0x00000019100c7224 */ /* 0x010fc800078e020c */
[----:B--2---:R-:W-:Y:S01]  /*25f0*/  IMAD R12, R17, R22, R12 ;  /* 0x00000016110c7224 */ /* 0x004fe200078e020c */
[----:B------:R-:W-:-:S03]  /*2600*/  IADD3 R13, P1, PT, R10, 0x40, RZ ;  /* 0x000000400a0d7810 */ /* 0x000fc60007f3e0ff */
[----:B-----5:R-:W-:Y:S01]  /*2610*/  IMAD R23, R18, R23, R12 ;  /* 0x0000001712177224 */ /* 0x020fe200078e020c */
[----:B------:R-:W-:-:S03]  /*2620*/  IADD3.X R12, PT, PT, RZ, R11, RZ, P1, !PT ;  /* 0x0000000bff0c7210 */ /* 0x000fc60000ffe4ff */
[----:B------:R-:W-:Y:S01]  /*2630*/  IMAD R23, R19, R20, R23 ;  /* 0x0000001413177224 */ /* 0x000fe200078e0217 */
[----:B------:R-:W-:Y:S06]  /*2640*/  @P0 BRA `(.L_x_90) ;  /* 0xfffffffc00400947 */ /* 0x000fec000383ffff */
[----:B------:R-:W-:-:S07]  /*2650*/  IMAD.MOV.U32 R0, RZ, RZ, R2 ;  /* 0x000000ffff007224 */ /* 0x000fce00078e0002 */
.L_x_89:
[----:B------:R-:W-:-:S13]  /*2660*/  ISETP.NE.AND P0, PT, R3, RZ, PT ;  /* 0x000000ff0300720c */ /* 0x000fda0003f05270 */
[----:B------:R-:W-:Y:S05]  /*2670*/  @!P0 BRA `(.L_x_91) ;  /* 0x0000000000f88947 */ /* 0x000fea0003800000 */
[----:B------:R-:W-:Y:S02]  /*2680*/  IADD3 R8, PT, PT, R3, -0x1, RZ ;  /* 0xffffffff03087810 */ /* 0x000fe40007ffe0ff */
[----:B------:R-:W-:Y:S02]  /*2690*/  ISETP.NE.AND P1, PT, R4, RZ, PT ;  /* 0x000000ff0400720c */ /* 0x000fe40003f25270 */
[----:B------:R-:W-:-:S13]  /*26a0*/  ISETP.GE.U32.AND P0, PT, R8, 0x7, PT ;  /* 0x000000070800780c */ /* 0x000fda0003f06070 */
[----:B------:R-:W-:Y:S05]  /*26b0*/  @!P0 BRA `(.L_x_92) ;  /* 0x0000000000608947 */ /* 0x000fea0003800000 */
[----:B------:R-:W0:Y:S01]  /*26c0*/  LDC.64 R10, c[0x0][0x3b0] ;  /* 0x0000ec00ff0a7b82 */ /* 0x000e220000000a00 */
[----:B------:R-:W-:-:S05]  /*26d0*/  LEA R26, R0, UR14, 0x2 ;  /* 0x0000000e001a7c11 */ /* 0x000fca000f8e10ff */
[----:B------:R-:W2:Y:S04]  /*26e0*/  LDL.64 R12, [R26] ;  /* 0x000000001a0c7983 */ /* 0x000ea80000100a00 */
[----:B------:R-:W3:Y:S04]  /*26f0*/  LDL.64 R16, [R26+0x8] ;  /* 0x000008001a107983 */ /* 0x000ee80000100a00 */
[----:B------:R-:W4:Y:S01]  /*2700*/  LDL.64 R18, [R26+0x10] ;  /* 0x000010001a127983 */ /* 0x000f220000100a00 */
[----:B0-----:R-:W-:-:S05]  /*2710*/  IMAD.WIDE.U32 R10, R0, 0x4, R10 ;  /* 0x00000004000a7825 */ /* 0x001fca00078e000a */
[----:B------:R-:W2:Y:S04]  /*2720*/  LDG.E R22, desc[UR10][R10.64] ;  /* 0x0000000a0a167981 */ /* 0x000ea8000c1e1900 */
[----:B------:R-:W5:Y:S04]  /*2730*/  LDG.E R8, desc[UR10][R10.64+0x4] ;  /* 0x0000040a0a087981 */ /* 0x000f68000c1e1900 */
[----:B------:R-:W3:Y:S04]  /*2740*/  LDG.E R21, desc[UR10][R10.64+0x8] ;  /* 0x0000080a0a157981 */ /* 0x000ee8000c1e1900 */
[----:B------:R-:W4:Y:S04]  /*2750*/  LDG.E R20, desc[UR10][R10.64+0xc] ;  /* 0x00000c0a0a147981 */ /* 0x000f28000c1e1900 */
[----:B------:R-:W4:Y:S04]  /*2760*/  LDG.E R25, desc[UR10][R10.64+0x10] ;  /* 0x0000100a0a197981 */ /* 0x000f28000c1e1900 */
[----:B------:R-:W4:Y:S04]  /*2770*/  LDG.E R27, desc[UR10][R10.64+0x18] ;  /* 0x0000180a0a1b7981 */ /* 0x000f28000c1e1900 */
[----:B------:R-:W4:Y:S01]  /*2780*/  LDG.E R24, desc[UR10][R10.64+0x1c] ;  /* 0x00001c0a0a187981 */ /* 0x000f22000c1e1900 */
[----:B--2---:R-:W-:-:S03]  /*2790*/  IMAD R28, R12, R22, R23 ;  /* 0x000000160c1c7224 */ /* 0x004fc600078e0217 */
[----:B------:R-:W2:Y:S04]  /*27a0*/  LDG.E R12, desc[UR10][R10.64+0x14] ;  /* 0x0000140a0a0c7981 */ /* 0x000ea8000c1e1900 */
[----:B------:R-:W2:Y:S01]  /*27b0*/  LDL.64 R22, [R26+0x18] ;  /* 0x000018001a167983 */ /* 0x000ea20000100a00 */
[----:B-----5:R-:W-:-:S04]  /*27c0*/  IMAD R8, R8, R13, R28 ;  /* 0x0000000d08087224 */ /* 0x020fc800078e021c */
[----:B---3--:R-:W-:-:S04]  /*27d0*/  IMAD R8, R16, R21, R8 ;  /* 0x0000001510087224 */ /* 0x008fc800078e0208 */
[----:B----4-:R-:W-:-:S04]  /*27e0*/  IMAD R8, R20, R17, R8 ;  /* 0x0000001114087224 */ /* 0x010fc800078e0208 */
[----:B------:R-:W-:Y:S02]  /*27f0*/  IMAD R8, R18, R25, R8 ;  /* 0x0000001912087224 */ /* 0x000fe400078e0208 */
[----:B------:R-:W-:Y:S02]  /*2800*/  VIADD R0, R0, 0x8 ;  /* 0x0000000800007836 */ /* 0x000fe40000000000 */
[----:B--2---:R-:W-:-:S04]  /*2810*/  IMAD R8, R12, R19, R8 ;  /* 0x000000130c087224 */ /* 0x004fc800078e0208 */
[----:B------:R-:W-:-:S04]  /*2820*/  IMAD R8, R22, R27, R8 ;  /* 0x0000001b16087224 */ /* 0x000fc800078e0208 */
[----:B------:R-:W-:-:S07]  /*2830*/  IMAD R23, R24, R23, R8 ;  /* 0x0000001718177224 */ /* 0x000fce00078e0208 */
.L_x_92:
[----:B------:R-:W-:Y:S05]  /*2840*/  @!P1 BRA `(.L_x_91) ;  /* 0x0000000000849947 */ /* 0x000fea0003800000 */
[----:B------:R-:W-:Y:S01]  /*2850*/  VIADD R8, R4, 0xffffffff ;  /* 0xffffffff04087836 */ /* 0x000fe20000000000 */
[----:B------:R-:W-:-:S04]  /*2860*/  ISETP.NE.AND P1, PT, R5, RZ, PT ;  /* 0x000000ff0500720c */ /* 0x000fc80003f25270 */
[----:B------:R-:W-:-:S13]  /*2870*/  ISETP.GE.U32.AND P0, PT, R8, 0x3, PT ;  /* 0x000000030800780c */ /* 0x000fda0003f06070 */
[----:B------:R-:W-:Y:S05]  /*2880*/  @!P0 BRA `(.L_x_93) ;  /* 0x0000000000388947 */ /* 0x000fea0003800000 */
[----:B------:R-:W0:Y:S01]  /*2890*/  LDC.64 R10, c[0x0][0x3b0] ;  /* 0x0000ec00ff0a7b82 */ /* 0x000e220000000a00 */
[----:B------:R-:W-:-:S05]  /*28a0*/  LEA R8, R0, UR14, 0x2 ;  /* 0x0000000e00087c11 */ /* 0x000fca000f8e10ff */
[----:B------:R-:W2:Y:S04]  /*28b0*/  LDL.64 R12, [R8] ;  /* 0x00000000080c7983 */ /* 0x000ea80000100a00 */
[----:B------:R-:W3:Y:S01]  /*28c0*/  LDL.64 R16, [R8+0x8] ;  /* 0x0000080008107983 */ /* 0x000ee20000100a00 */
[----:B0-----:R-:W-:-:S05]  /*28d0*/  IMAD.WIDE.U32 R10, R0, 0x4, R10 ;  /* 0x00000004000a7825 */ /* 0x001fca00078e000a */
[----:B------:R-:W2:Y:S04]  /*28e0*/  LDG.E R18, desc[UR10][R10.64] ;  /* 0x0000000a0a127981 */ /* 0x000ea8000c1e1900 */
[----:B------:R-:W4:Y:S04]  /*28f0*/  LDG.E R19, desc[UR10][R10.64+0x4] ;  /* 0x0000040a0a137981 */ /* 0x000f28000c1e1900 */
[----:B------:R-:W3:Y:S04]  /*2900*/  LDG.E R20, desc[UR10][R10.64+0x8] ;  /* 0x0000080a0a147981 */ /* 0x000ee8000c1e1900 */
[----:B------:R-:W5:Y:S01]  /*2910*/  LDG.E R21, desc[UR10][R10.64+0xc] ;  /* 0x00000c0a0a157981 */ /* 0x000f62000c1e1900 */
[----:B------:R-:W-:Y:S01]  /*2920*/  IADD3 R0, PT, PT, R0, 0x4, RZ ;  /* 0x0000000400007810 */ /* 0x000fe20007ffe0ff */
[----:B--2---:R-:W-:-:S04]  /*2930*/  IMAD R12, R12, R18, R23 ;  /* 0x000000120c0c7224 */ /* 0x004fc800078e0217 */
[----:B----4-:R-:W-:-:S04]  /*2940*/  IMAD R13, R19, R13, R12 ;  /* 0x0000000d130d7224 */ /* 0x010fc800078e020c */
[----:B---3--:R-:W-:-:S04]  /*2950*/  IMAD R16, R16, R20, R13 ;  /* 0x0000001410107224 */ /* 0x008fc800078e020d */
[----:B-----5:R-:W-:-:S07]  /*2960*/  IMAD R23, R21, R17, R16 ;  /* 0x0000001115177224 */ /* 0x020fce00078e0210 */
.L_x_93:
[----:B------:R-:W-:Y:S05]  /*2970*/  @!P1 BRA `(.L_x_91) ;  /* 0x0000000000389947 */ /* 0x000fea0003800000 */
[----:B------:R-:W0:Y:S01]  /*2980*/  LDC.64 R12, c[0x0][0x3b0] ;  /* 0x0000ec00ff0c7b82 */ /* 0x000e220000000a00 */
[----:B------:R-:W-:-:S05]  /*2990*/  LEA R8, R0, UR14, 0x2 ;  /* 0x0000000e00087c11 */ /* 0x000fca000f8e10ff */
[----:B------:R-:W2:Y:S01]  /*29a0*/  LDL.64 R10, [R8] ;  /* 0x00000000080a7983 */ /* 0x000ea20000100a00 */
[----:B0-----:R-:W-:-:S05]  /*29b0*/  IMAD.WIDE.U32 R12, R0, 0x4, R12 ;  /* 0x00000004000c7825 */ /* 0x001fca00078e000c */
[----:B------:R-:W2:Y:S01]  /*29c0*/  LDG.E R0, desc[UR10][R12.64] ;  /* 0x0000000a0c007981 */ /* 0x000ea2000c1e1900 */
[----:B------:R-:W-:Y:S01]  /*29d0*/  ISETP.NE.AND P0, PT, R5, 0x1, PT ;  /* 0x000000010500780c */ /* 0x000fe20003f05270 */
[----:B--2---:R-:W-:-:S12]  /*29e0*/  IMAD R23, R10, R0, R23 ;  /* 0x000000000a177224 */ /* 0x004fd800078e0217 */
[----:B------:R-:W-:Y:S05]  /*29f0*/  @!P0 BRA `(.L_x_91) ;  /* 0x0000000000188947 */ /* 0x000fea0003800000 */
[----:B------:R-:W-:Y:S01]  /*2a00*/  ISETP.NE.AND P0, PT, R5, 0x2, PT ;  /* 0x000000020500780c */ /* 0x000fe20003f05270 */
[----:B------:R-:W2:-:S12]  /*2a10*/  LDG.E R0, desc[UR10][R12.64+0x4] ;  /* 0x0000040a0c007981 */ /* 0x000e98000c1e1900 */
[----:B------:R-:W3:Y:S04]  /*2a20*/  @P0 LDG.E R10, desc[UR10][R12.64+0x8] ;  /* 0x0000080a0c0a0981 */ /* 0x000ee8000c1e1900 */
[----:B------:R-:W3:Y:S01]  /*2a30*/  @P0 LDL R8, [R8+0x8] ;  /* 0x0000080008080983 */ /* 0x000ee20000100800 */
[----:B--2---:R-:W-:-:S04]  /*2a40*/  IMAD R23, R0, R11, R23 ;  /* 0x0000000b00177224 */ /* 0x004fc800078e0217 */
[----:B---3--:R-:W-:-:S07]  /*2a50*/  @P0 IMAD R23, R8, R10, R23 ;  /* 0x0000000a08170224 */ /* 0x008fce00078e0217 */
.L_x_91:
[--C-:B------:R-:W-:Y:S01]  /*2a60*/  SHF.R.S32.HI R11, RZ, 0x1f, R23.reuse ;  /* 0x0000001fff0b7819 */ /* 0x100fe20000011417 */
[----:B------:R-:W-:-:S07]  /*2a70*/  IMAD.MOV.U32 R10, RZ, RZ, R23 ;  /* 0x000000ffff0a7224 */ /* 0x000fce00078e0017 */
.L_x_88:
[----:B------:R-:W0:Y:S02]  /*2a80*/  LDCU.64 UR8, c[0x0][0x3a0] ;  /* 0x00007400ff0877ac */ /* 0x000e240008000a00 */
[C---:B0-----:R-:W-:Y:S01]  /*2a90*/  LEA R12, P0, R10.reuse, UR8, 0x2 ;  /* 0x000000080a0c7c11 */ /* 0x041fe2000f8010ff */
[----:B------:R-:W0:Y:S03]  /*2aa0*/  LDCU UR8, c[0x0][0x3c4] ;  /* 0x00007880ff0877ac */ /* 0x000e260008000800 */
[----:B------:R-:W-:-:S05]  /*2ab0*/  LEA.HI.X R13, R10, UR9, R11, 0x2, P0 ;  /* 0x000000090a0d7c11 */ /* 0x000fca00080f140b */
[----:B------:R1:W5:Y:S01]  /*2ac0*/  LDG.E R0, desc[UR10][R12.64] ;  /* 0x0000000a0c007981 */ /* 0x000362000c1e1900 */
[----:B------:R-:W-:Y:S01]  /*2ad0*/  BSSY.RECONVERGENT B0, `(.L_x_94) ;  /* 0x00001b3000007945 */ /* 0x000fe20003800200 */
[----:B0-----:R-:W-:-:S09]  /*2ae0*/  UISETP.GT.AND UP0, UPT, UR8, 0x9, UPT ;  /* 0x000000090800788c */ /* 0x001fd2000bf04270 */
[----:B-1----:R-:W-:Y:S05]  /*2af0*/  BRA.U UP0, `(.L_x_95) ;  /* 0x0000000500d87547 */ /* 0x002fea000b800000 */
[----:B------:R-:W-:-:S09]  /*2b00*/  UISETP.GT.AND UP0, UPT, UR8, 0x4, UPT ;  /* 0x000000040800788c */ /* 0x000fd2000bf04270 */
[----:B------:R-:W-:Y:S05]  /*2b10*/  BRA.U UP0, `(.L_x_96) ;  /* 0x0000000100407547 */ /* 0x000fea000b800000 */
[----:B------:R-:W-:-:S09]  /*2b20*/  UISETP.GT.AND UP0, UPT, UR8, 0x2, UPT ;  /* 0x000000020800788c */ /* 0x000fd2000bf04270 */
[----:B------:R-:W-:Y:S05]  /*2b30*/  BRA.U UP0, `(.L_x_97) ;  /* 0x0000000100207547 */ /* 0x000fea000b800000 */
[----:B------:R-:W-:-:S09]  /*2b40*/  UISETP.NE.AND UP0, UPT, UR8, 0x1, UPT ;  /* 0x000000010800788c */ /* 0x000fd2000bf05270 */
[----:B------:R-:W-:Y:S05]  /*2b50*/  BRA.U !UP0, `(.L_x_98) ;  /* 0x0000000108107547 */ /* 0x000fea000b800000 */
[----:B------:R-:W-:-:S09]  /*2b60*/  UISETP.NE.AND UP0, UPT, UR8, 0x2, UPT ;  /* 0x000000020800788c */ /* 0x000fd2000bf05270 */
[----:B------:R-:W-:Y:S05]  /*2b70*/  BRA.U UP0, `(.L_x_99) ;  /* 0x0000001100e47547 */ /* 0x000fea000b800000 */
[----:B-----5:R-:W-:Y:S01]  /*2b80*/  FMUL R9, R9, R0 ;  /* 0x0000000009097220 */ /* 0x020fe20000400000 */
[----:B------:R-:W-:Y:S06]  /*2b90*/  BRA `(.L_x_100) ;  /* 0x0000001800987947 */ /* 0x000fec0003800000 */
.L_x_98:
[----:B-----5:R-:W-:Y:S01]  /*2ba0*/  FADD R9, R9, R0 ;  /* 0x0000000009097221 */ /* 0x020fe20000000000 */
[----:B------:R-:W-:Y:S06]  /*2bb0*/  BRA `(.L_x_100) ;  /* 0x0000001800907947 */ /* 0x000fec0003800000 */
.L_x_97:
[----:B------:R-:W-:-:S09]  /*2bc0*/  UISETP.NE.AND UP0, UPT, UR8, 0x3, UPT ;  /* 0x000000030800788c */ /* 0x000fd2000bf05270 */
[----:B------:R-:W-:Y:S05]  /*2bd0*/  BRA.U !UP0, `(.L_x_100) ;  /* 0x0000001908887547 */ /* 0x000fea000b800000 */
[----:B------:R-:W-:-:S09]  /*2be0*/  UISETP.NE.AND UP0, UPT, UR8, 0x4, UPT ;  /* 0x000000040800788c */ /* 0x000fd2000bf05270 */
[----:B------:R-:W-:Y:S05]  /*2bf0*/  BRA.U UP0, `(.L_x_99) ;  /* 0x0000001100c47547 */ /* 0x000fea000b800000 */
[----:B------:R-:W-:Y:S01]  /*2c00*/  FADD R9, -R9, -RZ ;  /* 0x800000ff09097221 */ /* 0x000fe20000000100 */
[----:B------:R-:W-:Y:S06]  /*2c10*/  BRA `(.L_x_100) ;  /* 0x0000001800787947 */ /* 0x000fec0003800000 */
.L_x_96:
[----:B------:R-:W-:-:S09]  /*2c20*/  UISETP.GT.AND UP0, UPT, UR8, 0x6, UPT ;  /* 0x000000060800788c */ /* 0x000fd2000bf04270 */
[----:B------:R-:W-:Y:S05]  /*2c30*/  BRA.U UP0, `(.L_x_101) ;  /* 0x0000000100207547 */ /* 0x000fea000b800000 */
[----:B------:R-:W-:-:S09]  /*2c40*/  UISETP.NE.AND UP0, UPT, UR8, 0x5, UPT ;  /* 0x000000050800788c */ /* 0x000fd2000bf05270 */
[----:B------:R-:W-:Y:S05]  /*2c50*/  BRA.U !UP0, `(.L_x_102) ;  /* 0x0000000108107547 */ /* 0x000fea000b800000 */
[----:B------:R-:W-:-:S09]  /*2c60*/  UISETP.NE.AND UP0, UPT, UR8, 0x6, UPT ;  /* 0x000000060800788c */ /* 0x000fd2000bf05270 */
[----:B------:R-:W-:Y:S05]  /*2c70*/  BRA.U UP0, `(.L_x_99) ;  /* 0x0000001100a47547 */ /* 0x000fea000b800000 */
[----:B-----5:R-:W-:Y:S01]  /*2c80*/  FSET.BF.EQ.AND R9, R9, R0, PT ;  /* 0x000000000909720a */ /* 0x020fe20003802000 */
[----:B------:R-:W-:Y:S06]  /*2c90*/  BRA `(.L_x_100) ;  /* 0x0000001800587947 */ /* 0x000fec0003800000 */
.L_x_102:
[----:B-----5:R-:W-:Y:S01]  /*2ca0*/  FSET.BF.LT.AND R9, R9, R0, PT ;  /* 0x000000000909720a */ /* 0x020fe20003801000 */
[----:B------:R-:W-:Y:S06]  /*2cb0*/  BRA `(.L_x_100) ;  /* 0x0000001800507947 */ /* 0x000fec0003800000 */
.L_x_101:
[----:B------:R-:W-:-:S09]  /*2cc0*/  UISETP.NE.AND UP0, UPT, UR8, 0x7, UPT ;  /* 0x000000070800788c */ /* 0x000fd2000bf05270 */
[----:B------:R-:W-:Y:S05]  /*2cd0*/  BRA.U !UP0, `(.L_x_103) ;  /* 0x0000000108447547 */ /* 0x000fea000b800000 */
[----:B------:R-:W-:-:S09]  /*2ce0*/  UISETP.NE.AND UP0, UPT, UR8, 0x8, UPT ;  /* 0x000000080800788c */ /* 0x000fd2000bf05270 */
[----:B------:R-:W-:Y:S05]  /*2cf0*/  BRA.U !UP0, `(.L_x_104) ;  /* 0x0000000108147547 */ /* 0x000fea000b800000 */
[----:B------:R-:W-:-:S09]  /*2d00*/  UISETP.NE.AND UP0, UPT, UR8, 0x9, UPT ;  /* 0x000000090800788c */ /* 0x000fd2000bf05270 */
[----:B------:R-:W-:Y:S05]  /*2d10*/  BRA.U UP0, `(.L_x_99) ;  /* 0x00000011007c7547 */ /* 0x000fea000b800000 */
[----:B------:R-:W-:-:S04]  /*2d20*/  FSETP.GT.AND P0, PT, R9, RZ, PT ;  /* 0x000000ff0900720b */ /* 0x000fc80003f04000 */
[----:B-----5:R-:W-:Y:S01]  /*2d30*/  FSEL R9, R0, RZ, P0 ;  /* 0x000000ff00097208 */ /* 0x020fe20000000000 */
[----:B------:R-:W-:Y:S08]  /*2d40*/  BRA `(.L_x_100) ;  /* 0x00000018002c7947 */ /* 0x000ff00003800000 */
.L_x_104:
[----:B------:R-:W0:Y:S01]  /*2d50*/  F2F.F64.F32 R8, R9 ;  /* 0x0000000900087310 */ /* 0x000e220000201800 */
[----:B-----5:R-:W-:Y:S02]  /*2d60*/  IMAD.MOV.U32 R0, RZ, RZ, RZ ;  /* 0x000000ffff007224 */ /* 0x020fe400078e00ff */
[----:B------:R-:W-:Y:S01]  /*2d70*/  IMAD.MOV.U32 R10, RZ, RZ, RZ ;  /* 0x000000ffff0a7224 */ /* 0x000fe200078e00ff */
[----:B0-----:R-:W-:Y:S01]  /*2d80*/  DSETP.MAX.AND P0, P1, RZ, R8, PT ;  /* 0x00000008ff00722a */ /* 0x001fe2000390f000 */
[----:B------:R-:W-:-:S05]  /*2d90*/  MOV R7, R9 ;  /* 0x0000000900077202 */ /* 0x000fca0000000f00 */
[----:B------:R-:W-:Y:S02]  /*2da0*/  FSEL R11, R0, R7, P0 ;  /* 0x00000007000b7208 */ /* 0x000fe40000000000 */
[----:B------:R-:W-:-:S06]  /*2db0*/  SEL R10, R10, R8, P0 ;  /* 0x000000080a0a7207 */ /* 0x000fcc0000000000 */
[----:B------:R-:W-:-:S04]  /*2dc0*/  @P1 LOP3.LUT R11, R7, 0x80000, RZ, 0xfc, !PT ;  /* 0x00080000070b1812 */ /* 0x000fc800078efcff */
[----:B------:R0:W1:Y:S01]  /*2dd0*/  F2F.F32.F64 R9, R10 ;  /* 0x0000000a00097310 */ /* 0x0000620000301000 */
[----:B------:R-:W-:Y:S05]  /*2de0*/  BRA `(.L_x_100) ;  /* 0x0000001800047947 */ /* 0x000fea0003800000 */
.L_x_103:
[----:B------:R-:W-:Y:S01]  /*2df0*/  FSETP.GE.AND P0, PT, R9, RZ, PT ;  /* 0x000000ff0900720b */ /* 0x000fe20003f06000 */
[----:B------:R-:W-:-:S12]  /*2e00*/  BSSY.RECONVERGENT B1, `(.L_x_105) ;  /* 0x0000044000017945 */ /* 0x000fd80003800200 */
[----:B------:R-:W-:Y:S05]  /*2e10*/  @!P0 BRA `(.L_x_106) ;  /* 0x0000000000748947 */ /* 0x000fea0003800000 */
[----:B------:R-:W-:Y:S02]  /*2e20*/  HFMA2 R7, -RZ, RZ, 3.7421875, 0 ;  /* 0x437c0000ff077431 */ /* 0x000fe400000001ff */
[----:B-----5:R-:W-:Y:S01]  /*2e30*/  IMAD.MOV.U32 R0, RZ, RZ, 0x3bbb989d ;  /* 0x3bbb989dff007424 */ /* 0x020fe200078e00ff */
[----:B------:R-:W-:Y:S03]  /*2e40*/  BSSY.RECONVERGENT B2, `(.L_x_107) ;  /* 0x0000018000027945 */ /* 0x000fe60003800200 */
[----:B------:R-:W-:-:S04]  /*2e50*/  FFMA.SAT R0, R9, -R0, 0.5 ;  /* 0x3f00000009007423 */ /* 0x000fc80000002800 */
[----:B------:R-:W-:-:S04]  /*2e60*/  FFMA.RM R0, R0, R7, 12582913 ;  /* 0x4b40000100007423 */ /* 0x000fc80000004007 */
[C---:B------:R-:W-:Y:S01]  /*2e70*/  FADD R8, R0.reuse, -12583039 ;  /* 0xcb40007f00087421 */ /* 0x040fe20000000000 */
[----:B------:R-:W-:-:S03]  /*2e80*/  IMAD.SHL.U32 R0, R0, 0x800000, RZ ;  /* 0x0080000000007824 */ /* 0x000fc600078e00ff */
[----:B------:R-:W-:-:S04]  /*2e90*/  FFMA R8, R9, -1.4426950216293334961, -R8 ;  /* 0xbfb8aa3b09087823 */ /* 0x000fc80000000808 */
[----:B------:R-:W-:-:S06]  /*2ea0*/  FFMA R7, R9, -1.925963033500011079e-08, R8 ;  /* 0xb2a5706009077823 */ /* 0x000fcc0000000008 */
        /* <DEDUP_REMOVED lines=16> */
[----:B------:R-:W-:Y:S05]  /*2fb0*/  CALL.REL.NOINC `($__internal_3_$__cuda_sm20_dblrcp_rn_slowpath_v3) ;  /* 0x0000001400b47944 */ /* 0x000fea0003c00000 */
.L_x_108:
[----:B------:R-:W-:Y:S05]  /*2fc0*/  BSYNC.RECONVERGENT B2 ;  /* 0x0000000000027941 */ /* 0x000fea0003800200 */
.L_x_107:
[----:B------:R0:W1:Y:S01]  /*2fd0*/  F2F.F32.F64 R9, R12 ;  /* 0x0000000c00097310 */ /* 0x0000620000301000 */
[----:B------:R-:W-:Y:S05]  /*2fe0*/  BRA `(.L_x_109) ;  /* 0x0000000000947947 */ /* 0x000fea0003800000 */
.L_x_106:
[----:B-----5:R-:W-:Y:S01]  /*2ff0*/  IMAD.MOV.U32 R0, RZ, RZ, 0x3bbb989d ;  /* 0x3bbb989dff007424 */ /* 0x020fe200078e00ff */
[----:B------:R-:W-:Y:S01]  /*3000*/  BSSY.RECONVERGENT B2, `(.L_x_110) ;  /* 0x0000022000027945 */ /* 0x000fe20003800200 */
[----:B------:R-:W-:Y:S02]  /*3010*/  IMAD.MOV.U32 R7, RZ, RZ, 0x437c0000 ;  /* 0x437c0000ff077424 */ /* 0x000fe400078e00ff */
[----:B------:R-:W-:-:S04]  /*3020*/  FFMA.SAT R0, R9, R0, 0.5 ;  /* 0x3f00000009007423 */ /* 0x000fc80000002000 */
[----:B------:R-:W-:-:S04]  /*3030*/  FFMA.RM R0, R0, R7, 12582913 ;  /* 0x4b40000100007423 */ /* 0x000fc80000004007 */
[C---:B------:R-:W-:Y:S01]  /*3040*/  FADD R8, R0.reuse, -12583039 ;  /* 0xcb40007f00087421 */ /* 0x040fe20000000000 */
[----:B------:R-:W-:-:S03]  /*3050*/  SHF.L.U32 R0, R0, 0x17, RZ ;  /* 0x0000001700007819 */ /* 0x000fc600000006ff */
[----:B------:R-:W-:-:S04]  /*3060*/  FFMA R8, R9, 1.4426950216293334961, -R8 ;  /* 0x3fb8aa3b09087823 */ /* 0x000fc80000000808 */
[----:B------:R-:W-:Y:S01]  /*3070*/  FFMA R7, R9, 1.925963033500011079e-08, R8 ;  /* 0x32a5706009077823 */ /* 0x000fe20000000008 */
[----:B------:R-:W-:-:S05]  /*3080*/  IMAD.MOV.U32 R8, RZ, RZ, 0x1 ;  /* 0x00000001ff087424 */ /* 0x000fca00078e00ff */
        /* <DEDUP_REMOVED lines=18> */
[----:B------:R-:W-:Y:S01]  /*31b0*/  MOV R9, R11 ;  /* 0x0000000b00097202 */ /* 0x000fe20000000f00 */
[----:B------:R-:W-:Y:S01]  /*31c0*/  IMAD.MOV.U32 R10, RZ, RZ, R12 ;  /* 0x000000ffff0a7224 */ /* 0x000fe200078e000c */
[----:B------:R-:W-:Y:S01]  /*31d0*/  MOV R0, 0x3200 ;  /* 0x0000320000007802 */ /* 0x000fe20000000f00 */
[----:B------:R-:W-:-:S07]  /*31e0*/  IMAD.MOV.U32 R11, RZ, RZ, R13 ;  /* 0x000000ffff0b7224 */ /* 0x000fce00078e000d */
[----:B------:R-:W-:Y:S05]  /*31f0*/  CALL.REL.NOINC `($__internal_4_$__cuda_sm20_div_rn_f64_full) ;  /* 0x0000001400c07944 */ /* 0x000fea0003c00000 */
[----:B------:R-:W-:Y:S01]  /*3200*/  MOV R8, R18 ;  /* 0x0000001200087202 */ /* 0x000fe20000000f00 */
[----:B------:R-:W-:-:S07]  /*3210*/  IMAD.MOV.U32 R9, RZ, RZ, R19 ;  /* 0x000000ffff097224 */ /* 0x000fce00078e0013 */
.L_x_111:
[----:B------:R-:W-:Y:S05]  /*3220*/  BSYNC.RECONVERGENT B2 ;  /* 0x0000000000027941 */ /* 0x000fea0003800200 */
.L_x_110:
[----:B------:R2:W3:Y:S02]  /*3230*/  F2F.F32.F64 R9, R8 ;  /* 0x0000000800097310 */ /* 0x0004e40000301000 */
.L_x_109:
[----:B------:R-:W-:Y:S05]  /*3240*/  BSYNC.RECONVERGENT B1 ;  /* 0x0000000000017941 */ /* 0x000fea0003800200 */
.L_x_105:
[----:B------:R-:W-:Y:S05]  /*3250*/  BRA `(.L_x_100) ;  /* 0x0000001000e87947 */ /* 0x000fea0003800000 */
.L_x_95:
        /* <DEDUP_REMOVED lines=8> */
[----:B------:R-:W0:Y:S01]  /*32e0*/  F2F.F64.F32 R10, R9 ;  /* 0x00000009000a7310 */ /* 0x000e220000201800 */
[----:B------:R-:W-:Y:S01]  /*32f0*/  UMOV UR8, 0xa0b5ed8d ;  /* 0xa0b5ed8d00087882 */ /* 0x000fe20000000000 */
[----:B------:R-:W-:Y:S01]  /*3300*/  UMOV UR9, 0x3eb0c6f7 ;  /* 0x3eb0c6f700097882 */ /* 0x000fe20000000000 */
[----:B------:R-:W-:Y:S01]  /*3310*/  IMAD.MOV.U32 R12, RZ, RZ, 0x1 ;  /* 0x00000001ff0c7424 */ /* 0x000fe200078e00ff */
[----:B------:R-:W-:Y:S01]  /*3320*/  BSSY.RECONVERGENT B1, `(.L_x_115) ;  /* 0x0000016000017945 */ /* 0x000fe20003800200 */
[----:B0-----:R-:W-:-:S06]  /*3330*/  DADD R10, R10, UR8 ;  /* 0x000000080a0a7e29 */ /* 0x001fcc0008000000 */
[----:B------:R-:W0:Y:S02]  /*3340*/  MUFU.RCP64H R13, R11 ;  /* 0x0000000b000d7308 */ /* 0x000e240000001800 */
[----:B0-----:R-:W-:-:S08]  /*3350*/  DFMA R16, -R10, R12, 1 ;  /* 0x3ff000000a10742b */ /* 0x001fd0000000010c */
[----:B------:R-:W-:-:S08]  /*3360*/  DFMA R16, R16, R16, R16 ;  /* 0x000000101010722b */ /* 0x000fd00000000010 */
[----:B------:R-:W-:Y:S01]  /*3370*/  DFMA R16, R12, R16, R12 ;  /* 0x000000100c10722b */ /* 0x000fe2000000000c */
[----:B-----5:R-:W0:Y:S07]  /*3380*/  F2F.F64.F32 R12, R0 ;  /* 0x00000000000c7310 */ /* 0x020e2e0000201800 */
[----:B------:R-:W-:-:S08]  /*3390*/  DFMA R18, -R10, R16, 1 ;  /* 0x3ff000000a12742b */ /* 0x000fd00000000110 */
[----:B------:R-:W-:Y:S01]  /*33a0*/  DFMA R18, R16, R18, R16 ;  /* 0x000000121012722b */ /* 0x000fe20000000010 */
[----:B0-----:R-:W-:-:S07]  /*33b0*/  FSETP.GEU.AND P1, PT, |R13|, 6.5827683646048100446e-37, PT ;  /* 0x036000000d00780b */ /* 0x001fce0003f2e200 */
[----:B------:R-:W-:-:S08]  /*33c0*/  DMUL R8, R12, R18 ;  /* 0x000000120c087228 */ /* 0x000fd00000000000 */
[----:B------:R-:W-:-:S08]  /*33d0*/  DFMA R16, -R10, R8, R12 ;  /* 0x000000080a10722b */ /* 0x000fd0000000010c */
[----:B------:R-:W-:-:S10]  /*33e0*/  DFMA R8, R18, R16, R8 ;  /* 0x000000101208722b */ /* 0x000fd40000000008 */
[----:B------:R-:W-:-:S05]  /*33f0*/  FFMA R7, RZ, R11, R9 ;  /* 0x0000000bff077223 */ /* 0x000fca0000000009 */
[----:B------:R-:W-:-:S13]  /*3400*/  FSETP.GT.AND P0, PT, |R7|, 1.469367938527859385e-39, PT ;  /* 0x001000000700780b */ /* 0x000fda0003f04200 */
[----:B------:R-:W-:Y:S05]  /*3410*/  @P0 BRA P1, `(.L_x_116) ;  /* 0x0000000000180947 */ /* 0x000fea0000800000 */
[----:B------:R-:W-:Y:S01]  /*3420*/  MOV R8, R12 ;  /* 0x0000000c00087202 */ /* 0x000fe20000000f00 */
[----:B------:R-:W-:Y:S01]  /*3430*/  IMAD.MOV.U32 R9, RZ, RZ, R13 ;  /* 0x000000ffff097224 */ /* 0x000fe200078e000d */
[----:B------:R-:W-:-:S07]  /*3440*/  MOV R0, 0x3460 ;  /* 0x0000346000007802 */ /* 0x000fce0000000f00 */
[----:B------:R-:W-:Y:S05]  /*3450*/  CALL.REL.NOINC `($__internal_4_$__cuda_sm20_div_rn_f64_full) ;  /* 0x0000001400287944 */ /* 0x000fea0003c00000 */
[----:B------:R-:W-:Y:S01]  /*3460*/  IMAD.MOV.U32 R8, RZ, RZ, R18 ;  /* 0x000000ffff087224 */ /* 0x000fe200078e0012 */
[----:B------:R-:W-:-:S07]  /*3470*/  MOV R9, R19 ;  /* 0x0000001300097202 */ /* 0x000fce0000000f00 */
.L_x_116:
[----:B------:R-:W-:Y:S05]  /*3480*/  BSYNC.RECONVERGENT B1 ;  /* 0x0000000000017941 */ /* 0x000fea0003800200 */
.L_x_115:
[----:B------:R4:W0:Y:S01]  /*3490*/  F2F.F32.F64 R9, R8 ;  /* 0x0000000800097310 */ /* 0x0008220000301000 */
[----:B------:R-:W-:Y:S05]  /*34a0*/  BRA `(.L_x_100) ;  /* 0x0000001000547947 */ /* 0x000fea0003800000 */
.L_x_114:
[----:B------:R-:W0:Y:S01]  /*34b0*/  F2F.F64.F32 R8, R9 ;  /* 0x0000000900087310 */ /* 0x000e220000201800 */
[----:B------:R-:W-:Y:S01]  /*34c0*/  UMOV UR8, 0xa0b5ed8d ;  /* 0xa0b5ed8d00087882 */ /* 0x000fe20000000000 */
[----:B------:R-:W-:Y:S02]  /*34d0*/  UMOV UR9, 0x3eb0c6f7 ;  /* 0x3eb0c6f700097882 */ /* 0x000fe40000000000 */
[----:B0-----:R-:W-:-:S10]  /*34e0*/  DADD R12, R8, UR8 ;  /* 0x00000008080c7e29 */ /* 0x001fd40008000000 */
[----:B------:R-:W-:Y:S01]  /*34f0*/  ISETP.GT.AND P0, PT, R13, 0xfffff, PT ;  /* 0x000fffff0d00780c */ /* 0x000fe20003f04270 */
[--C-:B------:R-:W-:Y:S01]  /*3500*/  IMAD.MOV.U32 R10, RZ, RZ, R12.reuse ;  /* 0x000000ffff0a7224 */ /* 0x100fe200078e000c */
[----:B------:R-:W-:Y:S01]  /*3510*/  MOV R7, R13 ;  /* 0x0000000d00077202 */ /* 0x000fe20000000f00 */
[----:B------:R-:W-:Y:S02]  /*3520*/  IMAD.MOV.U32 R11, RZ, RZ, R13 ;  /* 0x000000ffff0b7224 */ /* 0x000fe400078e000d */
[----:B------:R-:W-:-:S08]  /*3530*/  IMAD.MOV.U32 R22, RZ, RZ, R12 ;  /* 0x000000ffff167224 */ /* 0x000fd000078e000c */
[----:B------:R-:W-:-:S10]  /*3540*/  @!P0 DMUL R10, R10, 1.80143985094819840000e+16 ;  /* 0x435000000a0a8828 */ /* 0x000fd40000000000 */
[----:B------:R-:W-:Y:S01]  /*3550*/  @!P0 IMAD.MOV.U32 R7, RZ, RZ, R11 ;  /* 0x000000ffff078224 */ /* 0x000fe200078e000b */
[----:B------:R-:W-:-:S03]  /*3560*/  @!P0 MOV R22, R10 ;  /* 0x0000000a00168202 */ /* 0x000fc60000000f00 */
[----:B-----5:R-:W-:-:S05]  /*3570*/  VIADD R0, R7, 0xffffffff ;  /* 0xffffffff07007836 */ /* 0x020fca0000000000 */
[----:B------:R-:W-:Y:S02]  /*3580*/  ISETP.GT.U32.AND P1, PT, R0, 0x7feffffe, PT ;  /* 0x7feffffe0000780c */ /* 0x000fe40003f24070 */
[----:B------:R-:W-:Y:S01]  /*3590*/  MOV R0, 0xfffffc01 ;  /* 0xfffffc0100007802 */ /* 0x000fe20000000f00 */
[----:B------:R-:W-:-:S10]  /*35a0*/  @!P0 IMAD.MOV.U32 R0, RZ, RZ, -0x435 ;  /* 0xfffffbcbff008424 */ /* 0x000fd400078e00ff */
[----:B------:R-:W-:Y:S05]  /*35b0*/  @P1 BRA `(.L_x_117) ;  /* 0x0000000400041947 */ /* 0x000fea0003800000 */
[----:B------:R-:W-:Y:S01]  /*35c0*/  LOP3.LUT R8, R7, 0xfffff, RZ, 0xc0, !PT ;  /* 0x000fffff07087812 */ /* 0x000fe200078ec0ff */
[----:B------:R-:W-:Y:S01]  /*35d0*/  IMAD.MOV.U32 R18, RZ, RZ, -0x748574fc ;  /* 0x8b7a8b04ff127424 */ /* 0x000fe200078e00ff */
[----:B------:R-:W-:Y:S01]  /*35e0*/  UMOV UR8, 0x3ae80f1e ;  /* 0x3ae80f1e00087882 */ /* 0x000fe20000000000 */
[----:B------:R-:W-:Y:S01]  /*35f0*/  IMAD.MOV.U32 R19, RZ, RZ, 0x3ed0ee25 ;  /* 0x3ed0ee25ff137424 */ /* 0x000fe200078e00ff */
[----:B------:R-:W-:Y:S01]  /*3600*/  LOP3.LUT R23, R8, 0x3ff00000, RZ, 0xfc, !PT ;  /* 0x3ff0000008177812 */ /* 0x000fe200078efcff */
[----:B------:R-:W-:Y:S01]  /*3610*/  UMOV UR9, 0x3eb1380b ;  /* 0x3eb1380b00097882 */ /* 0x000fe20000000000 */
[----:B------:R-:W-:Y:S01]  /*3620*/  MOV R8, RZ ;  /* 0x000000ff00087202 */ /* 0x000fe20000000f00 */
[----:B------:R-:W-:Y:S01]  /*3630*/  UMOV UR12, 0x80000000 ;  /* 0x80000000000c7882 */ /* 0x000fe20000000000 */
[----:B------:R-:W-:Y:S01]  /*3640*/  ISETP.GE.U32.AND P0, PT, R23, 0x3ff6a09f, PT ;  /* 0x3ff6a09f1700780c */ /* 0x000fe20003f06070 */
[----:B------:R-:W-:Y:S01]  /*3650*/  UMOV UR13, 0x43300000 ;  /* 0x43300000000d7882 */ /* 0x000fe20000000000 */
[----:B------:R-:W-:-:S11]  /*3660*/  LEA.HI R0, R7, R0, RZ, 0xc ;  /* 0x0000000007007211 */ /* 0x000fd600078f60ff */
[----:B------:R-:W-:Y:S01]  /*3670*/  @P0 VIADD R9, R23, 0xfff00000 ;  /* 0xfff0000017090836 */ /* 0x000fe20000000000 */
[----:B------:R-:W-:-:S03]  /*3680*/  @P0 IADD3 R0, PT, PT, R0, 0x1, RZ ;  /* 0x0000000100000810 */ /* 0x000fc60007ffe0ff */
[----:B------:R-:W-:-:S06]  /*3690*/  @P0 IMAD.MOV.U32 R23, RZ, RZ, R9 ;  /* 0x000000ffff170224 */ /* 0x000fcc00078e0009 */
        /* <DEDUP_REMOVED lines=13> */
[----:B------:R-:W-:-:S05]  /*3770*/  DADD R20, R20, R20 ;  /* 0x0000000014147229 */ /* 0x000fca0000000014 */
[----:B------:R-:W-:Y:S01]  /*3780*/  DFMA R16, R12, R16, UR8 ;  /* 0x000000080c107e2b */ /* 0x000fe20008000010 */
[----:B------:R-:W-:Y:S01]  /*3790*/  UMOV UR8, 0xa9ab0956 ;  /* 0xa9ab095600087882 */ /* 0x000fe20000000000 */
[----:B------:R-:W-:Y:S01]  /*37a0*/  UMOV UR9, 0x3f1745cb ;  /* 0x3f1745cb00097882 */ /* 0x000fe20000000000 */
[----:B------:R-:W-:-:S05]  /*37b0*/  DFMA R22, R22, -R10, R20 ;  /* 0x8000000a1616722b */ /* 0x000fca0000000014 */
[----:B------:R-:W-:Y:S01]  /*37c0*/  DFMA R16, R12, R16, UR8 ;  /* 0x000000080c107e2b */ /* 0x000fe20008000010 */
[----:B------:R-:W-:Y:S01]  /*37d0*/  UMOV UR8, 0x2d1b5154 ;  /* 0x2d1b515400087882 */ /* 0x000fe20000000000 */
[----:B------:R-:W-:Y:S01]  /*37e0*/  UMOV UR9, 0x3f3c71c7 ;  /* 0x3f3c71c700097882 */ /* 0x000fe20000000000 */
[----:B------:R-:W-:-:S05]  /*37f0*/  DMUL R22, R8, R22 ;  /* 0x0000001608167228 */ /* 0x000fca0000000000 */
[----:B------:R-:W-:Y:S01]  /*3800*/  DFMA R18, R12, R16, UR8 ;  /* 0x000000080c127e2b */ /* 0x000fe20008000010 */
[----:B------:R-:W-:Y:S01]  /*3810*/  UMOV UR8, 0x923be72d ;  /* 0x923be72d00087882 */ /* 0x000fe20000000000 */
[----:B------:R-:W-:Y:S01]  /*3820*/  UMOV UR9, 0x3f624924 ;  /* 0x3f62492400097882 */ /* 0x000fe20000000000 */
[----:B------:R-:W-:Y:S01]  /*3830*/  LOP3.LUT R16, R0, 0x80000000, RZ, 0x3c, !PT ;  /* 0x8000000000107812 */ /* 0x000fe200078e3cff */
[----:B------:R-:W-:-:S04]  /*3840*/  IMAD.MOV.U32 R17, RZ, RZ, 0x43300000 ;  /* 0x43300000ff117424 */ /* 0x000fc800078e00ff */
[----:B------:R-:W-:Y:S01]  /*3850*/  DFMA R18, R12, R18, UR8 ;  /* 0x000000080c127e2b */ /* 0x000fe20008000012 */
[----:B------:R-:W-:Y:S01]  /*3860*/  UMOV UR8, 0x9999a3c4 ;  /* 0x9999a3c400087882 */ /* 0x000fe20000000000 */
[----:B------:R-:W-:Y:S01]  /*3870*/  UMOV UR9, 0x3f899999 ;  /* 0x3f89999900097882 */ /* 0x000fe20000000000 */
[----:B------:R-:W-:Y:S01]  /*3880*/  DADD R16, R16, -UR12 ;  /* 0x8000000c10107e29 */ /* 0x000fe20008000000 */
[----:B------:R-:W-:Y:S01]  /*3890*/  UMOV UR12, 0xfefa39ef ;  /* 0xfefa39ef000c7882 */ /* 0x000fe20000000000 */
[----:B------:R-:W-:-:S03]  /*38a0*/  UMOV UR13, 0x3fe62e42 ;  /* 0x3fe62e42000d7882 */ /* 0x000fc60000000000 */
[----:B------:R-:W-:Y:S01]  /*38b0*/  DFMA R18, R12, R18, UR8 ;  /* 0x000000080c127e2b */ /* 0x000fe20008000012 */
[----:B------:R-:W-:Y:S01]  /*38c0*/  UMOV UR8, 0x55555554 ;  /* 0x5555555400087882 */ /* 0x000fe20000000000 */
[----:B------:R-:W-:Y:S01]  /*38d0*/  UMOV UR9, 0x3fb55555 ;  /* 0x3fb5555500097882 */ /* 0x000fe20000000000 */
[----:B------:R-:W-:-:S05]  /*38e0*/  DFMA R20, R16, UR12, R10 ;  /* 0x0000000c10147c2b */ /* 0x000fca000800000a */
        /* <DEDUP_REMOVED lines=14> */
.L_x_117:
[----:B------:R-:W-:Y:S01]  /*39d0*/  IMAD.MOV.U32 R8, RZ, RZ, 0x0 ;  /* 0x00000000ff087424 */ /* 0x000fe200078e00ff */
[----:B------:R-:W-:Y:S02]  /*39e0*/  MOV R9, 0x7ff00000 ;  /* 0x7ff0000000097802 */ /* 0x000fe40000000f00 */
[----:B------:R-:W-:-:S04]  /*39f0*/  LOP3.LUT P0, RZ, R11, 0x7fffffff, RZ, 0xc0, !PT ;  /* 0x7fffffff0bff7812 */ /* 0x000fc8000780c0ff */
[----:B------:R-:W-:-:S10]  /*3a00*/  DFMA R8, R10, R8, +INF ;  /* 0x7ff000000a08742b */ /* 0x000fd40000000008 */
[----:B------:R-:W-:Y:S02]  /*3a10*/  FSEL R9, R9, -QNAN , P0 ;  /* 0xfff0000009097808 */ /* 0x000fe40000000000 */
[----:B------:R-:W-:-:S04]  /*3a20*/  FSEL R8, R8, RZ, P0 ;  /* 0x000000ff08087208 */ /* 0x000fc80000000000 */
[----:B------:R2:W3:Y:S01]  /*3a30*/  F2F.F32.F64 R9, R8 ;  /* 0x0000000800097310 */ /* 0x0004e20000301000 */
[----:B------:R-:W-:Y:S05]  /*3a40*/  BRA `(.L_x_100) ;  /* 0x0000000800ec7947 */ /* 0x000fea0003800000 */
.L_x_113:
[----:B------:R-:W-:-:S09]  /*3a50*/  UISETP.NE.AND UP0, UPT, UR8, 0xc, UPT ;  /* 0x0000000c0800788c */ /* 0x000fd2000bf05270 */
[----:B------:R-:W-:Y:S05]  /*3a60*/  BRA.U !UP0, `(.L_x_118) ;  /* 0x0000000108487547 */ /* 0x000fea000b800000 */
[----:B------:R-:W-:-:S09]  /*3a70*/  UISETP.NE.AND UP0, UPT, UR8, 0xd, UPT ;  /* 0x0000000d0800788c */ /* 0x000fd2000bf05270 */
[----:B------:R-:W-:Y:S05]  /*3a80*/  BRA.U UP0, `(.L_x_99) ;  /* 0x0000000500207547 */ /* 0x000fea000b800000 */
[----:B-----5:R-:W-:Y:S01]  /*3a90*/  VIADD R0, R9, 0x1800000 ;  /* 0x0180000009007836 */ /* 0x020fe20000000000 */
[----:B------:R-:W-:Y:S04]  /*3aa0*/  BSSY.RECONVERGENT B1, `(.L_x_119) ;  /* 0x000000d000017945 */ /* 0x000fe80003800200 */
[----:B------:R-:W-:-:S04]  /*3ab0*/  LOP3.LUT R0, R0, 0x7f800000, RZ, 0xc0, !PT ;  /* 0x7f80000000007812 */ /* 0x000fc800078ec0ff */
[----:B------:R-:W-:-:S13]  /*3ac0*/  ISETP.GT.U32.AND P0, PT, R0, 0x1ffffff, PT ;  /* 0x01ffffff0000780c */ /* 0x000fda0003f04070 */
[----:B------:R-:W-:Y:S05]  /*3ad0*/  @P0 BRA `(.L_x_120) ;  /* 0x0000000000140947 */ /* 0x000fea0003800000 */
[----:B------:R-:W-:Y:S01]  /*3ae0*/  IMAD.MOV.U32 R0, RZ, RZ, R9 ;  /* 0x000000ffff007224 */ /* 0x000fe200078e0009 */
[----:B------:R-:W-:-:S07]  /*3af0*/  MOV R8, 0x3b10 ;  /* 0x00003b1000087802 */ /* 0x000fce0000000f00 */
[----:B------:R-:W-:Y:S05]  /*3b00*/  CALL.REL.NOINC `($__internal_5_$__cuda_sm20_rcp_rn_f32_slowpath) ;  /* 0x0000001000e87944 */ /* 0x000fea0003c00000 */
[----:B------:R-:W-:Y:S01]  /*3b10*/  MOV R9, R0 ;  /* 0x0000000000097202 */ /* 0x000fe20000000f00 */
[----:B------:R-:W-:Y:S06]  /*3b20*/  BRA `(.L_x_121) ;  /* 0x0000000000107947 */ /* 0x000fec0003800000 */
.L_x_120:
[----:B------:R-:W0:Y:S02]  /*3b30*/  MUFU.RCP R0, R9 ;  /* 0x0000000900007308 */ /* 0x000e240000001000 */
[----:B0-----:R-:W-:-:S04]  /*3b40*/  FFMA R7, R9, R0, -1 ;  /* 0xbf80000009077423 */ /* 0x001fc80000000000 */
[----:B------:R-:W-:-:S04]  /*3b50*/  FADD.FTZ R7, -R7, -RZ ;  /* 0x800000ff07077221 */ /* 0x000fc80000010100 */
[----:B------:R-:W-:-:S07]  /*3b60*/  FFMA R9, R0, R7, R0 ;  /* 0x0000000700097223 */ /* 0x000fce0000000000 */
.L_x_121:
[----:B------:R-:W-:Y:S05]  /*3b70*/  BSYNC.RECONVERGENT B1 ;  /* 0x0000000000017941 */ /* 0x000fea0003800200 */
.L_x_119:
[----:B------:R-:W-:Y:S05]  /*3b80*/  BRA `(.L_x_100) ;  /* 0x00000008009c7947 */ /* 0x000fea0003800000 */
.L_x_118:
[----:B-----5:R-:W-:Y:S02]  /*3b90*/  IMAD.MOV.U32 R0, RZ, RZ, 0x3bbb989d ;  /* 0x3bbb989dff007424 */ /* 0x020fe400078e00ff */
[----:B------:R-:W-:Y:S02]  /*3ba0*/  IMAD.MOV.U32 R7, RZ, RZ, 0x437c0000 ;  /* 0x437c0000ff077424 */ /* 0x000fe400078e00ff */
[----:B------:R-:W-:-:S04]  /*3bb0*/  FFMA.SAT R0, R9, R0, 0.5 ;  /* 0x3f00000009007423 */ /* 0x000fc80000002000 */
[----:B------:R-:W-:-:S04]  /*3bc0*/  FFMA.RM R0, R0, R7, 12582913 ;  /* 0x4b40000100007423 */ /* 0x000fc80000004007 */
[C---:B------:R-:W-:Y:S01]  /*3bd0*/  FADD R8, R0.reuse, -12583039 ;  /* 0xcb40007f00087421 */ /* 0x040fe20000000000 */
[----:B------:R-:W-:-:S03]  /*3be0*/  SHF.L.U32 R0, R0, 0x17, RZ ;  /* 0x0000001700007819 */ /* 0x000fc600000006ff */
[----:B------:R-:W-:-:S04]  /*3bf0*/  FFMA R8, R9, 1.4426950216293334961, -R8 ;  /* 0x3fb8aa3b09087823 */ /* 0x000fc80000000808 */
[----:B------:R-:W-:-:S04]  /*3c00*/  FFMA R8, R9, 1.925963033500011079e-08, R8 ;  /* 0x32a5706009087823 */ /* 0x000fc80000000008 */
[----:B------:R-:W0:Y:S02]  /*3c10*/  MUFU.EX2 R9, R8 ;  /* 0x0000000800097308 */ /* 0x000e240000000800 */
[----:B0-----:R-:W-:Y:S01]  /*3c20*/  FMUL R9, R0, R9 ;  /* 0x0000000900097220 */ /* 0x001fe20000400000 */
[----:B------:R-:W-:Y:S06]  /*3c30*/  BRA `(.L_x_100) ;  /* 0x0000000800707947 */ /* 0x000fec0003800000 */
.L_x_112:
[----:B------:R-:W-:-:S09]  /*3c40*/  UISETP.GT.AND UP0, UPT, UR8, 0xf, UPT ;  /* 0x0000000f0800788c */ /* 0x000fd2000bf04270 */
[----:B------:R-:W-:Y:S05]  /*3c50*/  BRA.U UP0, `(.L_x_122) ;  /* 0x00000001008c7547 */ /* 0x000fea000b800000 */
[----:B------:R-:W-:-:S09]  /*3c60*/  UISETP.NE.AND UP0, UPT, UR8, 0xe, UPT ;  /* 0x0000000e0800788c */ /* 0x000fd2000bf05270 */
[----:B------:R-:W-:Y:S05]  /*3c70*/  BRA.U !UP0, `(.L_x_123) ;  /* 0x0000000108307547 */ /* 0x000fea000b800000 */
[----:B------:R-:W-:-:S09]  /*3c80*/  UISETP.NE.AND UP0, UPT, UR8, 0xf, UPT ;  /* 0x0000000f0800788c */ /* 0x000fd2000bf05270 */
[----:B------:R-:W-:Y:S05]  /*3c90*/  BRA.U UP0, `(.L_x_99) ;  /* 0x00000001009c7547 */ /* 0x000fea000b800000 */
        /* <DEDUP_REMOVED lines=10> */
.L_x_123:
[----:B------:R-:W-:Y:S01]  /*3d40*/  FMUL R9, R9, R9 ;  /* 0x0000000909097220 */ /* 0x000fe20000400000 */
        /* <DEDUP_REMOVED lines=12> */
[----:B------:R-:W-:-:S03]  /*3e10*/  MOV R10, 0x3e40 ;  /* 0x00003e40000a7802 */ /* 0x000fc60000000f00 */
[----:B------:R-:W-:-:S07]  /*3e20*/  VIADD R16, R7, 0xfff00000 ;  /* 0xfff0000007107836 */ /* 0x000fce0000000000 */
[----:B-----5:R-:W-:Y:S05]  /*3e30*/  CALL.REL.NOINC `($__internal_3_$__cuda_sm20_dblrcp_rn_slowpath_v3) ;  /* 0x0000000800147944 */ /* 0x020fea0003c00000 */
.L_x_125:
[----:B------:R-:W-:Y:S05]  /*3e40*/  BSYNC.RECONVERGENT B1 ;  /* 0x0000000000017941 */ /* 0x000fea0003800200 */
.L_x_124:
[----:B-----5:R-:W0:Y:S02]  /*3e50*/  F2F.F64.F32 R8, R0 ;  /* 0x0000000000087310 */ /* 0x020e240000201800 */
[----:B0-----:R-:W-:-:S06]  /*3e60*/  DMUL R12, R12, -R8 ;  /* 0x800000080c0c7228 */ /* 0x001fcc0000000000 */
[----:B------:R0:W1:Y:S01]  /*3e70*/  F2F.F32.F64 R9, R12 ;  /* 0x0000000c00097310 */ /* 0x0000620000301000 */
[----:B------:R-:W-:Y:S05]  /*3e80*/  BRA `(.L_x_100) ;  /* 0x0000000400dc7947 */ /* 0x000fea0003800000 */
.L_x_122:
[----:B------:R-:W-:-:S09]  /*3e90*/  UISETP.NE.AND UP0, UPT, UR8, 0x10, UPT ;  /* 0x000000100800788c */ /* 0x000fd2000bf05270 */
[----:B------:R-:W-:Y:S05]  /*3ea0*/  BRA.U !UP0, `(.L_x_126) ;  /* 0x0000000508cc7547 */ /* 0x000fea000b800000 */
[----:B------:R-:W-:Y:S01]  /*3eb0*/  UISETP.NE.AND UP0, UPT, UR8, 0x11, UPT ;  /* 0x000000110800788c */ /* 0x000fe2000bf05270 */
[----:B------:R-:W-:-:S08]  /*3ec0*/  MOV R9, 0x3f800000 ;  /* 0x3f80000000097802 */ /* 0x000fd00000000f00 */
[----:B------:R-:W-:Y:S05]  /*3ed0*/  BRA.U !UP0, `(.L_x_127) ;  /* 0x0000000108587547 */ /* 0x000fea000b800000 */
[----:B------:R-:W-:Y:S01]  /*3ee0*/  UISETP.NE.AND UP0, UPT, UR8, 0x12, UPT ;  /* 0x000000120800788c */ /* 0x000fe2000bf05270 */
[----:B------:R-:W-:-:S08]  /*3ef0*/  IMAD.MOV.U32 R9, RZ, RZ, 0x3f800000 ;  /* 0x3f800000ff097424 */ /* 0x000fd000078e00ff */
[----:B------:R-:W-:Y:S05]  /*3f00*/  BRA.U !UP0, `(.L_x_128) ;  /* 0x0000000108087547 */ /* 0x000fea000b800000 */
.L_x_99:
[----:B-----5:R-:W-:Y:S01]  /*3f10*/  FADD R9, R7, R0 ;  /* 0x0000000007097221 */ /* 0x020fe20000000000 */
[----:B------:R-:W-:Y:S06]  /*3f20*/  BRA `(.L_x_100) ;  /* 0x0000000400b47947 */ /* 0x000fec0003800000 */
.L_x_128:
        /* <DEDUP_REMOVED lines=17> */
.L_x_127:
[C---:B------:R-:W-:Y:S01]  /*4040*/  FMUL R8, |R7|.reuse, 16777216 ;  /* 0x4b80000007087820 */ /* 0x040fe20000400200 */
[----:B------:R-:W-:Y:S01]  /*4050*/  FSETP.GEU.AND P0, PT, |R7|, 1.175494350822287508e-38, PT ;  /* 0x008000000700780b */ /* 0x000fe20003f0e200 */
[----:B------:R-:W-:-:S03]  /*4060*/  IMAD.MOV.U32 R19, RZ, RZ, 0x3a2c32e4 ;  /* 0x3a2c32e4ff137424 */ /* 0x000fc600078e00ff */
[----:B------:R-:W-:-:S04]  /*4070*/  FSEL R8, R8, |R7|, !P0 ;  /* 0x4000000708087208 */ /* 0x000fc80004000000 */
[----:B------:R-:W-:-:S04]  /*4080*/  IADD3 R10, PT, PT, R8, -0x3f3504f3, RZ ;  /* 0xc0cafb0d080a7810 */ /* 0x000fc80007ffe0ff */
[----:B------:R-:W-:Y:S02]  /*4090*/  LOP3.LUT R11, R10, 0xff800000, RZ, 0xc0, !PT ;  /* 0xff8000000a0b7812 */ /* 0x000fe400078ec0ff */
[----:B------:R-:W-:-:S03]  /*40a0*/  FSEL R10, RZ, -24, P0 ;  /* 0xc1c00000ff0a7808 */ /* 0x000fc60000000000 */
[----:B------:R-:W-:Y:S01]  /*40b0*/  IMAD.IADD R8, R8, 0x1, -R11 ;  /* 0x0000000108087824 */ /* 0x000fe200078e0a0b */
[----:B------:R-:W-:-:S03]  /*40c0*/  I2FP.F32.S32 R11, R11 ;  /* 0x0000000b000b7245 */ /* 0x000fc60000201400 */
[C---:B------:R-:W-:Y:S01]  /*40d0*/  FADD R12, R8.reuse, 1 ;  /* 0x3f800000080c7421 */ /* 0x040fe20000000000 */
[----:B------:R-:W-:Y:S01]  /*40e0*/  FADD R13, R8, -1 ;  /* 0xbf800000080d7421 */ /* 0x000fe20000000000 */
[----:B------:R-:W-:-:S03]  /*40f0*/  FFMA R11, R11, 1.1920928955078125e-07, R10 ;  /* 0x340000000b0b7823 */ /* 0x000fc6000000000a */
[----:B------:R-:W-:Y:S01]  /*4100*/  FADD R17, R13, R13 ;  /* 0x0000000d0d117221 */ /* 0x000fe20000000000 */
[----:B------:R-:W0:Y:S03]  /*4110*/  MUFU.RCP R12, R12 ;  /* 0x0000000c000c7308 */ /* 0x000e260000001000 */
        /* <DEDUP_REMOVED lines=11> */
[----:B------:R-:W-:-:S03]  /*41d0*/  FFMA R17, R16, R17, 0.12022458761930465698 ;  /* 0x3df6384f10117423 */ /* 0x000fc60000000011 */
[----:B------:R-:W-:Y:S01]  /*41e0*/  FFMA R11, R13, 1.4426950216293334961, R18 ;  /* 0x3fb8aa3b0d0b7823 */ /* 0x000fe20000000012 */
[----:B------:R-:W-:-:S03]  /*41f0*/  FMUL R17, R16, R17 ;  /* 0x0000001110117220 */ /* 0x000fc60000400000 */
[----:B------:R-:W-:Y:S01]  /*4200*/  FFMA R12, R8, 1.9251366722983220825e-08, R11 ;  /* 0x32a55e34080c7823 */ /* 0x000fe2000000000b */
[----:B------:R-:W-:-:S04]  /*4210*/  FMUL R11, R17, 3 ;  /* 0x40400000110b7820 */ /* 0x000fc80000400000 */
[----:B------:R-:W-:-:S04]  /*4220*/  FFMA R12, R13, R11, R12 ;  /* 0x0000000b0d0c7223 */ /* 0x000fc8000000000c */
[----:B------:R-:W-:-:S04]  /*4230*/  FFMA R17, R8, R17, R12 ;  /* 0x0000001108117223 */ /* 0x000fc8000000000c */
[----:B------:R-:W-:-:S04]  /*4240*/  FADD R13, R10, R17 ;  /* 0x000000110a0d7221 */ /* 0x000fc80000000000 */
[----:B-----5:R-:W-:Y:S01]  /*4250*/  FMUL R11, R0, R13 ;  /* 0x0000000d000b7220 */ /* 0x020fe20000400000 */
[----:B------:R-:W-:-:S03]  /*4260*/  FADD R10, -R10, R13 ;  /* 0x0000000d0a0a7221 */ /* 0x000fc60000000100 */
[----:B------:R-:W0:Y:S01]  /*4270*/  FRND R12, R11 ;  /* 0x0000000b000c7307 */ /* 0x000e220000201000 */
[----:B------:R-:W-:Y:S01]  /*4280*/  FADD R17, R17, -R10 ;  /* 0x8000000a11117221 */ /* 0x000fe20000000000 */
[C---:B------:R-:W-:Y:S01]  /*4290*/  FFMA R8, R0.reuse, R13, -R11 ;  /* 0x0000000d00087223 */ /* 0x040fe2000000080b */
[----:B------:R-:W-:Y:S01]  /*42a0*/  HFMA2 R10, -RZ, RZ, 0.64013671875, -15.109375 ;  /* 0x391fcb8eff0a7431 */ /* 0x000fe200000001ff */
[C---:B------:R-:W-:Y:S02]  /*42b0*/  FSETP.GT.AND P1, PT, |R11|.reuse, 152, PT ;  /* 0x431800000b00780b */ /* 0x040fe40003f24200 */
[----:B------:R-:W-:Y:S01]  /*42c0*/  FFMA R8, R0, R17, R8 ;  /* 0x0000001100087223 */ /* 0x000fe20000000008 */
[C---:B------:R-:W-:Y:S01]  /*42d0*/  FSETP.GEU.AND P2, PT, R11.reuse, RZ, PT ;  /* 0x000000ff0b00720b */ /* 0x040fe20003f4e000 */
[----:B------:R-:W1:Y:S01]  /*42e0*/  F2I.NTZ R16, R11 ;  /* 0x0000000b00107305 */ /* 0x000e620000203100 */
[----:B0-----:R-:W-:Y:S01]  /*42f0*/  FADD R13, R11, -R12 ;  /* 0x8000000c0b0d7221 */ /* 0x001fe20000000000 */
[----:B------:R-:W-:-:S03]  /*4300*/  FSETP.GT.AND P0, PT, R12, RZ, PT ;  /* 0x000000ff0c00720b */ /* 0x000fc60003f04000 */
[----:B------:R-:W-:Y:S01]  /*4310*/  FADD R13, R8, R13 ;  /* 0x0000000d080d7221 */ /* 0x000fe20000000000 */
[----:B------:R-:W-:Y:S02]  /*4320*/  SEL R17, RZ, 0x83000000, P0 ;  /* 0x83000000ff117807 */ /* 0x000fe40000000000 */
[----:B------:R-:W-:Y:S01]  /*4330*/  FSETP.NEU.AND P0, PT, R0, RZ, PT ;  /* 0x000000ff0000720b */ /* 0x000fe20003f0d000 */
[----:B------:R-:W-:-:S03]  /*4340*/  FFMA R8, R13, R10, 0.0013391353422775864601 ;  /* 0x3aaf85ed0d087423 */ /* 0x000fc6000000000a */
[----:B------:R-:W-:Y:S01]  /*4350*/  FSETP.EQ.OR P0, PT, R7, 1, !P0 ;  /* 0x3f8000000700780b */ /* 0x000fe20004702400 */
[----:B------:R-:W-:-:S04]  /*4360*/  FFMA R8, R13, R8, 0.0096188392490148544312 ;  /* 0x3c1d98560d087423 */ /* 0x000fc80000000008 */
[----:B------:R-:W-:-:S04]  /*4370*/  FFMA R8, R13, R8, 0.055503588169813156128 ;  /* 0x3d6357bb0d087423 */ /* 0x000fc80000000008 */
[----:B------:R-:W-:Y:S01]  /*4380*/  FFMA R10, R13, R8, 0.24022644758224487305 ;  /* 0x3e75fdec0d0a7423 */ /* 0x000fe20000000008 */
[----:B------:R-:W-:-:S03]  /*4390*/  FMUL R8, R0, 0.5 ;  /* 0x3f00000000087820 */ /* 0x000fc60000400000 */
[----:B------:R-:W-:-:S03]  /*43a0*/  FFMA R10, R13, R10, 0.69314718246459960938 ;  /* 0x3f3172180d0a7423 */ /* 0x000fc6000000000a */
[----:B------:R-:W0:Y:S01]  /*43b0*/  FRND.TRUNC R8, R8 ;  /* 0x0000000800087307 */ /* 0x000e22000020d000 */
[----:B------:R-:W-:Y:S01]  /*43c0*/  FFMA R10, R13, R10, 1 ;  /* 0x3f8000000d0a7423 */ /* 0x000fe2000000000a */
[----:B------:R-:W-:Y:S02]  /*43d0*/  VIADD R13, R17, 0x7f000000 ;  /* 0x7f000000110d7836 */ /* 0x000fe40000000000 */
[----:B-1----:R-:W-:Y:S02]  /*43e0*/  IMAD R17, R16, 0x800000, -R17 ;  /* 0x0080000010117824 */ /* 0x002fe400078e0a11 */
[----:B------:R-:W-:-:S04]  /*43f0*/  FMUL R10, R10, R13 ;  /* 0x0000000d0a0a7220 */ /* 0x000fc80000400000 */
[----:B------:R-:W-:Y:S01]  /*4400*/  FMUL R10, R10, R17 ;  /* 0x000000110a0a7220 */ /* 0x000fe20000400000 */
[----:B------:R-:W-:Y:S01]  /*4410*/  @P1 FSEL R10, RZ, +INF , !P2 ;  /* 0x7f800000ff0a1808 */ /* 0x000fe20005000000 */
[----:B0-----:R-:W-:Y:S01]  /*4420*/  FADD R11, R8, R8 ;  /* 0x00000008080b7221 */ /* 0x001fe20000000000 */
[----:B------:R-:W-:Y:S06]  /*4430*/  @P0 BRA `(.L_x_100) ;  /* 0x0000000000700947 */ /* 0x000fec0003800000 */
[----:B------:R-:W-:-:S04]  /*4440*/  FSETP.NAN.AND P0, PT, |R0|, |R0|, PT ;  /* 0x400000000000720b */ /* 0x000fc80003f08200 */
[----:B------:R-:W-:-:S13]  /*4450*/  FSETP.NUM.AND P0, PT, |R7|, |R7|, !P0 ;  /* 0x400000070700720b */ /* 0x000fda0004707200 */
[----:B------:R-:W-:Y:S01]  /*4460*/  @!P0 FADD R9, R7, R0 ;  /* 0x0000000007098221 */ /* 0x000fe20000000000 */
[----:B------:R-:W-:Y:S06]  /*4470*/  @!P0 BRA `(.L_x_100) ;  /* 0x0000000000608947 */ /* 0x000fec0003800000 */
[----:B------:R-:W-:Y:S01]  /*4480*/  FSETP.NEU.AND P0, PT, |R7|, +INF , PT ;  /* 0x7f8000000700780b */ /* 0x000fe20003f0d200 */
[----:B------:R-:W-:-:S03]  /*4490*/  FADD R11, R0, -R11 ;  /* 0x8000000b000b7221 */ /* 0x000fc60000000000 */
[----:B------:R-:W-:-:S04]  /*44a0*/  FSETP.NEU.AND P0, PT, R7, RZ, P0 ;  /* 0x000000ff0700720b */ /* 0x000fc8000070d000 */
[----:B------:R-:W-:Y:S02]  /*44b0*/  FSETP.GEU.OR P1, PT, R0, RZ, P0 ;  /* 0x000000ff0000720b */ /* 0x000fe4000072e400 */
[----:B------:R-:W-:-:S07]  /*44c0*/  FSETP.NEU.AND P2, PT, |R11|, 1, !P0 ;  /* 0x3f8000000b00780b */ /* 0x000fce000474d200 */
[----:B------:R-:W-:-:S05]  /*44d0*/  @!P0 FADD R8, R7, R7 ;  /* 0x0000000707088221 */ /* 0x000fca0000000000 */
[----:B------:R-:W-:-:S04]  /*44e0*/  @!P1 LOP3.LUT R8, R8, 0x7f800000, RZ, 0x3c, !PT ;  /* 0x7f80000008089812 */ /* 0x000fc800078e3cff */
        /* <DEDUP_REMOVED lines=15> */
.L_x_126:
[----:B-----5:R-:W-:-:S04]  /*45e0*/  FSETP.GT.AND P0, PT, R9, R0, PT ;  /* 0x000000000900720b */ /* 0x020fc80003f04000 */
[----:B------:R-:W-:-:S09]  /*45f0*/  FSEL R9, R9, R0, P0 ;  /* 0x0000000009097208 */ /* 0x000fd20000000000 */
.L_x_100:
[----:B------:R-:W-:Y:S05]  /*4600*/  BSYNC.RECONVERGENT B0 ;  /* 0x0000000000007941 */ /* 0x000fea0003800200 */
.L_x_94:
[----:B0-----:R-:W-:Y:S01]  /*4610*/  IMAD.U32 R10, RZ, RZ, UR6 ;  /* 0x00000006ff0a7e24 */ /* 0x001fe2000f8e00ff */
[----:B------:R-:W-:Y:S01]  /*4620*/  MOV R11, UR7 ;  /* 0x00000007000b7c02 */ /* 0x000fe20008000f00 */
[----:B-1-3--:R0:W-:Y:S04]  /*4630*/  STG.E desc[UR10][R14.64], R9 ;  /* 0x000000090e007986 */ /* 0x00a1e8000c10190a */
[----:B------:R-:W3:Y:S01]  /*4640*/  LDG.E R10, desc[UR10][R10.64] ;  /* 0x0000000a0a0a7981 */ /* 0x000ee2000c1e1900 */
[----:B------:R-:W-:-:S06]  /*4650*/  UIADD3 UR4, UPT, UPT, UR4, 0x1, URZ ;  /* 0x0000000104047890 */ /* 0x000fcc000fffe0ff */
[----:B---3--:R-:W-:-:S13]  /*4660*/  ISETP.LE.AND P0, PT, R10, UR4, PT ;  /* 0x000000040a007c0c */ /* 0x008fda000bf03270 */
[----:B0-----:R-:W-:Y:S05]  /*4670*/  @!P0 BRA `(.L_x_129) ;  /* 0xffffffd800e88947 */ /* 0x001fea000383ffff */
[----:B------:R-:W-:Y:S05]  /*4680*/  EXIT ;  /* 0x000000000000794d */ /* 0x000fea0003800000 */
        .weak           $__internal_3_$__cuda_sm20_dblrcp_rn_slowpath_v3
        .type           $__internal_3_$__cuda_sm20_dblrcp_rn_slowpath_v3,@function
        .size           $__internal_3_$__cuda_sm20_dblrcp_rn_slowpath_v3,($__internal_4_$__cuda_sm20_div_rn_f64_full - $__internal_3_$__cuda_sm20_dblrcp_rn_slowpath_v3)
$__internal_3_$__cuda_sm20_dblrcp_rn_slowpath_v3:
[----:B------:R-:W-:Y:S01]  /*4690*/  DSETP.GTU.AND P0, PT, |R8|, +INF , PT ;  /* 0x7ff000000800742a */ /* 0x000fe20003f0c200 */
[----:B------:R-:W-:-:S13]  /*46a0*/  BSSY.RECONVERGENT B3, `(.L_x_130) ;  /* 0x0000023000037945 */ /* 0x000fda0003800200 */
[----:B------:R-:W-:Y:S05]  /*46b0*/  @P0 BRA `(.L_x_131) ;  /* 0x00000000007c0947 */ /* 0x000fea0003800000 */
[----:B------:R-:W-:-:S05]  /*46c0*/  LOP3.LUT R11, R9, 0x7fffffff, RZ, 0xc0, !PT ;  /* 0x7fffffff090b7812 */ /* 0x000fca00078ec0ff */
[----:B------:R-:W-:-:S05]  /*46d0*/  VIADD R7, R11, 0xffffffff ;  /* 0xffffffff0b077836 */ /* 0x000fca0000000000 */
[----:B------:R-:W-:-:S13]  /*46e0*/  ISETP.GE.U32.AND P0, PT, R7, 0x7fefffff, PT ;  /* 0x7fefffff0700780c */ /* 0x000fda0003f06070 */
[----:B------:R-:W-:Y:S01]  /*46f0*/  @P0 LOP3.LUT R13, R9, 0x7ff00000, RZ, 0x3c, !PT ;  /* 0x7ff00000090d0812 */ /* 0x000fe200078e3cff */
[----:B------:R-:W-:Y:S01]  /*4700*/  @P0 IMAD.MOV.U32 R12, RZ, RZ, RZ ;  /* 0x000000ffff0c0224 */ /* 0x000fe200078e00ff */
[----:B------:R-:W-:Y:S06]  /*4710*/  @P0 BRA `(.L_x_132) ;  /* 0x00000000006c0947 */ /* 0x000fec0003800000 */
[----:B------:R-:W-:-:S13]  /*4720*/  ISETP.GE.U32.AND P0, PT, R11, 0x1000001, PT ;  /* 0x010000010b00780c */ /* 0x000fda0003f06070 */
[----:B------:R-:W-:Y:S05]  /*4730*/  @!P0 BRA `(.L_x_133) ;  /* 0x0000000000348947 */ /* 0x000fea0003800000 */
[----:B------:R-:W-:Y:S01]  /*4740*/  IADD3 R13, PT, PT, R9, -0x3fe00000, RZ ;  /* 0xc0200000090d7810 */ /* 0x000fe20007ffe0ff */
[----:B------:R-:W-:-:S03]  /*4750*/  IMAD.MOV.U32 R12, RZ, RZ, R8 ;  /* 0x000000ffff0c7224 */ /* 0x000fc600078e0008 */
[----:B------:R-:W0:Y:S03]  /*4760*/  MUFU.RCP64H R17, R13 ;  /* 0x0000000d00117308 */ /* 0x000e260000001800 */
        /* <DEDUP_REMOVED lines=10> */
.L_x_133:
[----:B------:R-:W-:Y:S01]  /*4810*/  DMUL R8, R8, 8.11296384146066816958e+31 ;  /* 0x4690000008087828 */ /* 0x000fe20000000000 */
[----:B------:R-:W-:-:S05]  /*4820*/  MOV R12, R16 ;  /* 0x00000010000c7202 */ /* 0x000fca0000000f00 */
        /* <DEDUP_REMOVED lines=8> */
.L_x_131:
[----:B------:R-:W-:Y:S01]  /*48b0*/  LOP3.LUT R13, R9, 0x80000, RZ, 0xfc, !PT ;  /* 0x00080000090d7812 */ /* 0x000fe200078efcff */
[----:B------:R-:W-:-:S07]  /*48c0*/  IMAD.MOV.U32 R12, RZ, RZ, R8 ;  /* 0x000000ffff0c7224 */ /* 0x000fce00078e0008 */
.L_x_132:
[----:B------:R-:W-:Y:S05]  /*48d0*/  BSYNC.RECONVERGENT B3 ;  /* 0x0000000000037941 */ /* 0x000fea0003800200 */
.L_x_130:
[----:B------:R-:W-:-:S04]  /*48e0*/  MOV R11, 0x0 ;  /* 0x00000000000b7802 */ /* 0x000fc80000000f00 */
[----:B------:R-:W-:Y:S05]  /*48f0*/  RET.REL.NODEC R10 `(_Z12reduceKernelPfPiS0_iS_S0_S0_ifii) ;  /* 0xffffffb40ac07950 */ /* 0x000fea0003c3ffff */
        .weak           $__internal_4_$__cuda_sm20_div_rn_f64_full
        .type           $__internal_4_$__cuda_sm20_div_rn_f64_full,@function
        .size           $__internal_4_$__cuda_sm20_div_rn_f64_full,($__internal_5_$__cuda_sm20_rcp_rn_f32_slowpath - $__internal_4_$__cuda_sm20_div_rn_f64_full)
$__internal_4_$__cuda_sm20_div_rn_f64_full:
[C---:B------:R-:W-:Y:S01]  /*4900*/  FSETP.GEU.AND P0, PT, |R11|.reuse, 1.469367938527859385e-39, PT ;  /* 0x001000000b00780b */ /* 0x040fe20003f0e200 */
[----:B------:R-:W-:Y:S01]  /*4910*/  IMAD.MOV.U32 R24, RZ, RZ, 0x1ca00000 ;  /* 0x1ca00000ff187424 */ /* 0x000fe200078e00ff */
[----:B------:R-:W-:Y:S01]  /*4920*/  LOP3.LUT R12, R11, 0x800fffff, RZ, 0xc0, !PT ;  /* 0x800fffff0b0c7812 */ /* 0x000fe200078ec0ff */
[----:B------:R-:W-:Y:S01]  /*4930*/  BSSY.RECONVERGENT B3, `(.L_x_134) ;  /* 0x0000054000037945 */ /* 0x000fe20003800200 */
[C---:B------:R-:W-:Y:S02]  /*4940*/  FSETP.GEU.AND P2, PT, |R9|.reuse, 1.469367938527859385e-39, PT ;  /* 0x001000000900780b */ /* 0x040fe40003f4e200 */
[----:B------:R-:W-:Y:S01]  /*4950*/  LOP3.LUT R13, R12, 0x3ff00000, RZ, 0xfc, !PT ;  /* 0x3ff000000c0d7812 */ /* 0x000fe200078efcff */
[----:B------:R-:W-:Y:S01]  /*4960*/  IMAD.MOV.U32 R12, RZ, RZ, R10 ;  /* 0x000000ffff0c7224 */ /* 0x000fe200078e000a */
[----:B------:R-:W-:Y:S02]  /*4970*/  MOV R16, 0x1 ;  /* 0x0000000100107802 */ /* 0x000fe40000000f00 */
[----:B------:R-:W-:-:S02]  /*4980*/  LOP3.LUT R7, R9, 0x7ff00000, RZ, 0xc0, !PT ;  /* 0x7ff0000009077812 */ /* 0x000fc400078ec0ff */
[----:B------:R-:W-:Y:S01]  /*4990*/  LOP3.LUT R26, R11, 0x7ff00000, RZ, 0xc0, !PT ;  /* 0x7ff000000b1a7812 */ /* 0x000fe200078ec0ff */
[----:B------:R-:W-:Y:S01]  /*49a0*/  @!P0 DMUL R12, R10, 8.98846567431157953865e+307 ;  /* 0x7fe000000a0c8828 */ /* 0x000fe20000000000 */
[----:B------:R-:W-:Y:S02]  /*49b0*/  MOV R25, R7 ;  /* 0x0000000700197202 */ /* 0x000fe40000000f00 */
[----:B------:R-:W-:Y:S01]  /*49c0*/  ISETP.GE.U32.AND P1, PT, R7, R26, PT ;  /* 0x0000001a0700720c */ /* 0x000fe20003f26070 */
[----:B------:R-:W-:Y:S01]  /*49d0*/  @!P2 IMAD.MOV.U32 R22, RZ, RZ, RZ ;  /* 0x000000ffff16a224 */ /* 0x000fe200078e00ff */
[----:B------:R-:W-:Y:S01]  /*49e0*/  @!P2 LOP3.LUT R20, R11, 0x7ff00000, RZ, 0xc0, !PT ;  /* 0x7ff000000b14a812 */ /* 0x000fe200078ec0ff */
[----:B------:R-:W0:Y:S03]  /*49f0*/  MUFU.RCP64H R17, R13 ;  /* 0x0000000d00117308 */ /* 0x000e260000001800 */
[----:B------:R-:W-:-:S02]  /*4a00*/  @!P2 ISETP.GE.U32.AND P3, PT, R7, R20, PT ;  /* 0x000000140700a20c */ /* 0x000fc40003f66070 */
[----:B------:R-:W-:Y:S02]  /*4a10*/  @!P0 LOP3.LUT R26, R13, 0x7ff00000, RZ, 0xc0, !PT ;  /* 0x7ff000000d1a8812 */ /* 0x000fe400078ec0ff */
[----:B------:R-:W-:Y:S02]  /*4a20*/  @!P2 SEL R21, R24, 0x63400000, !P3 ;  /* 0x634000001815a807 */ /* 0x000fe40005800000 */
[----:B------:R-:W-:Y:S02]  /*4a30*/  IADD3 R27, PT, PT, R26, -0x1, RZ ;  /* 0xffffffff1a1b7810 */ /* 0x000fe40007ffe0ff */
[----:B------:R-:W-:-:S04]  /*4a40*/  @!P2 LOP3.LUT R21, R21, 0x80000000, R9, 0xf8, !PT ;  /* 0x800000001515a812 */ /* 0x000fc800078ef809 */
[----:B------:R-:W-:Y:S01]  /*4a50*/  @!P2 LOP3.LUT R23, R21, 0x100000, RZ, 0xfc, !PT ;  /* 0x001000001517a812 */ /* 0x000fe200078efcff */
[----:B0-----:R-:W-:-:S08]  /*4a60*/  DFMA R18, R16, -R12, 1 ;  /* 0x3ff000001012742b */ /* 0x001fd0000000080c */
[----:B------:R-:W-:-:S08]  /*4a70*/  DFMA R18, R18, R18, R18 ;  /* 0x000000121212722b */ /* 0x000fd00000000012 */
[----:B------:R-:W-:Y:S01]  /*4a80*/  DFMA R18, R16, R18, R16 ;  /* 0x000000121012722b */ /* 0x000fe20000000010 */
[----:B------:R-:W-:Y:S02]  /*4a90*/  SEL R17, R24, 0x63400000, !P1 ;  /* 0x6340000018117807 */ /* 0x000fe40004800000 */
[----:B------:R-:W-:Y:S02]  /*4aa0*/  MOV R16, R8 ;  /* 0x0000000800107202 */ /* 0x000fe40000000f00 */
[----:B------:R-:W-:-:S03]  /*4ab0*/  LOP3.LUT R17, R17, 0x800fffff, R9, 0xf8, !PT ;  /* 0x800fffff11117812 */ /* 0x000fc600078ef809 */
[----:B------:R-:W-:-:S03]  /*4ac0*/  DFMA R20, R18, -R12, 1 ;  /* 0x3ff000001214742b */ /* 0x000fc6000000080c */
[----:B------:R-:W-:-:S05]  /*4ad0*/  @!P2 DFMA R16, R16, 2, -R22 ;  /* 0x400000001010a82b */ /* 0x000fca0000000816 */
[----:B------:R-:W-:-:S05]  /*4ae0*/  DFMA R18, R18, R20, R18 ;  /* 0x000000141212722b */ /* 0x000fca0000000012 */
[----:B------:R-:W-:-:S03]  /*4af0*/  @!P2 LOP3.LUT R25, R17, 0x7ff00000, RZ, 0xc0, !PT ;  /* 0x7ff000001119a812 */ /* 0x000fc600078ec0ff */
[----:B------:R-:W-:Y:S02]  /*4b00*/  DMUL R20, R18, R16 ;  /* 0x0000001012147228 */ /* 0x000fe40000000000 */
[----:B------:R-:W-:-:S05]  /*4b10*/  VIADD R22, R25, 0xffffffff ;  /* 0xffffffff19167836 */ /* 0x000fca0000000000 */
[----:B------:R-:W-:Y:S01]  /*4b20*/  ISETP.GT.U32.AND P0, PT, R22, 0x7feffffe, PT ;  /* 0x7feffffe1600780c */ /* 0x000fe20003f04070 */
[----:B------:R-:W-:-:S03]  /*4b30*/  DFMA R22, R20, -R12, R16 ;  /* 0x8000000c1416722b */ /* 0x000fc60000000010 */
[----:B------:R-:W-:-:S05]  /*4b40*/  ISETP.GT.U32.OR P0, PT, R27, 0x7feffffe, P0 ;  /* 0x7feffffe1b00780c */ /* 0x000fca0000704470 */
[----:B------:R-:W-:-:S08]  /*4b50*/  DFMA R22, R18, R22, R20 ;  /* 0x000000161216722b */ /* 0x000fd00000000014 */
[----:B------:R-:W-:Y:S05]  /*4b60*/  @P0 BRA `(.L_x_135) ;  /* 0x00000000006c0947 */ /* 0x000fea0003800000 */
[----:B------:R-:W-:-:S04]  /*4b70*/  LOP3.LUT R18, R11, 0x7ff00000, RZ, 0xc0, !PT ;  /* 0x7ff000000b127812 */ /* 0x000fc800078ec0ff */
[CC--:B------:R-:W-:Y:S02]  /*4b80*/  VIADDMNMX R8, R7.reuse, -R18.reuse, 0xb9600000, !PT ;  /* 0xb960000007087446 */ /* 0x0c0fe40007800912 */
[----:B------:R-:W-:Y:S02]  /*4b90*/  ISETP.GE.U32.AND P0, PT, R7, R18, PT ;  /* 0x000000120700720c */ /* 0x000fe40003f06070 */
[----:B------:R-:W-:Y:S01]  /*4ba0*/  VIMNMX R7, PT, PT, R8, 0x46a00000, PT ;  /* 0x46a0000008077848 */ /* 0x000fe20003fe0100 */
[----:B------:R-:W-:Y:S01]  /*4bb0*/  IMAD.MOV.U32 R8, RZ, RZ, RZ ;  /* 0x000000ffff087224 */ /* 0x000fe200078e00ff */
[----:B------:R-:W-:-:S05]  /*4bc0*/  SEL R24, R24, 0x63400000, !P0 ;  /* 0x6340000018187807 */ /* 0x000fca0004000000 */
[----:B------:R-:W-:-:S05]  /*4bd0*/  IMAD.IADD R7, R7, 0x1, -R24 ;  /* 0x0000000107077824 */ /* 0x000fca00078e0a18 */
        /* <DEDUP_REMOVED lines=12> */
[----:B------:R-:W-:Y:S01]  /*4ca0*/  DMUL.RP R10, R22, R10 ;  /* 0x0000000a160a7228 */ /* 0x000fe20000008000 */
[----:B------:R-:W-:-:S04]  /*4cb0*/  IADD3 R7, PT, PT, -R7, -0x43300000, RZ ;  /* 0xbcd0000007077810 */ /* 0x000fc80007ffe1ff */
[----:B------:R-:W-:-:S05]  /*4cc0*/  DFMA R8, R18, -R8, R22 ;  /* 0x800000081208722b */ /* 0x000fca0000000016 */
[----:B------:R-:W-:-:S05]  /*4cd0*/  LOP3.LUT R17, R11, R17, RZ, 0x3c, !PT ;  /* 0x000000110b117212 */ /* 0x000fca00078e3cff */
[----:B------:R-:W-:-:S04]  /*4ce0*/  FSETP.NEU.AND P0, PT, |R9|, R7, PT ;  /* 0x000000070900720b */ /* 0x000fc80003f0d200 */
[----:B------:R-:W-:Y:S02]  /*4cf0*/  FSEL R18, R10, R18, !P0 ;  /* 0x000000120a127208 */ /* 0x000fe40004000000 */
[----:B------:R-:W-:Y:S01]  /*4d00*/  FSEL R19, R17, R19, !P0 ;  /* 0x0000001311137208 */ /* 0x000fe20004000000 */
[----:B------:R-:W-:Y:S06]  /*4d10*/  BRA `(.L_x_136) ;  /* 0x0000000000547947 */ /* 0x000fec0003800000 */
.L_x_135:
        /* <DEDUP_REMOVED lines=16> */
.L_x_138:
[----:B------:R-:W-:Y:S02]  /*4e20*/  LOP3.LUT R19, R11, 0x80000, RZ, 0xfc, !PT ;  /* 0x000800000b137812 */ /* 0x000fe400078efcff */
[----:B------:R-:W-:Y:S01]  /*4e30*/  MOV R18, R10 ;  /* 0x0000000a00127202 */ /* 0x000fe20000000f00 */
[----:B------:R-:W-:Y:S06]  /*4e40*/  BRA `(.L_x_136) ;  /* 0x0000000000087947 */ /* 0x000fec0003800000 */
.L_x_137:
[----:B------:R-:W-:Y:S01]  /*4e50*/  LOP3.LUT R19, R9, 0x80000, RZ, 0xfc, !PT ;  /* 0x0008000009137812 */ /* 0x000fe200078efcff */
[----:B------:R-:W-:-:S07]  /*4e60*/  IMAD.MOV.U32 R18, RZ, RZ, R8 ;  /* 0x000000ffff127224 */ /* 0x000fce00078e0008 */
.L_x_136:
[----:B------:R-:W-:Y:S05]  /*4e70*/  BSYNC.RECONVERGENT B3 ;  /* 0x0000000000037941 */ /* 0x000fea0003800200 */
.L_x_134:
[----:B------:R-:W-:Y:S01]  /*4e80*/  MOV R8, R0 ;  /* 0x0000000000087202 */ /* 0x000fe20000000f00 */
[----:B------:R-:W-:-:S04]  /*4e90*/  IMAD.MOV.U32 R9, RZ, RZ, 0x0 ;  /* 0x00000000ff097424 */ /* 0x000fc800078e00ff */
[----:B------:R-:W-:Y:S05]  /*4ea0*/  RET.REL.NODEC R8 `(_Z12reduceKernelPfPiS0_iS_S0_S0_ifii) ;  /* 0xffffffb008547950 */ /* 0x000fea0003c3ffff */
        .weak           $__internal_5_$__cuda_sm20_rcp_rn_f32_slowpath
        .type           $__internal_5_$__cuda_sm20_rcp_rn_f32_slowpath,@function
        .size           $__internal_5_$__cuda_sm20_rcp_rn_f32_slowpath,(.L_x_270 - $__internal_5_$__cuda_sm20_rcp_rn_f32_slowpath)
$__internal_5_$__cuda_sm20_rcp_rn_f32_slowpath:
[----:B------:R-:W-:Y:S01]  /*4eb0*/  SHF.L.U32 R7, R0, 0x1, RZ ;  /* 0x0000000100077819 */ /* 0x000fe200000006ff */
[----:B------:R-:W-:Y:S03]  /*4ec0*/  BSSY.RECONVERGENT B2, `(.L_x_139) ;  /* 0x0000030000027945 */ /* 0x000fe60003800200 */
[----:B------:R-:W-:-:S04]  /*4ed0*/  SHF.R.U32.HI R13, RZ, 0x18, R7 ;  /* 0x00000018ff0d7819 */ /* 0x000fc80000011607 */
[----:B------:R-:W-:-:S13]  /*4ee0*/  ISETP.NE.U32.AND P0, PT, R13, RZ, PT ;  /* 0x000000ff0d00720c */ /* 0x000fda0003f05070 */
[----:B------:R-:W-:Y:S05]  /*4ef0*/  @P0 BRA `(.L_x_140) ;  /* 0x0000000000280947 */ /* 0x000fea0003800000 */
[----:B------:R-:W-:-:S05]  /*4f00*/  IMAD.SHL.U32 R7, R0, 0x2, RZ ;  /* 0x0000000200077824 */ /* 0x000fca00078e00ff */
        /* <DEDUP_REMOVED lines=9> */
.L_x_140:
[----:B------:R-:W-:-:S04]  /*4fa0*/  IADD3 R17, PT, PT, R13, -0xfd, RZ ;  /* 0xffffff030d117810 */ /* 0x000fc80007ffe0ff */
[----:B------:R-:W-:-:S13]  /*4fb0*/  ISETP.GT.U32.AND P0, PT, R17, 0x1, PT ;  /* 0x000000011100780c */ /* 0x000fda0003f04070 */
[----:B------:R-:W-:Y:S05]  /*4fc0*/  @P0 BRA `(.L_x_142) ;  /* 0x0000000000780947 */ /* 0x000fea0003800000 */
[----:B------:R-:W-:Y:S01]  /*4fd0*/  LOP3.LUT R7, R0, 0x7fffff, RZ, 0xc0, !PT ;  /* 0x007fffff00077812 */ /* 0x000fe200078ec0ff */
[----:B------:R-:W-:-:S03]  /*4fe0*/  IMAD.MOV.U32 R12, RZ, RZ, 0x3 ;  /* 0x00000003ff0c7424 */ /* 0x000fc600078e00ff */
[----:B------:R-:W-:Y:S02]  /*4ff0*/  LOP3.LUT R7, R7, 0x3f800000, RZ, 0xfc, !PT ;  /* 0x3f80000007077812 */ /* 0x000fe400078efcff */
[----:B------:R-:W-:Y:S02]  /*5000*/  SHF.L.U32 R12, R12, R17, RZ ;  /* 0x000000110c0c7219 */ /* 0x000fe400000006ff */
[----:B------:R-:W0:Y:S02]  /*5010*/  MUFU.RCP R10, R7 ;  /* 0x00000007000a7308 */ /* 0x000e240000001000 */
        /* <DEDUP_REMOVED lines=8> */
[----:B------:R-:W-:Y:S02]  /*50a0*/  LOP3.LUT R12, R12, R9, RZ, 0xc0, !PT ;  /* 0x000000090c0c7212 */ /* 0x000fe400078ec0ff */
[----:B------:R-:W-:-:S02]  /*50b0*/  IADD3 R10, PT, PT, -R10, RZ, RZ ;  /* 0x000000ff0a0a7210 */ /* 0x000fc40007ffe1ff */
[-C--:B------:R-:W-:Y:S02]  /*50c0*/  SHF.R.U32.HI R12, RZ, R17.reuse, R12 ;  /* 0x00000011ff0c7219 */ /* 0x080fe4000001160c */
[----:B------:R-:W-:Y:S02]  /*50d0*/  LOP3.LUT P1, RZ, R10, R17, R9, 0xf8, !PT ;  /* 0x000000110aff7212 */ /* 0x000fe4000782f809 */
[C---:B------:R-:W-:Y:S02]  /*50e0*/  LOP3.LUT P0, RZ, R12.reuse, 0x1, RZ, 0xc0, !PT ;  /* 0x000000010cff7812 */ /* 0x040fe4000780c0ff */
[----:B------:R-:W-:Y:S02]  /*50f0*/  LOP3.LUT P2, RZ, R12, 0x2, RZ, 0xc0, !PT ;  /* 0x000000020cff7812 */ /* 0x000fe4000784c0ff */
[----:B------:R-:W-:Y:S02]  /*5100*/  IADD3 R10, PT, PT, R13, -0xfc, RZ ;  /* 0xffffff040d0a7810 */ /* 0x000fe40007ffe0ff */
[----:B------:R-:W-:-:S02]  /*5110*/  PLOP3.LUT P0, PT, P0, P1, P2, 0xe0, 0x0 ;  /* 0x000000000000781c */ /* 0x000fc40000703c20 */
[----:B------:R-:W-:Y:S02]  /*5120*/  LOP3.LUT P1, RZ, R0, 0x7fffff, RZ, 0xc0, !PT ;  /* 0x007fffff00ff7812 */ /* 0x000fe4000782c0ff */
[----:B------:R-:W-:Y:S02]  /*5130*/  SEL R7, RZ, 0x1, !P0 ;  /* 0x00000001ff077807 */ /* 0x000fe40004000000 */
[----:B------:R-:W-:-:S03]  /*5140*/  SHF.R.U32.HI R9, RZ, R10, R9 ;  /* 0x0000000aff097219 */ /* 0x000fc60000011609 */
[----:B------:R-:W-:-:S05]  /*5150*/  IMAD.MOV R7, RZ, RZ, -R7 ;  /* 0x000000ffff077224 */ /* 0x000fca00078e0a07 */
[----:B------:R-:W-:-:S13]  /*5160*/  ISETP.GE.AND P0, PT, R7, RZ, PT ;  /* 0x000000ff0700720c */ /* 0x000fda0003f06270 */
[----:B------:R-:W-:-:S05]  /*5170*/  @!P0 VIADD R9, R9, 0x1 ;  /* 0x0000000109098836 */ /* 0x000fca0000000000 */
[----:B------:R-:W-:-:S04]  /*5180*/  @!P1 SHF.L.U32 R9, R9, 0x1, RZ ;  /* 0x0000000109099819 */ /* 0x000fc800000006ff */
[----:B------:R-:W-:Y:S01]  /*5190*/  LOP3.LUT R9, R9, 0x80000000, R0, 0xf8, !PT ;  /* 0x8000000009097812 */ /* 0x000fe200078ef800 */
[----:B------:R-:W-:Y:S06]  /*51a0*/  BRA `(.L_x_141) ;  /* 0x0000000000047947 */ /* 0x000fec0003800000 */
.L_x_142:
[----:B------:R0:W1:Y:S02]  /*51b0*/  MUFU.RCP R9, R0 ;  /* 0x0000000000097308 */ /* 0x0000640000001000 */
.L_x_141:
[----:B------:R-:W-:Y:S05]  /*51c0*/  BSYNC.RECONVERGENT B2 ;  /* 0x0000000000027941 */ /* 0x000fea0003800200 */
.L_x_139:
[----:B01----:R-:W-:Y:S02]  /*51d0*/  IMAD.MOV.U32 R0, RZ, RZ, R9 ;  /* 0x000000ffff007224 */ /* 0x003fe400078e0009 */
[----:B------:R-:W-:-:S04]  /*51e0*/  HFMA2 R9, -RZ, RZ, 0, 0 ;  /* 0x00000000ff097431 */ /* 0x000fc800000001ff */
[----:B------:R-:W-:Y:S05]  /*51f0*/  RET.REL.NODEC R8 `(_Z12reduceKernelPfPiS0_iS_S0_S0_ifii) ;  /* 0xffffffac08807950 */ /* 0x000fea0003c3ffff */
.L_x_143:
        /* <DEDUP_REMOVED lines=16> */
.L_x_270:


//--------------------- .text._Z9mapKernelPfPiS0_iS_S0_S0_ii --------------------------
	.section	.text._Z9mapKernelPfPiS0_iS_S0_S0_ii,"ax",@progbits
	.align	128
        .global         _Z9mapKernelPfPiS0_iS_S0_S0_ii
        .type           _Z9mapKernelPfPiS0_iS_S0_S0_ii,@function
        .size           _Z9mapKernelPfPiS0_iS_S0_S0_ii,(.L_x_273 - _Z9mapKernelPfPiS0_iS_S0_S0_ii)
        .other          _Z9mapKernelPfPiS0_iS_S0_S0_ii,@"STO_CUDA_ENTRY STV_DEFAULT"
_Z9mapKernelPfPiS0_iS_S0_S0_ii:
.text._Z9mapKernelPfPiS0_iS_S0_S0_ii:
        /* <DEDUP_REMOVED lines=9> */
[----:B------:R-:W0:Y:S01]  /*0090*/  LDC R2, c[0x0][0x3b8] ;  /* 0x0000ee00ff027b82 */ /* 0x000e220000000800 */
[----:B------:R-:W1:Y:S01]  /*00a0*/  LDCU.64 UR6, c[0x0][0x358] ;  /* 0x00006b00ff0677ac */ /* 0x000e620008000a00 */
[----:B------:R-:W-:Y:S01]  /*00b0*/  VIADD R4, R1, 0x28 ;  /* 0x0000002801047836 */ /* 0x000fe20000000000 */
[----:B------:R-:W-:Y:S02]  /*00c0*/  CS2R R6, SRZ ;  /* 0x0000000000067805 */ /* 0x000fe4000001ff00 */
[----:B0-----:R-:W-:-:S13]  /*00d0*/  ISETP.GE.AND P0, PT, R2, 0x1, PT ;  /* 0x000000010200780c */ /* 0x001fda0003f06270 */
[----:B-1----:R-:W-:Y:S05]  /*00e0*/  @!P0 BRA `(.L_x_144) ;  /* 0x00000034000c8947 */ /* 0x002fea0003800000 */
[----:B------:R-:W0:Y:S01]  /*00f0*/  LDCU UR4, c[0x0][0x3b8] ;  /* 0x00007700ff0477ac */ /* 0x000e220008000800 */
[C---:B------:R-:W-:Y:S02]  /*0100*/  ISETP.GE.U32.AND P0, PT, R2.reuse, 0x8, PT ;  /* 0x000000080200780c */ /* 0x040fe40003f06070 */
[----:B------:R-:W-:Y:S01]  /*0110*/  LOP3.LUT R3, R2, 0x7, RZ, 0xc0, !PT ;  /* 0x0000000702037812 */ /* 0x000fe200078ec0ff */
[----:B0-----:R-:W-:-:S10]  /*0120*/  IMAD.U32 R9, RZ, RZ, UR4 ;  /* 0x00000004ff097e24 */ /* 0x001fd4000f8e00ff */
[----:B------:R-:W-:Y:S05]  /*0130*/  @!P0 BRA `(.L_x_145) ;  /* 0x0000001000188947 */ /* 0x000fea0003800000 */
[----:B------:R-:W0:Y:S01]  /*0140*/  LDC.64 R14, c[0x0][0x388] ;  /* 0x0000e200ff0e7b82 */ /* 0x000e220000000a00 */
[C---:B------:R-:W-:Y:S02]  /*0150*/  LOP3.LUT R0, R2.reuse, 0x7ffffff8, RZ, 0xc0, !PT ;  /* 0x7ffffff802007812 */ /* 0x040fe400078ec0ff */
[----:B------:R-:W-:-:S03]  /*0160*/  IADD3 R2, PT, PT, R2, -0x4, RZ ;  /* 0xfffffffc02027810 */ /* 0x000fc60007ffe0ff */
[----:B------:R-:W-:-:S07]  /*0170*/  IMAD.MOV R0, RZ, RZ, -R0 ;  /* 0x000000ffff007224 */ /* 0x000fce00078e0a00 */
.L_x_146:
[----:B------:R-:W-:-:S04]  /*0180*/  VIADD R6, R2, 0x3 ;  /* 0x0000000302067836 */ /* 0x000fc80000000000 */
[----:B0-----:R-:W-:-:S06]  /*0190*/  IMAD.WIDE.U32 R20, R6, 0x4, R14 ;  /* 0x0000000406147825 */ /* 0x001fcc00078e000e */
[----:B------:R-:W2:Y:S01]  /*01a0*/  LDG.E R20, desc[UR6][R20.64] ;  /* 0x0000000614147981 */ /* 0x000ea2000c1e1900 */
[----:B------:R-:W-:-:S04]  /*01b0*/  VIADD R8, R2, 0x2 ;  /* 0x0000000202087836 */ /* 0x000fc80000000000 */
[----:B------:R-:W-:-:S05]  /*01c0*/  IMAD.WIDE.U32 R16, R8, 0x4, R14 ;  /* 0x0000000408107825 */ /* 0x000fca00078e000e */
[----:B------:R-:W3:Y:S01]  /*01d0*/  LDG.E R5, desc[UR6][R16.64] ;  /* 0x0000000610057981 */ /* 0x000ee2000c1e1900 */
[----:B------:R-:W-:-:S05]  /*01e0*/  IADD3 R10, PT, PT, R2, 0x1, RZ ;  /* 0x00000001020a7810 */ /* 0x000fca0007ffe0ff */
[----:B------:R-:W-:-:S05]  /*01f0*/  IMAD.WIDE.U32 R24, R10, 0x4, R14 ;  /* 0x000000040a187825 */ /* 0x000fca00078e000e */
[----:B------:R-:W4:Y:S01]  /*0200*/  LDG.E R7, desc[UR6][R24.64] ;  /* 0x0000000618077981 */ /* 0x000f22000c1e1900 */
[----:B------:R-:W-:-:S05]  /*0210*/  IMAD.WIDE.U32 R26, R2, 0x4, R14 ;  /* 0x00000004021a7825 */ /* 0x000fca00078e000e */
[----:B------:R-:W5:Y:S01]  /*0220*/  LDG.E R9, desc[UR6][R26.64] ;  /* 0x000000061a097981 */ /* 0x000f62000c1e1900 */
[----:B------:R-:W-:-:S04]  /*0230*/  VIADD R12, R2, 0xffffffff ;  /* 0xffffffff020c7836 */ /* 0x000fc80000000000 */
[----:B------:R-:W-:-:S05]  /*0240*/  IMAD.WIDE.U32 R18, R12, 0x4, R14 ;  /* 0x000000040c127825 */ /* 0x000fca00078e000e */
[----:B------:R0:W5:Y:S01]  /*0250*/  LDG.E R11, desc[UR6][R18.64] ;  /* 0x00000006120b7981 */ /* 0x000162000c1e1900 */
[-C--:B--2---:R-:W-:Y:S02]  /*0260*/  IABS R22, R20.reuse ;  /* 0x0000001400167213 */ /* 0x084fe40000000000 */
[----:B0-----:R-:W-:Y:S02]  /*0270*/  IABS R18, R20 ;  /* 0x0000001400127213 */ /* 0x001fe40000000000 */
[----:B------:R-:W0:Y:S01]  /*0280*/  I2F.RP R28, R22 ;  /* 0x00000016001c7306 */ /* 0x000e220000209400 */
[----:B---3--:R-:W-:-:S07]  /*0290*/  IABS R21, R5 ;  /* 0x0000000500157213 */ /* 0x008fce0000000000 */
[----:B------:R-:W1:Y:S08]  /*02a0*/  I2F.RP R23, R21 ;  /* 0x0000001500177306 */ /* 0x000e700000209400 */
[----:B0-----:R-:W0:Y:S08]  /*02b0*/  MUFU.RCP R28, R28 ;  /* 0x0000001c001c7308 */ /* 0x001e300000001000 */
[----:B-1----:R-:W-:Y:S01]  /*02c0*/  MUFU.RCP R23, R23 ;  /* 0x0000001700177308 */ /* 0x002fe20000001000 */
[----:B0-----:R-:W-:-:S07]  /*02d0*/  VIADD R16, R28, 0xffffffe ;  /* 0x0ffffffe1c107836 */ /* 0x001fce0000000000 */
[----:B------:R0:W1:Y:S02]  /*02e0*/  F2I.FTZ.U32.TRUNC.NTZ R17, R16 ;  /* 0x0000001000117305 */ /* 0x000064000021f000 */
[----:B0-----:R-:W-:Y:S02]  /*02f0*/  HFMA2 R16, -RZ, RZ, 0, 0 ;  /* 0x00000000ff107431 */ /* 0x001fe400000001ff */
[----:B-1----:R-:W-:-:S04]  /*0300*/  IMAD.MOV R25, RZ, RZ, -R17 ;  /* 0x000000ffff197224 */ /* 0x002fc800078e0a11 */
[----:B------:R-:W-:-:S04]  /*0310*/  IMAD R19, R25, R22, RZ ;  /* 0x0000001619137224 */ /* 0x000fc800078e02ff */
[----:B------:R-:W-:Y:S01]  /*0320*/  IMAD.HI.U32 R17, R17, R19, R16 ;  /* 0x0000001311117227 */ /* 0x000fe200078e0010 */
[----:B------:R-:W-:-:S03]  /*0330*/  IABS R19, R13 ;  /* 0x0000000d00137213 */ /* 0x000fc60000000000 */
[----:B------:R-:W-:Y:S02]  /*0340*/  IMAD.MOV R16, RZ, RZ, -R18 ;  /* 0x000000ffff107224 */ /* 0x000fe400078e0a12 */
[----:B------:R-:W-:-:S04]  /*0350*/  IMAD.HI.U32 R18, R17, R19, RZ ;  /* 0x0000001311127227 */ /* 0x000fc800078e00ff */
[----:B------:R-:W-:Y:S01]  /*0360*/  IMAD R19, R18, R16, R19 ;  /* 0x0000001012137224 */ /* 0x000fe200078e0213 */
[----:B------:R-:W-:Y:S01]  /*0370*/  LOP3.LUT R16, R13, R20, RZ, 0x3c, !PT ;  /* 0x000000140d107212 */ /* 0x000fe200078e3cff */
[----:B------:R-:W-:-:S03]  /*0380*/  VIADD R17, R23, 0xffffffe ;  /* 0x0ffffffe17117836 */ /* 0x000fc60000000000 */
[----:B------:R-:W-:Y:S02]  /*0390*/  ISETP.GT.U32.AND P1, PT, R22, R19, PT ;  /* 0x000000131600720c */ /* 0x000fe40003f24070 */
[----:B------:R-:W-:Y:S01]  /*03a0*/  ISETP.GE.AND P2, PT, R16, RZ, PT ;  /* 0x000000ff1000720c */ /* 0x000fe20003f46270 */
[----:B------:R-:W0:Y:S10]  /*03b0*/  F2I.FTZ.U32.TRUNC.NTZ R17, R17 ;  /* 0x0000001100117305 */ /* 0x000e34000021f000 */
[----:B------:R-:W-:Y:S01]  /*03c0*/  @!P1 IMAD.IADD R19, R19, 0x1, -R22 ;  /* 0x0000000113139824 */ /* 0x000fe200078e0a16 */
[----:B------:R-:W-:-:S02]  /*03d0*/  @!P1 IADD3 R18, PT, PT, R18, 0x1, RZ ;  /* 0x0000000112129810 */ /* 0x000fc40007ffe0ff */
[----:B------:R-:W-:Y:S02]  /*03e0*/  ISETP.NE.AND P1, PT, R20, RZ, PT ;  /* 0x000000ff1400720c */ /* 0x000fe40003f25270 */
[----:B------:R-:W-:Y:S01]  /*03f0*/  ISETP.GE.U32.AND P0, PT, R19, R22, PT ;  /* 0x000000161300720c */ /* 0x000fe20003f06070 */
[----:B0-----:R-:W-:Y:S01]  /*0400*/  IMAD.MOV R16, RZ, RZ, -R17 ;  /* 0x000000ffff107224 */ /* 0x001fe200078e0a11 */
[----:B----4-:R-:W-:-:S03]  /*0410*/  IABS R19, R7 ;  /* 0x0000000700137213 */ /* 0x010fc60000000000 */
[----:B------:R-:W-:Y:S01]  /*0420*/  IMAD R23, R16, R21, RZ ;  /* 0x0000001510177224 */ /* 0x000fe200078e02ff */
[----:B------:R-:W0:Y:S01]  /*0430*/  I2F.RP R22, R19 ;  /* 0x0000001300167306 */ /* 0x000e220000209400 */
[----:B------:R-:W-:-:S05]  /*0440*/  MOV R16, RZ ;  /* 0x000000ff00107202 */ /* 0x000fca0000000f00 */
[----:B------:R-:W-:Y:S01]  /*0450*/  IMAD.HI.U32 R16, R17, R23, R16 ;  /* 0x0000001711107227 */ /* 0x000fe200078e0010 */
[----:B------:R-:W-:-:S03]  /*0460*/  IABS R23, R5 ;  /* 0x0000000500177213 */ /* 0x000fc60000000000 */
[----:B------:R-:W-:Y:S02]  /*0470*/  @P0 VIADD R18, R18, 0x1 ;  /* 0x0000000112120836 */ /* 0x000fe40000000000 */
[----:B------:R-:W-:Y:S02]  /*0480*/  IMAD.MOV R23, RZ, RZ, -R23 ;  /* 0x000000ffff177224 */ /* 0x000fe400078e0a17 */
[----:B------:R-:W-:Y:S01]  /*0490*/  @!P2 IMAD.MOV R18, RZ, RZ, -R18 ;  /* 0x000000ffff12a224 */ /* 0x000fe200078e0a12 */
[----:B0-----:R-:W0:Y:S01]  /*04a0*/  MUFU.RCP R22, R22 ;  /* 0x0000001600167308 */ /* 0x001e220000001000 */
[----:B------:R-:W-:-:S04]  /*04b0*/  @!P1 LOP3.LUT R18, RZ, R20, RZ, 0x33, !PT ;  /* 0x00000014ff129212 */ /* 0x000fc800078e33ff */
[----:B------:R-:W-:-:S05]  /*04c0*/  IABS R17, R18 ;  /* 0x0000001200117213 */ /* 0x000fca0000000000 */
[----:B------:R-:W-:-:S04]  /*04d0*/  IMAD.HI.U32 R24, R16, R17, RZ ;  /* 0x0000001110187227 */ /* 0x000fc800078e00ff */
[----:B------:R-:W-:Y:S02]  /*04e0*/  IMAD R16, R24, R23, R17 ;  /* 0x0000001718107224 */ /* 0x000fe400078e0211 */
[----:B0-----:R-:W-:-:S03]  /*04f0*/  VIADD R17, R22, 0xffffffe ;  /* 0x0ffffffe16117836 */ /* 0x001fc60000000000 */
[----:B------:R-:W-:-:S03]  /*0500*/  ISETP.GT.U32.AND P1, PT, R21, R16, PT ;  /* 0x000000101500720c */ /* 0x000fc60003f24070 */
[----:B------:R-:W0:Y:S10]  /*0510*/  F2I.FTZ.U32.TRUNC.NTZ R17, R17 ;  /* 0x0000001100117305 */ /* 0x000e34000021f000 */
[----:B------:R-:W-:-:S02]  /*0520*/  @!P1 IMAD.IADD R16, R16, 0x1, -R21 ;  /* 0x0000000110109824 */ /* 0x000fc400078e0a15 */
[----:B------:R-:W-:Y:S01]  /*0530*/  @!P1 VIADD R24, R24, 0x1 ;  /* 0x0000000118189836 */ /* 0x000fe20000000000 */
[----:B------:R-:W-:Y:S02]  /*0540*/  ISETP.NE.AND P1, PT, R5, RZ, PT ;  /* 0x000000ff0500720c */ /* 0x000fe40003f25270 */
[----:B------:R-:W-:Y:S02]  /*0550*/  ISETP.GE.U32.AND P0, PT, R16, R21, PT ;  /* 0x000000151000720c */ /* 0x000fe40003f06070 */
[----:B0-----:R-:W-:Y:S02]  /*0560*/  IADD3 R22, PT, PT, RZ, -R17, RZ ;  /* 0x80000011ff167210 */ /* 0x001fe40007ffe0ff */
[----:B------:R-:W-:-:S03]  /*0570*/  LOP3.LUT R16, R18, R5, RZ, 0x3c, !PT ;  /* 0x0000000512107212 */ /* 0x000fc600078e3cff */
[----:B------:R-:W-:Y:S01]  /*0580*/  IMAD R21, R22, R19, RZ ;  /* 0x0000001316157224 */ /* 0x000fe200078e02ff */
[----:B------:R-:W-:Y:S01]  /*0590*/  ISETP.GE.AND P2, PT, R16, RZ, PT ;  /* 0x000000ff1000720c */ /* 0x000fe20003f46270 */
[----:B------:R-:W-:Y:S01]  /*05a0*/  IMAD.MOV.U32 R16, RZ, RZ, RZ ;  /* 0x000000ffff107224 */ /* 0x000fe200078e00ff */
[----:B------:R-:W-:-:S03]  /*05b0*/  IABS R22, R7 ;  /* 0x0000000700167213 */ /* 0x000fc60000000000 */
[----:B------:R-:W-:Y:S01]  /*05c0*/  IMAD.HI.U32 R16, R17, R21, R16 ;  /* 0x0000001511107227 */ /* 0x000fe200078e0010 */
[----:B-----5:R-:W-:-:S03]  /*05d0*/  IABS R21, R9 ;  /* 0x0000000900157213 */ /* 0x020fc60000000000 */
[----:B------:R-:W-:Y:S01]  /*05e0*/  @P0 VIADD R24, R24, 0x1 ;  /* 0x0000000118180836 */ /* 0x000fe20000000000 */
[----:B------:R-:W0:Y:S01]  /*05f0*/  I2F.RP R23, R21 ;  /* 0x0000001500177306 */ /* 0x000e220000209400 */
[----:B------:R-:W-:-:S03]  /*0600*/  IMAD.MOV R25, RZ, RZ, -R22 ;  /* 0x000000ffff197224 */ /* 0x000fc600078e0a16 */
[----:B------:R-:W-:Y:S02]  /*0610*/  @!P2 IADD3 R24, PT, PT, -R24, RZ, RZ ;  /* 0x000000ff1818a210 */ /* 0x000fe40007ffe1ff */
[----:B------:R-:W-:-:S04]  /*0620*/  @!P1 LOP3.LUT R24, RZ, R5, RZ, 0x33, !PT ;  /* 0x00000005ff189212 */ /* 0x000fc800078e33ff */
[----:B------:R-:W-:Y:S01]  /*0630*/  IABS R17, R24 ;  /* 0x0000001800117213 */ /* 0x000fe20000000000 */
[----:B0-----:R-:W0:Y:S04]  /*0640*/  MUFU.RCP R23, R23 ;  /* 0x0000001700177308 */ /* 0x001e280000001000 */
[----:B------:R-:W-:-:S04]  /*0650*/  IMAD.HI.U32 R22, R16, R17, RZ ;  /* 0x0000001110167227 */ /* 0x000fc800078e00ff */
[----:B------:R-:W-:Y:S01]  /*0660*/  IMAD R16, R22, R25, R17 ;  /* 0x0000001916107224 */ /* 0x000fe200078e0211 */
[----:B------:R-:W-:-:S04]  /*0670*/  IABS R25, R9 ;  /* 0x0000000900197213 */ /* 0x000fc80000000000 */
[----:B------:R-:W-:Y:S01]  /*0680*/  ISETP.GT.U32.AND P1, PT, R19, R16, PT ;  /* 0x000000101300720c */ /* 0x000fe20003f24070 */
[----:B------:R-:W-:Y:S02]  /*0690*/  IMAD.MOV R25, RZ, RZ, -R25 ;  /* 0x000000ffff197224 */ /* 0x000fe400078e0a19 */
[----:B0-----:R-:W-:-:S06]  /*06a0*/  VIADD R17, R23, 0xffffffe ;  /* 0x0ffffffe17117836 */ /* 0x001fcc0000000000 */
[----:B------:R-:W0:Y:S04]  /*06b0*/  F2I.FTZ.U32.TRUNC.NTZ R17, R17 ;  /* 0x0000001100117305 */ /* 0x000e28000021f000 */
[----:B------:R-:W-:Y:S02]  /*06c0*/  @!P1 IMAD.IADD R16, R16, 0x1, -R19 ;  /* 0x0000000110109824 */ /* 0x000fe400078e0a13 */
[----:B------:R-:W-:Y:S01]  /*06d0*/  @!P1 VIADD R22, R22, 0x1 ;  /* 0x0000000116169836 */ /* 0x000fe20000000000 */
[----:B------:R-:W-:Y:S02]  /*06e0*/  ISETP.NE.AND P1, PT, R7, RZ, PT ;  /* 0x000000ff0700720c */ /* 0x000fe40003f25270 */
[----:B------:R-:W-:Y:S02]  /*06f0*/  ISETP.GE.U32.AND P0, PT, R16, R19, PT ;  /* 0x000000131000720c */ /* 0x000fe40003f06070 */
[----:B------:R-:W-:-:S04]  /*0700*/  LOP3.LUT R16, R24, R7, RZ, 0x3c, !PT ;  /* 0x0000000718107212 */ /* 0x000fc800078e3cff */
[----:B------:R-:W-:Y:S02]  /*0710*/  ISETP.GE.AND P2, PT, R16, RZ, PT ;  /* 0x000000ff1000720c */ /* 0x000fe40003f46270 */
[----:B0-----:R-:W-:-:S05]  /*0720*/  IADD3 R19, PT, PT, RZ, -R17, RZ ;  /* 0x80000011ff137210 */ /* 0x001fca0007ffe0ff */
[----:B------:R-:W-:Y:S02]  /*0730*/  @P0 VIADD R22, R22, 0x1 ;  /* 0x0000000116160836 */ /* 0x000fe40000000000 */
[----:B------:R-:W-:-:S04]  /*0740*/  IMAD.MOV.U32 R16, RZ, RZ, R19 ;  /* 0x000000ffff107224 */ /* 0x000fc800078e0013 */
[----:B------:R-:W-:Y:S02]  /*0750*/  IMAD R19, R16, R21, RZ ;  /* 0x0000001510137224 */ /* 0x000fe400078e02ff */
[----:B------:R-:W-:Y:S02]  /*0760*/  HFMA2 R16, -RZ, RZ, 0, 0 ;  /* 0x00000000ff107431 */ /* 0x000fe400000001ff */
[----:B------:R-:W-:Y:S01]  /*0770*/  @!P2 IMAD.MOV R22, RZ, RZ, -R22 ;  /* 0x000000ffff16a224 */ /* 0x000fe200078e0a16 */
[----:B------:R-:W-:Y:S02]  /*0780*/  @!P1 LOP3.LUT R22, RZ, R7, RZ, 0x33, !PT ;  /* 0x00000007ff169212 */ /* 0x000fe400078e33ff */
[----:B------:R-:W-:Y:S01]  /*0790*/  IMAD.HI.U32 R16, R17, R19, R16 ;  /* 0x0000001311107227 */ /* 0x000fe200078e0010 */
[----:B------:R-:W-:Y:S02]  /*07a0*/  IABS R19, R11 ;  /* 0x0000000b00137213 */ /* 0x000fe40000000000 */
[----:B------:R-:W-:-:S02]  /*07b0*/  IABS R17, R22 ;  /* 0x0000001600117213 */ /* 0x000fc40000000000 */
[----:B------:R-:W0:Y:S03]  /*07c0*/  I2F.RP R23, R19 ;  /* 0x0000001300177306 */ /* 0x000e260000209400 */
[----:B------:R-:W-:-:S04]  /*07d0*/  IMAD.HI.U32 R26, R16, R17, RZ ;  /* 0x00000011101a7227 */ /* 0x000fc800078e00ff */
[----:B------:R-:W-:Y:S01]  /*07e0*/  IMAD R16, R26, R25, R17 ;  /* 0x000000191a107224 */ /* 0x000fe200078e0211 */
[----:B------:R-:W-:-:S04]  /*07f0*/  IADD3 R25, PT, PT, -R18, RZ, RZ ;  /* 0x000000ff12197210 */ /* 0x000fc80007ffe1ff */
[----:B------:R-:W-:Y:S01]  /*0800*/  ISETP.GT.U32.AND P1, PT, R21, R16, PT ;  /* 0x000000101500720c */ /* 0x000fe20003f24070 */
[----:B------:R-:W-:Y:S01]  /*0810*/  IMAD R25, R20, R25, R13 ;  /* 0x0000001914197224 */ /* 0x000fe200078e020d */
[----:B0-----:R-:W0:Y:S11]  /*0820*/  MUFU.RCP R23, R23 ;  /* 0x0000001700177308 */ /* 0x001e360000001000 */
[----:B------:R-:W-:-:S02]  /*0830*/  @!P1 IMAD.IADD R16, R16, 0x1, -R21 ;  /* 0x0000000110109824 */ /* 0x000fc400078e0a15 */
[----:B------:R-:W-:Y:S01]  /*0840*/  @!P1 VIADD R26, R26, 0x1 ;  /* 0x000000011a1a9836 */ /* 0x000fe20000000000 */
[----:B------:R-:W-:Y:S02]  /*0850*/  ISETP.NE.AND P1, PT, R9, RZ, PT ;  /* 0x000000ff0900720c */ /* 0x000fe40003f25270 */
[----:B------:R-:W-:Y:S02]  /*0860*/  ISETP.GE.U32.AND P0, PT, R16, R21, PT ;  /* 0x000000151000720c */ /* 0x000fe40003f06070 */
[----:B0-----:R-:W-:Y:S02]  /*0870*/  IADD3 R17, PT, PT, R23, 0xffffffe, RZ ;  /* 0x0ffffffe17117810 */ /* 0x001fe40007ffe0ff */
[----:B------:R-:W-:-:S04]  /*0880*/  LOP3.LUT R16, R22, R9, RZ, 0x3c, !PT ;  /* 0x0000000916107212 */ /* 0x000fc800078e3cff */
[----:B------:R-:W0:Y:S01]  /*0890*/  F2I.FTZ.U32.TRUNC.NTZ R17, R17 ;  /* 0x0000001100117305 */ /* 0x000e22000021f000 */
[----:B------:R-:W-:-:S04]  /*08a0*/  ISETP.GE.AND P2, PT, R16, RZ, PT ;  /* 0x000000ff1000720c */ /* 0x000fc80003f46270 */
[----:B------:R-:W-:-:S09]  /*08b0*/  @P0 VIADD R26, R26, 0x1 ;  /* 0x000000011a1a0836 */ /* 0x000fd20000000000 */
[----:B------:R-:W-:Y:S01]  /*08c0*/  @!P2 IMAD.MOV R26, RZ, RZ, -R26 ;  /* 0x000000ffff1aa224 */ /* 0x000fe200078e0a1a */
[----:B------:R-:W-:Y:S01]  /*08d0*/  @!P1 LOP3.LUT R26, RZ, R9, RZ, 0x33, !PT ;  /* 0x00000009ff1a9212 */ /* 0x000fe200078e33ff */
[----:B0-----:R-:W-:-:S03]  /*08e0*/  IMAD.MOV R16, RZ, RZ, -R17 ;  /* 0x000000ffff107224 */ /* 0x001fc600078e0a11 */
[----:B------:R-:W-:Y:S01]  /*08f0*/  IABS R28, R26 ;  /* 0x0000001a001c7213 */ /* 0x000fe20000000000 */
[----:B------:R-:W-:Y:S02]  /*0900*/  IMAD R13, R16, R19, RZ ;  /* 0x00000013100d7224 */ /* 0x000fe400078e02ff */
[----:B------:R-:W-:-:S04]  /*0910*/  IMAD.MOV.U32 R16, RZ, RZ, RZ ;  /* 0x000000ffff107224 */ /* 0x000fc800078e00ff */
[----:B------:R-:W-:Y:S01]  /*0920*/  IMAD.HI.U32 R16, R17, R13, R16 ;  /* 0x0000000d11107227 */ /* 0x000fe200078e0010 */
[----:B------:R-:W-:-:S05]  /*0930*/  IABS R13, R11 ;  /* 0x0000000b000d7213 */ /* 0x000fca0000000000 */
[----:B------:R-:W-:Y:S01]  /*0940*/  IMAD.MOV R17, RZ, RZ, -R13 ;  /* 0x000000ffff117224 */ /* 0x000fe200078e0a0d */
[----:B------:R-:W-:Y:S01]  /*0950*/  IADD3 R13, PT, PT, R2, -0x2, RZ ;  /* 0xfffffffe020d7810 */ /* 0x000fe20007ffe0ff */
[----:B------:R-:W-:-:S04]  /*0960*/  IMAD.HI.U32 R21, R16, R28, RZ ;  /* 0x0000001c10157227 */ /* 0x000fc800078e00ff */
[----:B------:R-:W-:Y:S02]  /*0970*/  IMAD R28, R21, R17, R28 ;  /* 0x00000011151c7224 */ /* 0x000fe400078e021c */
[----:B------:R-:W-:-:S05]  /*0980*/  IMAD.WIDE.U32 R16, R13, 0x4, R14 ;  /* 0x000000040d107825 */ /* 0x000fca00078e000e */
[----:B------:R0:W2:Y:S01]  /*0990*/  LDG.E R20, desc[UR6][R16.64] ;  /* 0x0000000610147981 */ /* 0x0000a2000c1e1900 */
[----:B------:R-:W-:Y:S02]  /*09a0*/  ISETP.GT.U32.AND P1, PT, R19, R28, PT ;  /* 0x0000001c1300720c */ /* 0x000fe40003f24070 */
[----:B------:R-:W-:-:S04]  /*09b0*/  LOP3.LUT R27, R26, R11, RZ, 0x3c, !PT ;  /* 0x0000000b1a1b7212 */ /* 0x000fc800078e3cff */
[----:B------:R-:W-:Y:S01]  /*09c0*/  ISETP.GE.AND P2, PT, R27, RZ, PT ;  /* 0x000000ff1b00720c */ /* 0x000fe20003f46270 */
[----:B0-----:R-:W-:Y:S02]  /*09d0*/  IMAD R16, R6, 0x4, R1 ;  /* 0x0000000406107824 */ /* 0x001fe400078e0201 */
[----:B------:R-:W-:-:S04]  /*09e0*/  IMAD.MOV R6, RZ, RZ, -R24 ;  /* 0x000000ffff067224 */ /* 0x000fc800078e0a18 */
[----:B------:R-:W-:Y:S01]  /*09f0*/  @!P1 IMAD.IADD R28, R28, 0x1, -R19 ;  /* 0x000000011c1c9824 */ /* 0x000fe200078e0a13 */
[----:B------:R0:W-:Y:S01]  /*0a00*/  STL [R16], R25 ;  /* 0x0000001910007387 */ /* 0x0001e20000100800 */
[----:B------:R-:W-:Y:S01]  /*0a10*/  IMAD R6, R5, R6, R18 ;  /* 0x0000000605067224 */ /* 0x000fe200078e0212 */
[----:B------:R-:W-:Y:S01]  /*0a20*/  @!P1 IADD3 R21, PT, PT, R21, 0x1, RZ ;  /* 0x0000000115159810 */ /* 0x000fe20007ffe0ff */
[----:B------:R-:W-:Y:S01]  /*0a30*/  IMAD.MOV.U32 R18, RZ, RZ, RZ ;  /* 0x000000ffff127224 */ /* 0x000fe200078e00ff */
[----:B------:R-:W-:Y:S02]  /*0a40*/  ISETP.GE.U32.AND P0, PT, R28, R19, PT ;  /* 0x000000131c00720c */ /* 0x000fe40003f06070 */
[----:B------:R-:W-:-:S11]  /*0a50*/  ISETP.NE.AND P1, PT, R11, RZ, PT ;  /* 0x000000ff0b00720c */ /* 0x000fd60003f25270 */
[----:B------:R-:W-:-:S05]  /*0a60*/  @P0 VIADD R21, R21, 0x1 ;  /* 0x0000000115150836 */ /* 0x000fca0000000000 */
[----:B------:R-:W-:Y:S02]  /*0a70*/  @!P2 IADD3 R21, PT, PT, -R21, RZ, RZ ;  /* 0x000000ff1515a210 */ /* 0x000fe40007ffe1ff */
[----:B------:R-:W-:-:S04]  /*0a80*/  @!P1 LOP3.LUT R21, RZ, R11, RZ, 0x33, !PT ;  /* 0x0000000bff159212 */ /* 0x000fc800078e33ff */
[----:B------:R-:W-:Y:S02]  /*0a90*/  IABS R17, R21 ;  /* 0x0000001500117213 */ /* 0x000fe40000000000 */
[----:B--2---:R-:W-:-:S04]  /*0aa0*/  IABS R23, R20 ;  /* 0x0000001400177213 */ /* 0x004fc80000000000 */
[----:B------:R-:W1:Y:S08]  /*0ab0*/  I2F.RP R28, R23 ;  /* 0x00000017001c7306 */ /* 0x000e700000209400 */
[----:B-1----:R-:W1:Y:S02]  /*0ac0*/  MUFU.RCP R28, R28 ;  /* 0x0000001c001c7308 */ /* 0x002e640000001000 */
[----:B-1----:R-:W-:-:S06]  /*0ad0*/  VIADD R19, R28, 0xffffffe ;  /* 0x0ffffffe1c137836 */ /* 0x002fcc0000000000 */
[----:B------:R-:W1:Y:S02]  /*0ae0*/  F2I.FTZ.U32.TRUNC.NTZ R19, R19 ;  /* 0x0000001300137305 */ /* 0x000e64000021f000 */
[----:B-1----:R-:W-:-:S04]  /*0af0*/  IMAD.MOV R28, RZ, RZ, -R19 ;  /* 0x000000ffff1c7224 */ /* 0x002fc800078e0a13 */
[----:B------:R-:W-:-:S04]  /*0b00*/  IMAD R5, R28, R23, RZ ;  /* 0x000000171c057224 */ /* 0x000fc800078e02ff */
[----:B0-----:R-:W-:Y:S01]  /*0b10*/  IMAD.HI.U32 R16, R19, R5, R18 ;  /* 0x0000000513107227 */ /* 0x001fe200078e0012 */
[----:B------:R-:W-:-:S05]  /*0b20*/  IABS R5, R20 ;  /* 0x0000001400057213 */ /* 0x000fca0000000000 */
[----:B------:R-:W-:Y:S02]  /*0b30*/  IMAD.MOV R28, RZ, RZ, -R5 ;  /* 0x000000ffff1c7224 */ /* 0x000fe400078e0a05 */
[----:B------:R-:W-:Y:S02]  /*0b40*/  VIADD R5, R2, 0xfffffffd ;  /* 0xfffffffd02057836 */ /* 0x000fe40000000000 */
[----:B------:R-:W-:-:S04]  /*0b50*/  IMAD.HI.U32 R16, R16, R17, RZ ;  /* 0x0000001110107227 */ /* 0x000fc800078e00ff */
[----:B------:R-:W-:-:S04]  /*0b60*/  IMAD.WIDE.U32 R18, R5, 0x4, R14 ;  /* 0x0000000405127825 */ /* 0x000fc800078e000e */
[----:B------:R-:W-:Y:S02]  /*0b70*/  IMAD R28, R16, R28, R17 ;  /* 0x0000001c101c7224 */ /* 0x000fe400078e0211 */
[----:B------:R0:W2:Y:S01]  /*0b80*/  LDG.E R18, desc[UR6][R18.64] ;  /* 0x0000000612127981 */ /* 0x0000a2000c1e1900 */
[----:B------:R-:W-:Y:S01]  /*0b90*/  LOP3.LUT R27, R21, R20, RZ, 0x3c, !PT ;  /* 0x00000014151b7212 */ /* 0x000fe200078e3cff */
[----:B------:R-:W-:Y:S01]  /*0ba0*/  IMAD R25, R8, 0x4, R1 ;  /* 0x0000000408197824 */ /* 0x000fe200078e0201 */
[----:B------:R-:W-:Y:S02]  /*0bb0*/  ISETP.GT.U32.AND P1, PT, R23, R28, PT ;  /* 0x0000001c1700720c */ /* 0x000fe40003f24070 */
[----:B------:R-:W-:Y:S02]  /*0bc0*/  IADD3 R8, PT, PT, -R22, RZ, RZ ;  /* 0x000000ff16087210 */ /* 0x000fe40007ffe1ff */
[----:B------:R-:W-:Y:S01]  /*0bd0*/  ISETP.GE.AND P2, PT, R27, RZ, PT ;  /* 0x000000ff1b00720c */ /* 0x000fe20003f46270 */
[----:B------:R1:W-:Y:S02]  /*0be0*/  STL [R25], R6 ;  /* 0x0000000619007387 */ /* 0x0003e40000100800 */
[----:B------:R-:W-:-:S06]  /*0bf0*/  IMAD R24, R7, R8, R24 ;  /* 0x0000000807187224 */ /* 0x000fcc00078e0218 */
[-C--:B------:R-:W-:Y:S02]  /*0c00*/  @!P1 IADD3 R28, PT, PT, R28, -R23.reuse, RZ ;  /* 0x800000171c1c9210 */ /* 0x080fe40007ffe0ff */
[----:B------:R-:W-:Y:S02]  /*0c10*/  @!P1 IADD3 R16, PT, PT, R16, 0x1, RZ ;  /* 0x0000000110109810 */ /* 0x000fe40007ffe0ff */
[----:B------:R-:W-:Y:S02]  /*0c20*/  ISETP.GE.U32.AND P0, PT, R28, R23, PT ;  /* 0x000000171c00720c */ /* 0x000fe40003f06070 */
[----:B------:R-:W-:-:S11]  /*0c30*/  ISETP.NE.AND P1, PT, R20, RZ, PT ;  /* 0x000000ff1400720c */ /* 0x000fd60003f25270 */
[----:B------:R-:W-:-:S04]  /*0c40*/  @P0 VIADD R16, R16, 0x1 ;  /* 0x0000000110100836 */ /* 0x000fc80000000000 */
[----:B0-----:R-:W-:-:S05]  /*0c50*/  IMAD.MOV.U32 R19, RZ, RZ, R16 ;  /* 0x000000ffff137224 */ /* 0x001fca00078e0010 */
[----:B------:R-:W-:Y:S02]  /*0c60*/  @!P2 IADD3 R19, PT, PT, -R19, RZ, RZ ;  /* 0x000000ff1313a210 */ /* 0x000fe40007ffe1ff */
[----:B------:R-:W-:Y:S02]  /*0c70*/  @!P1 LOP3.LUT R19, RZ, R20, RZ, 0x33, !PT ;  /* 0x00000014ff139212 */ /* 0x000fe400078e33ff */
[-C--:B--2---:R-:W-:Y:S02]  /*0c80*/  IABS R23, R18.reuse ;  /* 0x0000001200177213 */ /* 0x084fe40000000000 */
[----:B------:R-:W-:Y:S02]  /*0c90*/  IABS R8, R18 ;  /* 0x0000001200087213 */ /* 0x000fe40000000000 */
[----:B------:R-:W0:Y:S08]  /*0ca0*/  I2F.RP R28, R23 ;  /* 0x00000017001c7306 */ /* 0x000e300000209400 */
[----:B0-----:R-:W0:Y:S02]  /*0cb0*/  MUFU.RCP R28, R28 ;  /* 0x0000001c001c7308 */ /* 0x001e240000001000 */
[----:B0-----:R-:W-:-:S02]  /*0cc0*/  VIADD R17, R28, 0xffffffe ;  /* 0x0ffffffe1c117836 */ /* 0x001fc40000000000 */
[----:B------:R-:W-:Y:S01]  /*0cd0*/  IMAD.MOV R28, RZ, RZ, -R8 ;  /* 0x000000ffff1c7224 */ /* 0x000fe200078e0a08 */
[----:B------:R-:W-:-:S03]  /*0ce0*/  IADD3 R8, PT, PT, R2, -0x4, RZ ;  /* 0xfffffffc02087810 */ /* 0x000fc60007ffe0ff */
[----:B------:R-:W0:Y:S02]  /*0cf0*/  F2I.FTZ.U32.TRUNC.NTZ R17, R17 ;  /* 0x0000001100117305 */ /* 0x000e24000021f000 */
[----:B0-----:R-:W-:-:S04]  /*0d00*/  IMAD.MOV R27, RZ, RZ, -R17 ;  /* 0x000000ffff1b7224 */ /* 0x001fc800078e0a11 */
[----:B------:R-:W-:-:S04]  /*0d10*/  IMAD.MOV.U32 R16, RZ, RZ, R27 ;  /* 0x000000ffff107224 */ /* 0x000fc800078e001b */
[----:B------:R-:W-:Y:S02]  /*0d20*/  IMAD R7, R16, R23, RZ ;  /* 0x0000001710077224 */ /* 0x000fe400078e02ff */
[----:B------:R-:W-:-:S04]  /*0d30*/  IMAD.MOV.U32 R16, RZ, RZ, RZ ;  /* 0x000000ffff107224 */ /* 0x000fc800078e00ff */
[----:B-1----:R-:W-:Y:S01]  /*0d40*/  IMAD.HI.U32 R6, R17, R7, R16 ;  /* 0x0000000711067227 */ /* 0x002fe200078e0010 */
[----:B------:R-:W-:-:S03]  /*0d50*/  IABS R7, R19 ;  /* 0x0000001300077213 */ /* 0x000fc60000000000 */
[----:B------:R-:W-:-:S04]  /*0d60*/  IMAD.WIDE.U32 R16, R8, 0x4, R14 ;  /* 0x0000000408107825 */ /* 0x000fc800078e000e */
[----:B------:R-:W-:Y:S02]  /*0d70*/  IMAD.HI.U32 R6, R6, R7, RZ ;  /* 0x0000000706067227 */ /* 0x000fe400078e00ff */
[----:B------:R0:W2:Y:S02]  /*0d80*/  LDG.E R16, desc[UR6][R16.64] ;  /* 0x0000000610107981 */ /* 0x0000a4000c1e1900 */
[----:B------:R-:W-:-:S05]  /*0d90*/  IMAD R28, R6, R28, R7 ;  /* 0x0000001c061c7224 */ /* 0x000fca00078e0207 */
[----:B------:R-:W-:-:S13]  /*0da0*/  ISETP.GT.U32.AND P1, PT, R23, R28, PT ;  /* 0x0000001c1700720c */ /* 0x000fda0003f24070 */
[----:B------:R-:W-:-:S05]  /*0db0*/  @!P1 IMAD.IADD R28, R28, 0x1, -R23 ;  /* 0x000000011c1c9824 */ /* 0x000fca00078e0a17 */
[----:B------:R-:W-:Y:S02]  /*0dc0*/  ISETP.GE.U32.AND P0, PT, R28, R23, PT ;  /* 0x000000171c00720c */ /* 0x000fe40003f06070 */
[----:B------:R-:W-:Y:S01]  /*0dd0*/  LOP3.LUT R27, R19, R18, RZ, 0x3c, !PT ;  /* 0x00000012131b7212 */ /* 0x000fe200078e3cff */
[----:B------:R-:W-:Y:S01]  /*0de0*/  @!P1 VIADD R6, R6, 0x1 ;  /* 0x0000000106069836 */ /* 0x000fe20000000000 */
[----:B------:R-:W-:Y:S02]  /*0df0*/  ISETP.NE.AND P1, PT, R18, RZ, PT ;  /* 0x000000ff1200720c */ /* 0x000fe40003f25270 */
[----:B------:R-:W-:-:S07]  /*0e00*/  ISETP.GE.AND P2, PT, R27, RZ, PT ;  /* 0x000000ff1b00720c */ /* 0x000fce0003f46270 */
[----:B------:R-:W-:-:S04]  /*0e10*/  @P0 VIADD R6, R6, 0x1 ;  /* 0x0000000106060836 */ /* 0x000fc80000000000 */
[----:B0-----:R-:W-:Y:S01]  /*0e20*/  IMAD.MOV.U32 R17, RZ, RZ, R6 ;  /* 0x000000ffff117224 */ /* 0x001fe200078e0006 */
[-C--:B------:R-:W-:Y:S01]  /*0e30*/  LEA R25, R10, R1.reuse, 0x2 ;  /* 0x000000010a197211 */ /* 0x080fe200078e10ff */
[----:B------:R-:W-:Y:S02]  /*0e40*/  IMAD.MOV R10, RZ, RZ, -R26 ;  /* 0x000000ffff0a7224 */ /* 0x000fe400078e0a1a */
[----:B------:R-:W-:Y:S01]  /*0e50*/  @!P2 IMAD.MOV R17, RZ, RZ, -R17 ;  /* 0x000000ffff11a224 */ /* 0x000fe200078e0a11 */
[----:B------:R-:W-:Y:S01]  /*0e60*/  @!P1 LOP3.LUT R17, RZ, R18, RZ, 0x33, !PT ;  /* 0x00000012ff119212 */ /* 0x000fe200078e33ff */
[----:B------:R-:W-:Y:S02]  /*0e70*/  IMAD R9, R9, R10, R22 ;  /* 0x0000000a09097224 */ /* 0x000fe400078e0216 */
[----:B------:R-:W-:Y:S01]  /*0e80*/  IMAD R12, R12, 0x4, R1 ;  /* 0x000000040c0c7824 */ /* 0x000fe200078e0201 */
[----:B------:R-:W-:Y:S01]  /*0e90*/  LEA R5, R5, R1, 0x2 ;  /* 0x0000000105057211 */ /* 0x000fe200078e10ff */
[----:B------:R1:W-:Y:S01]  /*0ea0*/  STL [R25], R24 ;  /* 0x0000001819007387 */ /* 0x0003e20000100800 */
[----:B------:R-:W-:Y:S01]  /*0eb0*/  VIADD R0, R0, 0x8 ;  /* 0x0000000800007836 */ /* 0x000fe20000000000 */
        /* <DEDUP_REMOVED lines=8> */
[----:B------:R-:W-:Y:S01]  /*0f40*/  IMAD.MOV.U32 R6, RZ, RZ, RZ ;  /* 0x000000ffff067224 */ /* 0x000fe200078e00ff */
[----:B------:R-:W-:-:S03]  /*0f50*/  IABS R10, R16 ;  /* 0x00000010000a7213 */ /* 0x000fc60000000000 */
[----:B------:R-:W-:Y:S01]  /*0f60*/  IMAD.HI.U32 R6, R7, R27, R6 ;  /* 0x0000001b07067227 */ /* 0x000fe200078e0006 */
[----:B------:R-:W-:Y:S02]  /*0f70*/  IABS R7, R17 ;  /* 0x0000001100077213 */ /* 0x000fe40000000000 */
[----:B------:R-:W-:-:S03]  /*0f80*/  IADD3 R10, PT, PT, RZ, -R10, RZ ;  /* 0x8000000aff0a7210 */ /* 0x000fc60007ffe0ff */
[----:B------:R-:W-:-:S04]  /*0f90*/  IMAD.HI.U32 R6, R6, R7, RZ ;  /* 0x0000000706067227 */ /* 0x000fc800078e00ff */
[----:B------:R-:W-:-:S05]  /*0fa0*/  IMAD R10, R6, R10, R7 ;  /* 0x0000000a060a7224 */ /* 0x000fca00078e0207 */
[----:B------:R-:W-:Y:S02]  /*0fb0*/  ISETP.GT.U32.AND P1, PT, R23, R10, PT ;  /* 0x0000000a1700720c */ /* 0x000fe40003f24070 */
[----:B------:R-:W-:-:S11]  /*0fc0*/  LOP3.LUT R7, R17, R16, RZ, 0x3c, !PT ;  /* 0x0000001011077212 */ /* 0x000fd600078e3cff */
[----:B------:R-:W-:-:S05]  /*0fd0*/  @!P1 IMAD.IADD R10, R10, 0x1, -R23 ;  /* 0x000000010a0a9824 */ /* 0x000fca00078e0a17 */
[----:B------:R-:W-:Y:S01]  /*0fe0*/  ISETP.GE.U32.AND P0, PT, R10, R23, PT ;  /* 0x000000170a00720c */ /* 0x000fe20003f06070 */
[----:B------:R-:W-:Y:S01]  /*0ff0*/  @!P1 VIADD R6, R6, 0x1 ;  /* 0x0000000106069836 */ /* 0x000fe20000000000 */
[----:B------:R-:W-:Y:S02]  /*1000*/  ISETP.GE.AND P2, PT, R7, RZ, PT ;  /* 0x000000ff0700720c */ /* 0x000fe40003f46270 */
[----:B------:R-:W-:Y:S01]  /*1010*/  ISETP.NE.AND P1, PT, R16, RZ, PT ;  /* 0x000000ff1000720c */ /* 0x000fe20003f25270 */
[----:B------:R-:W-:-:S08]  /*1020*/  IMAD.MOV R7, RZ, RZ, -R21 ;  /* 0x000000ffff077224 */ /* 0x000fd000078e0a15 */
[----:B------:R-:W-:Y:S01]  /*1030*/  @P0 IADD3 R6, PT, PT, R6, 0x1, RZ ;  /* 0x0000000106060810 */ /* 0x000fe20007ffe0ff */
[----:B------:R-:W-:Y:S01]  /*1040*/  IMAD R11, R11, R7, R26 ;  /* 0x000000070b0b7224 */ /* 0x000fe200078e021a */
[----:B------:R-:W-:Y:S01]  /*1050*/  IADD3 R7, PT, PT, -R19, RZ, RZ ;  /* 0x000000ff13077210 */ /* 0x000fe20007ffe1ff */
[----:B------:R-:W-:Y:S02]  /*1060*/  IMAD.MOV R10, RZ, RZ, -R17 ;  /* 0x000000ffff0a7224 */ /* 0x000fe400078e0a11 */
[----:B------:R-:W-:Y:S01]  /*1070*/  @!P2 IMAD.MOV R6, RZ, RZ, -R6 ;  /* 0x000000ffff06a224 */ /* 0x000fe200078e0a06 */
[----:B------:R-:W-:Y:S01]  /*1080*/  @!P1 LOP3.LUT R6, RZ, R16, RZ, 0x33, !PT ;  /* 0x00000010ff069212 */ /* 0x000fe200078e33ff */
[----:B------:R-:W-:Y:S01]  /*1090*/  IMAD R18, R18, R10, R19 ;  /* 0x0000000a12127224 */ /* 0x000fe200078e0213 */
[----:B------:R-:W-:Y:S01]  /*10a0*/  LEA R10, R2, R1, 0x2 ;  /* 0x00000001020a7211 */ /* 0x000fe200078e10ff */
[----:B------:R-:W-:Y:S02]  /*10b0*/  IMAD R20, R20, R7, R21 ;  /* 0x0000000714147224 */ /* 0x000fe400078e0215 */
[----:B------:R-:W-:-:S02]  /*10c0*/  IMAD.MOV R22, RZ, RZ, -R6 ;  /* 0x000000ffff167224 */ /* 0x000fc400078e0a06 */
[----:B------:R-:W-:Y:S02]  /*10d0*/  IMAD R7, R13, 0x4, R1 ;  /* 0x000000040d077824 */ /* 0x000fe400078e0201 */
[----:B------:R-:W-:Y:S01]  /*10e0*/  IMAD R16, R16, R22, R17 ;  /* 0x0000001610107224 */ /* 0x000fe200078e0211 */
[----:B------:R1:W-:Y:S01]  /*10f0*/  STL [R10], R9 ;  /* 0x000000090a007387 */ /* 0x0003e20000100800 */
[----:B------:R-:W-:-:S03]  /*1100*/  IMAD R17, R8, 0x4, R1 ;  /* 0x0000000408117824 */ /* 0x000fc600078e0201 */
[----:B------:R1:W-:Y:S04]  /*1110*/  STL [R12], R11 ;  /* 0x0000000b0c007387 */ /* 0x0003e80000100800 */
[----:B------:R1:W-:Y:S04]  /*1120*/  STL [R7], R20 ;  /* 0x0000001407007387 */ /* 0x0003e80000100800 */
[----:B------:R1:W-:Y:S04]  /*1130*/  STL [R5], R18 ;  /* 0x0000001205007387 */ /* 0x0003e80000100800 */
[----:B------:R1:W-:Y:S01]  /*1140*/  STL [R17], R16 ;  /* 0x0000001011007387 */ /* 0x0003e20000100800 */
[----:B------:R-:W-:Y:S01]  /*1150*/  ISETP.NE.AND P0, PT, R0, RZ, PT ;  /* 0x000000ff0000720c */ /* 0x000fe20003f05270 */
[----:B------:R-:W-:Y:S01]  /*1160*/  IMAD.MOV.U32 R13, RZ, RZ, R6 ;  /* 0x000000ffff0d7224 */ /* 0x000fe200078e0006 */
[----:B------:R-:W-:-:S11]  /*1170*/  IADD3 R2, PT, PT, R2, -0x8, RZ ;  /* 0xfffffff802027810 */ /* 0x000fd60007ffe0ff */
[----:B-1----:R-:W-:Y:S05]  /*1180*/  @P0 BRA `(.L_x_146) ;  /* 0xffffffec00fc0947 */ /* 0x002fea000383ffff */
[----:B------:R-:W-:-:S07]  /*1190*/  VIADD R9, R2, 0x4 ;  /* 0x0000000402097836 */ /* 0x000fce0000000000 */
.L_x_145:
[----:B------:R-:W-:-:S13]  /*11a0*/  ISETP.NE.AND P0, PT, R3, RZ, PT ;  /* 0x000000ff0300720c */ /* 0x000fda0003f05270 */
[----:B------:R-:W-:Y:S05]  /*11b0*/  @!P0 BRA `(.L_x_147) ;  /* 0x0000000c00c88947 */ /* 0x000fea0003800000 */
[----:B------:R-:W0:Y:S01]  /*11c0*/  LDCU UR4, c[0x0][0x3b8] ;  /* 0x00007700ff0477ac */ /* 0x000e220008000800 */
[----:B------:R-:W-:Y:S01]  /*11d0*/  ISETP.GE.U32.AND P0, PT, R3, 0x4, PT ;  /* 0x000000040300780c */ /* 0x000fe20003f06070 */
[----:B0-----:R-:W-:-:S04]  /*11e0*/  ULOP3.LUT UR5, UR4, 0x3, URZ, 0xc0, !UPT ;  /* 0x0000000304057892 */ /* 0x001fc8000f8ec0ff */
[----:B------:R-:W-:-:S08]  /*11f0*/  UISETP.NE.AND UP0, UPT, UR5, URZ, UPT ;  /* 0x000000ff0500728c */ /* 0x000fd0000bf05270 */
[----:B------:R-:W-:Y:S05]  /*1200*/  @!P0 BRA `(.L_x_148) ;  /* 0x00000008001c8947 */ /* 0x000fea0003800000 */
[----:B------:R-:W0:Y:S01]  /*1210*/  LDC.64 R6, c[0x0][0x388] ;  /* 0x0000e200ff067b82 */ /* 0x000e220000000a00 */
[----:B------:R-:W-:-:S05]  /*1220*/  IADD3 R2, PT, PT, R9, -0x1, RZ ;  /* 0xffffffff09027810 */ /* 0x000fca0007ffe0ff */
        /* <DEDUP_REMOVED lines=12> */
[----:B--2---:R-:W-:-:S04]  /*12f0*/  IABS R15, R10 ;  /* 0x0000000a000f7213 */ /* 0x004fc80000000000 */
[----:B------:R-:W0:Y:S01]  /*1300*/  I2F.RP R22, R15 ;  /* 0x0000000f00167306 */ /* 0x000e220000209400 */
[-C--:B---3--:R-:W-:Y:S02]  /*1310*/  IABS R18, R0.reuse ;  /* 0x0000000000127213 */ /* 0x088fe40000000000 */
[----:B-1----:R-:W-:-:S05]  /*1320*/  IABS R20, R0 ;  /* 0x0000000000147213 */ /* 0x002fca0000000000 */
[----:B------:R-:W-:Y:S01]  /*1330*/  IMAD.MOV R20, RZ, RZ, -R20 ;  /* 0x000000ffff147224 */ /* 0x000fe200078e0a14 */
[----:B0-----:R-:W0:Y:S01]  /*1340*/  MUFU.RCP R22, R22 ;  /* 0x0000001600167308 */ /* 0x001e220000001000 */
[----:B----4-:R-:W-:Y:S01]  /*1350*/  IABS R21, R5 ;  /* 0x0000000500157213 */ /* 0x010fe20000000000 */
[----:B0-----:R-:W-:-:S06]  /*1360*/  VIADD R6, R22, 0xffffffe ;  /* 0x0ffffffe16067836 */ /* 0x001fcc0000000000 */
        /* <DEDUP_REMOVED lines=8> */
[----:B------:R-:W-:Y:S02]  /*13f0*/  IMAD.MOV R19, RZ, RZ, -R18 ;  /* 0x000000ffff137224 */ /* 0x000fe400078e0a12 */
[----:B------:R-:W-:-:S04]  /*1400*/  IMAD.HI.U32 R6, R7, R16, RZ ;  /* 0x0000001007067227 */ /* 0x000fc800078e00ff */
[----:B------:R-:W-:-:S05]  /*1410*/  IMAD R16, R6, R19, R16 ;  /* 0x0000001306107224 */ /* 0x000fca00078e0210 */
        /* <DEDUP_REMOVED lines=48> */
[----:B------:R-:W-:Y:S01]  /*1720*/  IABS R20, R11 ;  /* 0x0000000b00147213 */ /* 0x000fe20000000000 */
[----:B------:R-:W-:Y:S02]  /*1730*/  IMAD.MOV R19, RZ, RZ, -R21 ;  /* 0x000000ffff137224 */ /* 0x000fe400078e0a15 */
[----:B------:R-:W-:-:S04]  /*1740*/  IMAD.HI.U32 R6, R6, R7, RZ ;  /* 0x0000000706067227 */ /* 0x000fc800078e00ff */
[----:B------:R-:W-:Y:S02]  /*1750*/  IMAD R7, R6, R19, R7 ;  /* 0x0000001306077224 */ /* 0x000fe400078e0207 */
[----:B------:R-:W-:Y:S02]  /*1760*/  IMAD.MOV R20, RZ, RZ, -R20 ;  /* 0x000000ffff147224 */ /* 0x000fe400078e0a14 */
[----:B0-----:R-:W-:Y:S01]  /*1770*/  VIADD R19, R18, 0xffffffe ;  /* 0x0ffffffe12137836 */ /* 0x001fe20000000000 */
[----:B------:R-:W-:-:S13]  /*1780*/  ISETP.GT.U32.AND P1, PT, R16, R7, PT ;  /* 0x000000071000720c */ /* 0x000fda0003f24070 */
[-C--:B------:R-:W-:Y:S01]  /*1790*/  @!P1 IADD3 R7, PT, PT, R7, -R16.reuse, RZ ;  /* 0x8000001007079210 */ /* 0x080fe20007ffe0ff */
[----:B------:R-:W-:Y:S01]  /*17a0*/  @!P1 VIADD R6, R6, 0x1 ;  /* 0x0000000106069836 */ /* 0x000fe20000000000 */
[----:B------:R-:W-:Y:S02]  /*17b0*/  ISETP.NE.AND P1, PT, R5, RZ, PT ;  /* 0x000000ff0500720c */ /* 0x000fe40003f25270 */
[----:B------:R-:W-:Y:S02]  /*17c0*/  ISETP.GE.U32.AND P0, PT, R7, R16, PT ;  /* 0x000000100700720c */ /* 0x000fe40003f06070 */
[----:B------:R-:W-:Y:S01]  /*17d0*/  LOP3.LUT R16, R14, R5, RZ, 0x3c, !PT ;  /* 0x000000050e107212 */ /* 0x000fe200078e3cff */
[----:B------:R-:W0:Y:S03]  /*17e0*/  F2I.FTZ.U32.TRUNC.NTZ R7, R19 ;  /* 0x0000001300077305 */ /* 0x000e26000021f000 */
[----:B------:R-:W-:-:S07]  /*17f0*/  ISETP.GE.AND P2, PT, R16, RZ, PT ;  /* 0x000000ff1000720c */ /* 0x000fce0003f46270 */
[----:B------:R-:W-:-:S05]  /*1800*/  @P0 IADD3 R6, PT, PT, R6, 0x1, RZ ;  /* 0x0000000106060810 */ /* 0x000fca0007ffe0ff */
[----:B------:R-:W-:Y:S02]  /*1810*/  IMAD.MOV.U32 R16, RZ, RZ, R6 ;  /* 0x000000ffff107224 */ /* 0x000fe400078e0006 */
[----:B0-----:R-:W-:-:S03]  /*1820*/  IMAD.MOV R6, RZ, RZ, -R7 ;  /* 0x000000ffff067224 */ /* 0x001fc600078e0a07 */
[----:B------:R-:W-:Y:S01]  /*1830*/  @!P2 IADD3 R16, PT, PT, -R16, RZ, RZ ;  /* 0x000000ff1010a210 */ /* 0x000fe20007ffe1ff */
[----:B------:R-:W-:Y:S01]  /*1840*/  IMAD R19, R6, R17, RZ ;  /* 0x0000001106137224 */ /* 0x000fe200078e02ff */
[----:B------:R-:W-:Y:S01]  /*1850*/  @!P1 LOP3.LUT R16, RZ, R5, RZ, 0x33, !PT ;  /* 0x00000005ff109212 */ /* 0x000fe200078e33ff */
[----:B------:R-:W-:-:S03]  /*1860*/  IMAD.MOV.U32 R6, RZ, RZ, RZ ;  /* 0x000000ffff067224 */ /* 0x000fc600078e00ff */
[----:B------:R-:W-:Y:S01]  /*1870*/  IABS R18, R16 ;  /* 0x0000001000127213 */ /* 0x000fe20000000000 */
[----:B------:R-:W-:-:S03]  /*1880*/  IMAD.HI.U32 R6, R7, R19, R6 ;  /* 0x0000001307067227 */ /* 0x000fc600078e0006 */
[----:B------:R-:W-:Y:S01]  /*1890*/  MOV R7, R18 ;  /* 0x0000001200077202 */ /* 0x000fe20000000f00 */
[----:B------:R-:W-:-:S04]  /*18a0*/  IMAD.MOV.U32 R18, RZ, RZ, R20 ;  /* 0x000000ffff127224 */ /* 0x000fc800078e0014 */
[----:B------:R-:W-:-:S04]  /*18b0*/  IMAD.HI.U32 R6, R6, R7, RZ ;  /* 0x0000000706067227 */ /* 0x000fc800078e00ff */
[----:B------:R-:W-:Y:S01]  /*18c0*/  IMAD R18, R6, R18, R7 ;  /* 0x0000001206127224 */ /* 0x000fe200078e0207 */
[----:B------:R-:W-:-:S04]  /*18d0*/  LOP3.LUT R7, R16, R11, RZ, 0x3c, !PT ;  /* 0x0000000b10077212 */ /* 0x000fc800078e3cff */
[----:B------:R-:W-:Y:S02]  /*18e0*/  ISETP.GT.U32.AND P1, PT, R17, R18, PT ;  /* 0x000000121100720c */ /* 0x000fe40003f24070 */
[----:B------:R-:W-:Y:S02]  /*18f0*/  ISETP.GE.AND P2, PT, R7, RZ, PT ;  /* 0x000000ff0700720c */ /* 0x000fe40003f46270 */
[----:B------:R-:W-:-:S05]  /*1900*/  IADD3 R7, PT, PT, -R15, RZ, RZ ;  /* 0x000000ff0f077210 */ /* 0x000fca0007ffe1ff */
[----:B------:R-:W-:Y:S02]  /*1910*/  IMAD R10, R10, R7, R13 ;  /* 0x000000070a0a7224 */ /* 0x000fe400078e020d */
[----:B------:R-:W-:Y:S02]  /*1920*/  IMAD R7, R8, 0x4, R1 ;  /* 0x0000000408077824 */ /* 0x000fe400078e0201 */
[----:B------:R-:W-:Y:S01]  /*1930*/  @!P1 IMAD.IADD R18, R18, 0x1, -R17 ;  /* 0x0000000112129824 */ /* 0x000fe200078e0a11 */
[----:B------:R-:W-:Y:S02]  /*1940*/  @!P1 IADD3 R6, PT, PT, R6, 0x1, RZ ;  /* 0x0000000106069810 */ /* 0x000fe40007ffe0ff */
[----:B------:R-:W-:Y:S02]  /*1950*/  ISETP.NE.AND P1, PT, R11, RZ, PT ;  /* 0x000000ff0b00720c */ /* 0x000fe40003f25270 */
[----:B------:R-:W-:Y:S01]  /*1960*/  ISETP.GE.U32.AND P0, PT, R18, R17, PT ;  /* 0x000000111200720c */ /* 0x000fe20003f06070 */
[----:B------:R-:W-:-:S02]  /*1970*/  IMAD.MOV R18, RZ, RZ, -R16 ;  /* 0x000000ffff127224 */ /* 0x000fc400078e0a10 */
[--C-:B------:R-:W-:Y:S02]  /*1980*/  IMAD.MOV R17, RZ, RZ, -R14.reuse ;  /* 0x000000ffff117224 */ /* 0x100fe400078e0a0e */
[----:B------:R-:W-:Y:S02]  /*1990*/  IMAD R14, R5, R18, R14 ;  /* 0x00000012050e7224 */ /* 0x000fe400078e020e */
[----:B------:R-:W-:Y:S02]  /*19a0*/  IMAD R5, R2, 0x4, R1 ;  /* 0x0000000402057824 */ /* 0x000fe400078e0201 */
[----:B------:R-:W-:Y:S02]  /*19b0*/  IMAD R0, R0, R17, R15 ;  /* 0x0000001100007224 */ /* 0x000fe400078e020f */
[----:B------:R-:W-:Y:S01]  /*19c0*/  IMAD R15, R9, 0x4, R1 ;  /* 0x00000004090f7824 */ /* 0x000fe200078e0201 */
[----:B------:R0:W-:Y:S01]  /*19d0*/  STL [R5], R10 ;  /* 0x0000000a05007387 */ /* 0x0001e20000100800 */
[----:B------:R-:W-:-:S03]  /*19e0*/  @P0 VIADD R6, R6, 0x1 ;  /* 0x0000000106060836 */ /* 0x000fc60000000000 */
[----:B------:R0:W-:Y:S01]  /*19f0*/  STL [R7], R0 ;  /* 0x0000000007007387 */ /* 0x0001e20000100800 */
[----:B------:R-:W-:Y:S01]  /*1a00*/  @!P2 IMAD.MOV R6, RZ, RZ, -R6 ;  /* 0x000000ffff06a224 */ /* 0x000fe200078e0a06 */
[----:B------:R-:W-:-:S04]  /*1a10*/  @!P1 LOP3.LUT R6, RZ, R11, RZ, 0x33, !PT ;  /* 0x0000000bff069212 */ /* 0x000fc800078e33ff */
[----:B------:R-:W-:Y:S01]  /*1a20*/  IADD3 R19, PT, PT, -R6, RZ, RZ ;  /* 0x000000ff06137210 */ /* 0x000fe20007ffe1ff */
[----:B------:R-:W-:-:S04]  /*1a30*/  IMAD.MOV.U32 R13, RZ, RZ, R6 ;  /* 0x000000ffff0d7224 */ /* 0x000fc800078e0006 */
[----:B------:R-:W-:Y:S01]  /*1a40*/  IMAD R16, R11, R19, R16 ;  /* 0x000000130b107224 */ /* 0x000fe200078e0210 */
[----:B------:R-:W-:-:S05]  /*1a50*/  LEA R11, R12, R1, 0x2 ;  /* 0x000000010c0b7211 */ /* 0x000fca00078e10ff */
[----:B------:R0:W-:Y:S04]  /*1a60*/  STL [R11], R14 ;  /* 0x0000000e0b007387 */ /* 0x0001e80000100800 */
[----:B------:R0:W-:Y:S02]  /*1a70*/  STL [R15], R16 ;  /* 0x000000100f007387 */ /* 0x0001e40000100800 */
.L_x_148:
[----:B------:R-:W-:Y:S05]  /*1a80*/  BRA.U !UP0, `(.L_x_147) ;  /* 0x0000000508947547 */ /* 0x000fea000b800000 */
[----:B------:R-:W-:Y:S02]  /*1a90*/  UISETP.NE.AND UP0, UPT, UR5, 0x1, UPT ;  /* 0x000000010500788c */ /* 0x000fe4000bf05270 */
[----:B------:R-:W-:-:S04]  /*1aa0*/  ULOP3.LUT UR4, UR4, 0x1, URZ, 0xc0, !UPT ;  /* 0x0000000104047892 */ /* 0x000fc8000f8ec0ff */
[----:B------:R-:W-:-:S03]  /*1ab0*/  UISETP.NE.U32.AND UP1, UPT, UR4, 0x1, UPT ;  /* 0x000000010400788c */ /* 0x000fc6000bf25070 */
[----:B------:R-:W-:Y:S08]  /*1ac0*/  BRA.U !UP0, `(.L_x_149) ;  /* 0x0000000508107547 */ /* 0x000ff0000b800000 */
[----:B0-----:R-:W0:Y:S01]  /*1ad0*/  LDC.64 R16, c[0x0][0x388] ;  /* 0x0000e200ff107b82 */ /* 0x001e220000000a00 */
[----:B------:R-:W-:-:S05]  /*1ae0*/  IADD3 R0, PT, PT, R9, -0x1, RZ ;  /* 0xffffffff09007810 */ /* 0x000fca0007ffe0ff */
[----:B0-----:R-:W-:-:S05]  /*1af0*/  IMAD.WIDE.U32 R14, R0, 0x4, R16 ;  /* 0x00000004000e7825 */ /* 0x001fca00078e0010 */
[----:B------:R-:W2:Y:S01]  /*1b00*/  LDG.E R2, desc[UR6][R14.64] ;  /* 0x000000060e027981 */ /* 0x000ea2000c1e1900 */
[----:B------:R-:W-:-:S04]  /*1b10*/  VIADD R6, R9, 0xfffffffe ;  /* 0xfffffffe09067836 */ /* 0x000fc80000000000 */
[----:B------:R-:W-:-:S05]  /*1b20*/  IMAD.WIDE.U32 R16, R6, 0x4, R16 ;  /* 0x0000000406107825 */ /* 0x000fca00078e0010 */
[----:B------:R-:W3:Y:S01]  /*1b30*/  LDG.E R5, desc[UR6][R16.64] ;  /* 0x0000000610057981 */ /* 0x000ee2000c1e1900 */
[----:B------:R-:W-:Y:S02]  /*1b40*/  IABS R12, R13 ;  /* 0x0000000d000c7213 */ /* 0x000fe40000000000 */
[-C--:B--2---:R-:W-:Y:S02]  /*1b50*/  IABS R10, R2.reuse ;  /* 0x00000002000a7213 */ /* 0x084fe40000000000 */
[----:B------:R-:W-:Y:S02]  /*1b60*/  IABS R14, R2 ;  /* 0x00000002000e7213 */ /* 0x000fe40000000000 */
[----:B------:R-:W0:Y:S01]  /*1b70*/  I2F.RP R11, R10 ;  /* 0x0000000a000b7306 */ /* 0x000e220000209400 */
[----:B---3--:R-:W-:-:S07]  /*1b80*/  IABS R7, R5 ;  /* 0x0000000500077213 */ /* 0x008fce0000000000 */
[----:B0-----:R-:W0:Y:S02]  /*1b90*/  MUFU.RCP R11, R11 ;  /* 0x0000000b000b7308 */ /* 0x001e240000001000 */
[----:B0-----:R-:W-:-:S06]  /*1ba0*/  VIADD R8, R11, 0xffffffe ;  /* 0x0ffffffe0b087836 */ /* 0x001fcc0000000000 */
[----:B------:R-:W0:Y:S08]  /*1bb0*/  I2F.RP R11, R7 ;  /* 0x00000007000b7306 */ /* 0x000e300000209400 */
[----:B------:R1:W2:Y:S08]  /*1bc0*/  F2I.FTZ.U32.TRUNC.NTZ R9, R8 ;  /* 0x0000000800097305 */ /* 0x0002b0000021f000 */
[----:B0-----:R-:W0:Y:S01]  /*1bd0*/  MUFU.RCP R11, R11 ;  /* 0x0000000b000b7308 */ /* 0x001e220000001000 */
[----:B-1----:R-:W-:Y:S01]  /*1be0*/  IMAD.MOV.U32 R8, RZ, RZ, RZ ;  /* 0x000000ffff087224 */ /* 0x002fe200078e00ff */
[----:B--2---:R-:W-:-:S05]  /*1bf0*/  IADD3 R15, PT, PT, RZ, -R9, RZ ;  /* 0x80000009ff0f7210 */ /* 0x004fca0007ffe0ff */
[----:B------:R-:W-:-:S04]  /*1c00*/  IMAD R15, R15, R10, RZ ;  /* 0x0000000a0f0f7224 */ /* 0x000fc800078e02ff */
[----:B------:R-:W-:-:S04]  /*1c10*/  IMAD.HI.U32 R9, R9, R15, R8 ;  /* 0x0000000f09097227 */ /* 0x000fc800078e0008 */
[----:B------:R-:W-:Y:S02]  /*1c20*/  IMAD.MOV R15, RZ, RZ, -R14 ;  /* 0x000000ffff0f7224 */ /* 0x000fe400078e0a0e */
[----:B------:R-:W-:-:S04]  /*1c30*/  IMAD.HI.U32 R8, R9, R12, RZ ;  /* 0x0000000c09087227 */ /* 0x000fc800078e00ff */
[----:B------:R-:W-:Y:S01]  /*1c40*/  IMAD R9, R8, R15, R12 ;  /* 0x0000000f08097224 */ /* 0x000fe200078e020c */
[----:B------:R-:W-:Y:S01]  /*1c50*/  IABS R15, R5 ;  /* 0x00000005000f7213 */ /* 0x000fe20000000000 */
[----:B0-----:R-:W-:-:S03]  /*1c60*/  VIADD R12, R11, 0xffffffe ;  /* 0x0ffffffe0b0c7836 */ /* 0x001fc60000000000 */
[----:B------:R-:W-:Y:S01]  /*1c70*/  ISETP.GT.U32.AND P1, PT, R10, R9, PT ;  /* 0x000000090a00720c */ /* 0x000fe20003f24070 */
[----:B------:R-:W-:-:S12]  /*1c80*/  IMAD.MOV R15, RZ, RZ, -R15 ;  /* 0x000000ffff0f7224 */ /* 0x000fd800078e0a0f */
        /* <DEDUP_REMOVED lines=20> */
[----:B------:R-:W-:-:S04]  /*1dd0*/  IADD3 R9, PT, PT, -R14, RZ, RZ ;  /* 0x000000ff0e097210 */ /* 0x000fc80007ffe1ff */
[----:B------:R-:W-:Y:S01]  /*1de0*/  ISETP.GT.U32.AND P1, PT, R7, R10, PT ;  /* 0x0000000a0700720c */ /* 0x000fe20003f24070 */
[----:B------:R-:W-:Y:S02]  /*1df0*/  IMAD R2, R2, R9, R13 ;  /* 0x0000000902027224 */ /* 0x000fe400078e020d */
[----:B------:R-:W-:-:S10]  /*1e00*/  IMAD.MOV.U32 R9, RZ, RZ, R6 ;  /* 0x000000ffff097224 */ /* 0x000fd400078e0006 */
[----:B------:R-:W-:Y:S01]  /*1e10*/  @!P1 IMAD.IADD R10, R10, 0x1, -R7 ;  /* 0x000000010a0a9824 */ /* 0x000fe200078e0a07 */
[----:B------:R-:W-:Y:S02]  /*1e20*/  @!P1 IADD3 R8, PT, PT, R8, 0x1, RZ ;  /* 0x0000000108089810 */ /* 0x000fe40007ffe0ff */
[----:B------:R-:W-:Y:S02]  /*1e30*/  ISETP.NE.AND P1, PT, R5, RZ, PT ;  /* 0x000000ff0500720c */ /* 0x000fe40003f25270 */
[----:B------:R-:W-:Y:S02]  /*1e40*/  ISETP.GE.U32.AND P0, PT, R10, R7, PT ;  /* 0x000000070a00720c */ /* 0x000fe40003f06070 */
[----:B------:R-:W-:-:S04]  /*1e50*/  LOP3.LUT R7, R14, R5, RZ, 0x3c, !PT ;  /* 0x000000050e077212 */ /* 0x000fc800078e3cff */
[----:B------:R-:W-:Y:S01]  /*1e60*/  ISETP.GE.AND P2, PT, R7, RZ, PT ;  /* 0x000000ff0700720c */ /* 0x000fe20003f46270 */
[----:B------:R-:W-:Y:S01]  /*1e70*/  IMAD R7, R0, 0x4, R1 ;  /* 0x0000000400077824 */ /* 0x000fe200078e0201 */
[----:B------:R-:W-:-:S04]  /*1e80*/  LEA R0, R6, R1, 0x2 ;  /* 0x0000000106007211 */ /* 0x000fc800078e10ff */
[----:B------:R1:W-:Y:S01]  /*1e90*/  STL [R7], R2 ;  /* 0x0000000207007387 */ /* 0x0003e20000100800 */
[----:B------:R-:W-:-:S06]  /*1ea0*/  @P0 VIADD R8, R8, 0x1 ;  /* 0x0000000108080836 */ /* 0x000fcc0000000000 */
[----:B------:R-:W-:Y:S01]  /*1eb0*/  @!P2 IMAD.MOV R8, RZ, RZ, -R8 ;  /* 0x000000ffff08a224 */ /* 0x000fe200078e0a08 */
[----:B------:R-:W-:-:S05]  /*1ec0*/  @!P1 LOP3.LUT R8, RZ, R5, RZ, 0x33, !PT ;  /* 0x00000005ff089212 */ /* 0x000fca00078e33ff */
[--C-:B------:R-:W-:Y:S02]  /*1ed0*/  IMAD.MOV R10, RZ, RZ, -R8.reuse ;  /* 0x000000ffff0a7224 */ /* 0x100fe400078e0a08 */
[----:B------:R-:W-:Y:S02]  /*1ee0*/  IMAD.MOV.U32 R13, RZ, RZ, R8 ;  /* 0x000000ffff0d7224 */ /* 0x000fe400078e0008 */
[----:B------:R-:W-:-:S05]  /*1ef0*/  IMAD R5, R5, R10, R14 ;  /* 0x0000000a05057224 */ /* 0x000fca00078e020e */
[----:B------:R1:W-:Y:S02]  /*1f00*/  STL [R0], R5 ;  /* 0x0000000500007387 */ /* 0x0003e40000100800 */
.L_x_149:
[----:B------:R-:W-:Y:S05]  /*1f10*/  BRA.U UP1, `(.L_x_147) ;  /* 0x0000000101707547 */ /* 0x000fea000b800000 */
[----:B01----:R-:W0:Y:S01]  /*1f20*/  LDC.64 R6, c[0x0][0x388] ;  /* 0x0000e200ff067b82 */ /* 0x003e220000000a00 */
[----:B------:R-:W-:-:S05]  /*1f30*/  IADD3 R10, PT, PT, R9, -0x1, RZ ;  /* 0xffffffff090a7810 */ /* 0x000fca0007ffe0ff */
        /* <DEDUP_REMOVED lines=11> */
[----:B0-----:R-:W-:Y:S02]  /*1ff0*/  HFMA2 R8, -RZ, RZ, 0, 0 ;  /* 0x00000000ff087431 */ /* 0x001fe400000001ff */
[----:B-1----:R-:W-:-:S04]  /*2000*/  IMAD.MOV R5, RZ, RZ, -R9 ;  /* 0x000000ffff057224 */ /* 0x002fc800078e0a09 */
[----:B------:R-:W-:-:S04]  /*2010*/  IMAD R5, R5, R2, RZ ;  /* 0x0000000205057224 */ /* 0x000fc800078e02ff */
[----:B------:R-:W-:-:S06]  /*2020*/  IMAD.HI.U32 R9, R9, R5, R8 ;  /* 0x0000000509097227 */ /* 0x000fcc00078e0008 */
[----:B------:R-:W-:-:S04]  /*2030*/  IMAD.HI.U32 R9, R9, R6, RZ ;  /* 0x0000000609097227 */ /* 0x000fc800078e00ff */
[----:B------:R-:W-:Y:S02]  /*2040*/  IMAD R9, R9, R0, R6 ;  /* 0x0000000009097224 */ /* 0x000fe400078e0206 */
[----:B------:R-:W-:-:S03]  /*2050*/  IMAD R0, R10, 0x4, R1 ;  /* 0x000000040a007824 */ /* 0x000fc600078e0201 */
[----:B------:R-:W-:-:S13]  /*2060*/  ISETP.GT.U32.AND P0, PT, R2, R9, PT ;  /* 0x000000090200720c */ /* 0x000fda0003f04070 */
[----:B------:R-:W-:Y:S01]  /*2070*/  @!P0 IMAD.IADD R9, R9, 0x1, -R2 ;  /* 0x0000000109098824 */ /* 0x000fe200078e0a02 */
[----:B------:R-:W-:-:S04]  /*2080*/  ISETP.NE.AND P0, PT, R7, RZ, PT ;  /* 0x000000ff0700720c */ /* 0x000fc80003f05270 */
[----:B------:R-:W-:-:S13]  /*2090*/  ISETP.GT.U32.AND P1, PT, R2, R9, PT ;  /* 0x000000090200720c */ /* 0x000fda0003f24070 */
[----:B------:R-:W-:-:S05]  /*20a0*/  @!P1 IADD3 R9, PT, PT, R9, -R2, RZ ;  /* 0x8000000209099210 */ /* 0x000fca0007ffe0ff */
[----:B------:R-:W-:Y:S01]  /*20b0*/  @!P2 IMAD.MOV R9, RZ, RZ, -R9 ;  /* 0x000000ffff09a224 */ /* 0x000fe200078e0a09 */
[----:B------:R-:W-:-:S05]  /*20c0*/  @!P0 LOP3.LUT R9, RZ, R7, RZ, 0x33, !PT ;  /* 0x00000007ff098212 */ /* 0x000fca00078e33ff */
[----:B------:R2:W-:Y:S02]  /*20d0*/  STL [R0], R9 ;  /* 0x0000000900007387 */ /* 0x0005e40000100800 */
.L_x_147:
[----:B-1----:R-:W1:Y:S01]  /*20e0*/  LDC R2, c[0x0][0x3b8] ;  /* 0x0000ee00ff027b82 */ /* 0x002e620000000800 */
[----:B0-2---:R-:W-:Y:S02]  /*20f0*/  MOV R0, RZ ;  /* 0x000000ff00007202 */ /* 0x005fe40000000f00 */
[C---:B-1----:R-:W-:Y:S02]  /*2100*/  ISETP.GE.U32.AND P1, PT, R2.reuse, 0x10, PT ;  /* 0x000000100200780c */ /* 0x042fe40003f26070 */
[----:B------:R-:W-:-:S04]  /*2110*/  LOP3.LUT R20, R2, 0xf, RZ, 0xc0, !PT ;  /* 0x0000000f02147812 */ /* 0x000fc800078ec0ff */
[----:B------:R-:W-:-:S07]  /*2120*/  ISETP.NE.AND P0, PT, R20, RZ, PT ;  /* 0x000000ff1400720c */ /* 0x000fce0003f05270 */
[----:B------:R-:W-:Y:S06]  /*2130*/  @!P1 BRA `(.L_x_150) ;  /* 0x0000000400809947 */ /* 0x000fec0003800000 */
[----:B------:R-:W0:Y:S01]  /*2140*/  LDCU.64 UR4, c[0x0][0x3a8] ;  /* 0x00007500ff0477ac */ /* 0x000e220008000a00 */
[----:B------:R-:W-:Y:S01]  /*2150*/  LOP3.LUT R0, R2, 0x7ffffff0, RZ, 0xc0, !PT ;  /* 0x7ffffff002007812 */ /* 0x000fe200078ec0ff */
[C---:B------:R-:W-:Y:S02]  /*2160*/  VIADD R5, R1.reuse, 0x20 ;  /* 0x0000002001057836 */ /* 0x040fe40000000000 */
[----:B------:R-:W-:Y:S01]  /*2170*/  VIADD R2, R1, 0x48 ;  /* 0x0000004801027836 */ /* 0x000fe20000000000 */
[----:B------:R-:W-:Y:S01]  /*2180*/  IADD3 R8, PT, PT, -R0, RZ, RZ ;  /* 0x000000ff00087210 */ /* 0x000fe20007ffe1ff */
[----:B0-----:R-:W-:-:S04]  /*2190*/  UIADD3 UR4, UP0, UPT, UR4, 0x20, URZ ;  /* 0x0000002004047890 */ /* 0x001fc8000ff1e0ff */
[----:B------:R-:W-:Y:S02]  /*21a0*/  UIADD3.X UR5, UPT, UPT, URZ, UR5, URZ, UP0, !UPT ;  /* 0x00000005ff057290 */ /* 0x000fe400087fe4ff */
[----:B------:R-:W-:-:S04]  /*21b0*/  IMAD.U32 R6, RZ, RZ, UR4 ;  /* 0x00000004ff067e24 */ /* 0x000fc8000f8e00ff */
[----:B------:R-:W-:-:S07]  /*21c0*/  IMAD.U32 R7, RZ, RZ, UR5 ;  /* 0x00000005ff077e24 */ /* 0x000fce000f8e00ff */
.L_x_151:
[----:B------:R-:W2:Y:S04]  /*21d0*/  LDG.E R9, desc[UR6][R6.64+-0x20] ;  /* 0xffffe00606097981 */ /* 0x000ea8000c1e1900 */
[----:B------:R-:W3:Y:S01]  /*21e0*/  LDG.E R10, desc[UR6][R6.64+-0x1c] ;  /* 0xffffe406060a7981 */ /* 0x000ee2000c1e1900 */
[----:B--2---:R-:W-:-:S13]  /*21f0*/  ISETP.GE.AND P1, PT, R9, 0x2, PT ;  /* 0x000000020900780c */ /* 0x004fda0003f26270 */
[----:B------:R-:W2:Y:S01]  /*2200*/  @P1 LDL R9, [R5+-0x20] ;  /* 0xffffe00005091983 */ /* 0x000ea20000100800 */
        /* <DEDUP_REMOVED lines=18> */
[----:B------:R-:W-:Y:S04]  /*2330*/  @!P1 STL [R2+-0x10], RZ ;  /* 0xfffff0ff02009387 */ /* 0x000fe80000100800 */
[----:B----4-:R0:W-:Y:S04]  /*2340*/  @P2 STL [R2+-0x14], R9 ;  /* 0xffffec0902002387 */ /* 0x0101e80000100800 */
[----:B-1----:R-:W4:Y:S01]  /*2350*/  @P1 LDL R11, [R5+-0x10] ;  /* 0xfffff000050b1983 */ /* 0x002f220000100800 */
[----:B---3--:R-:W-:-:S03]  /*2360*/  ISETP.GT.AND P2, PT, R10, 0x1, PT ;  /* 0x000000010a00780c */ /* 0x008fc60003f44270 */
[----:B------:R-:W3:Y:S10]  /*2370*/  LDG.E R10, desc[UR6][R6.64+-0x8] ;  /* 0xfffff806060a7981 */ /* 0x000ef4000c1e1900 */
[----:B------:R-:W-:Y:S04]  /*2380*/  @!P2 STL [R2+-0xc], RZ ;  /* 0xfffff4ff0200a387 */ /* 0x000fe80000100800 */
[----:B----4-:R1:W-:Y:S04]  /*2390*/  @P1 STL [R2+-0x10], R11 ;  /* 0xfffff00b02001387 */ /* 0x0103e80000100800 */
[----:B--2---:R-:W2:Y:S01]  /*23a0*/  @P2 LDL R13, [R5+-0xc] ;  /* 0xfffff400050d2983 */ /* 0x004ea20000100800 */
        /* <DEDUP_REMOVED lines=12> */
[----:B------:R-:W-:Y:S04]  /*2470*/  @!P1 STL [R2], RZ ;  /* 0x000000ff02009387 */ /* 0x000fe80000100800 */
[----:B----4-:R1:W-:Y:S04]  /*2480*/  @P2 STL [R2+-0x4], R11 ;  /* 0xfffffc0b02002387 */ /* 0x0103e80000100800 */
[----:B--2---:R-:W2:Y:S01]  /*2490*/  @P1 LDL R13, [R5] ;  /* 0x00000000050d1983 */ /* 0x004ea20000100800 */
[----:B---3--:R-:W-:-:S03]  /*24a0*/  ISETP.GT.AND P2, PT, R10, 0x1, PT ;  /* 0x000000010a00780c */ /* 0x008fc60003f44270 */
[----:B------:R-:W3:Y:S10]  /*24b0*/  LDG.E R10, desc[UR6][R6.64+0x8] ;  /* 0x00000806060a7981 */ /* 0x000ef4000c1e1900 */
[----:B------:R-:W-:Y:S04]  /*24c0*/  @!P2 STL [R2+0x4], RZ ;  /* 0x000004ff0200a387 */ /* 0x000fe80000100800 */
[----:B--2---:R2:W-:Y:S04]  /*24d0*/  @P1 STL [R2], R13 ;  /* 0x0000000d02001387 */ /* 0x0045e80000100800 */
[----:B0-----:R-:W4:Y:S01]  /*24e0*/  @P2 LDL R9, [R5+0x4] ;  /* 0x0000040005092983 */ /* 0x001f220000100800 */
[----:B---3--:R-:W-:-:S03]  /*24f0*/  ISETP.GT.AND P1, PT, R10, 0x1, PT ;  /* 0x000000010a00780c */ /* 0x008fc60003f24270 */
[----:B------:R-:W3:Y:S10]  /*2500*/  LDG.E R10, desc[UR6][R6.64+0xc] ;  /* 0x00000c06060a7981 */ /* 0x000ef4000c1e1900 */
[----:B------:R-:W-:Y:S04]  /*2510*/  @!P1 STL [R2+0x8], RZ ;  /* 0x000008ff02009387 */ /* 0x000fe80000100800 */
[----:B----4-:R0:W-:Y:S04]  /*2520*/  @P2 STL [R2+0x4], R9 ;  /* 0x0000040902002387 */ /* 0x0101e80000100800 */
[----:B-1----:R-:W4:Y:S01]  /*2530*/  @P1 LDL R11, [R5+0x8] ;  /* 0x00000800050b1983 */ /* 0x002f220000100800 */
[----:B---3--:R-:W-:-:S03]  /*2540*/  ISETP.GT.AND P2, PT, R10, 0x1, PT ;  /* 0x000000010a00780c */ /* 0x008fc60003f44270 */
[----:B------:R-:W3:Y:S10]  /*2550*/  LDG.E R10, desc[UR6][R6.64+0x10] ;  /* 0x00001006060a7981 */ /* 0x000ef4000c1e1900 */
[----:B------:R-:W-:Y:S04]  /*2560*/  @!P2 STL [R2+0xc], RZ ;  /* 0x00000cff0200a387 */ /* 0x000fe80000100800 */
[----:B----4-:R1:W-:Y:S04]  /*2570*/  @P1 STL [R2+0x8], R11 ;  /* 0x0000080b02001387 */ /* 0x0103e80000100800 */
[----:B--2---:R-:W2:Y:S01]  /*2580*/  @P2 LDL R13, [R5+0xc] ;  /* 0x00000c00050d2983 */ /* 0x004ea20000100800 */
[----:B---3--:R-:W-:-:S03]  /*2590*/  ISETP.GT.AND P1, PT, R10, 0x1, PT ;  /* 0x000000010a00780c */ /* 0x008fc60003f24270 */
[----:B------:R-:W3:Y:S10]  /*25a0*/  LDG.E R10, desc[UR6][R6.64+0x14] ;  /* 0x00001406060a7981 */ /* 0x000ef4000c1e1900 */
[----:B------:R-:W-:Y:S04]  /*25b0*/  @!P1 STL [R2+0x10], RZ ;  /* 0x000010ff02009387 */ /* 0x000fe80000100800 */
[----:B--2---:R2:W-:Y:S04]  /*25c0*/  @P2 STL [R2+0xc], R13 ;  /* 0x00000c0d02002387 */ /* 0x0045e80000100800 */
        /* <DEDUP_REMOVED lines=9> */
[----:B----4-:R-:W-:Y:S04]  /*2660*/  @P2 STL [R2+0x14], R11 ;  /* 0x0000140b02002387 */ /* 0x010fe80000100800 */
[----:B--2---:R-:W2:Y:S01]  /*2670*/  @P1 LDL R13, [R5+0x18] ;  /* 0x00001800050d1983 */ /* 0x004ea20000100800 */
[----:B---3--:R-:W-:-:S13]  /*2680*/  ISETP.GT.AND P2, PT, R10, 0x1, PT ;  /* 0x000000010a00780c */ /* 0x008fda0003f44270 */
[----:B------:R-:W-:Y:S04]  /*2690*/  @!P2 STL [R2+0x1c], RZ ;  /* 0x00001cff0200a387 */ /* 0x000fe80000100800 */
[----:B--2---:R-:W-:Y:S04]  /*26a0*/  @P1 STL [R2+0x18], R13 ;  /* 0x0000180d02001387 */ /* 0x004fe80000100800 */
[----:B0-----:R0:W2:Y:S01]  /*26b0*/  @P2 LDL R9, [R5+0x1c] ;  /* 0x00001c0005092983 */ /* 0x0010a20000100800 */
[----:B------:R-:W-:Y:S02]  /*26c0*/  IADD3 R8, PT, PT, R8, 0x10, RZ ;  /* 0x0000001008087810 */ /* 0x000fe40007ffe0ff */
[----:B------:R-:W-:-:S05]  /*26d0*/  IADD3 R6, P1, PT, R6, 0x40, RZ ;  /* 0x0000004006067810 */ /* 0x000fca0007f3e0ff */
[----:B------:R-:W-:Y:S02]  /*26e0*/  IMAD.X R7, RZ, RZ, R7, P1 ;  /* 0x000000ffff077224 */ /* 0x000fe400008e0607 */
[----:B0-----:R-:W-:Y:S01]  /*26f0*/  VIADD R5, R5, 0x40 ;  /* 0x0000004005057836 */ /* 0x001fe20000000000 */
[----:B--2---:R0:W-:Y:S01]  /*2700*/  @P2 STL [R2+0x1c], R9 ;  /* 0x00001c0902002387 */ /* 0x0041e20000100800 */
[----:B------:R-:W-:Y:S02]  /*2710*/  ISETP.NE.AND P2, PT, R8, RZ, PT ;  /* 0x000000ff0800720c */ /* 0x000fe40003f45270 */
[----:B0-----:R-:W-:-:S11]  /*2720*/  IADD3 R2, PT, PT, R2, 0x40, RZ ;  /* 0x0000004002027810 */ /* 0x001fd60007ffe0ff */
[----:B------:R-:W-:Y:S05]  /*2730*/  @P2 BRA `(.L_x_151) ;  /* 0xfffffff800a42947 */ /* 0x000fea000383ffff */
.L_x_150:
[----:B------:R-:W-:Y:S05]  /*2740*/  @!P0 BRA `(.L_x_152) ;  /* 0x0000000400848947 */ /* 0x000fea0003800000 */
[----:B------:R-:W-:-:S13]  /*2750*/  ISETP.GE.U32.AND P0, PT, R20, 0x8, PT ;  /* 0x000000081400780c */ /* 0x000fda0003f06070 */
[----:B------:R-:W-:Y:S05]  /*2760*/  @!P0 BRA `(.L_x_153) ;  /* 0x0000000000b48947 */ /* 0x000fea0003800000 */
[----:B------:R-:W0:Y:S02]  /*2770*/  LDC.64 R6, c[0x0][0x3a8] ;  /* 0x0000ea00ff067b82 */ /* 0x000e240000000a00 */
        /* <DEDUP_REMOVED lines=9> */
[----:B--2---:R-:W-:-:S02]  /*2810*/  ISETP.GT.AND P2, PT, R12, 0x1, PT ;  /* 0x000000010c00780c */ /* 0x004fc40003f44270 */
[----:B---3--:R-:W-:Y:S01]  /*2820*/  ISETP.GT.AND P3, PT, R2, 0x1, PT ;  /* 0x000000010200780c */ /* 0x008fe20003f64270 */
[----:B------:R-:W-:Y:S01]  /*2830*/  IMAD R2, R0, 0x4, R1 ;  /* 0x0000000400027824 */ /* 0x000fe200078e0201 */
[----:B----4-:R-:W-:Y:S02]  /*2840*/  ISETP.GT.AND P4, PT, R5, 0x1, PT ;  /* 0x000000010500780c */ /* 0x010fe40003f84270 */
[----:B-----5:R-:W-:-:S07]  /*2850*/  ISETP.GT.AND P5, PT, R8, 0x1, PT ;  /* 0x000000010800780c */ /* 0x020fce0003fa4270 */
[----:B------:R-:W2:Y:S01]  /*2860*/  @P2 LDL R5, [R2] ;  /* 0x0000000002052983 */ /* 0x000ea20000100800 */
[----:B------:R-:W-:-:S03]  /*2870*/  ISETP.GT.AND P6, PT, R9, 0x1, PT ;  /* 0x000000010900780c */ /* 0x000fc60003fc4270 */
[----:B------:R-:W3:Y:S01]  /*2880*/  @P3 LDL R9, [R2+0x4] ;  /* 0x0000040002093983 */ /* 0x000ee20000100800 */
[----:B------:R-:W-:Y:S02]  /*2890*/  ISETP.GT.AND P1, PT, R10, 0x1, PT ;  /* 0x000000010a00780c */ /* 0x000fe40003f24270 */
[----:B------:R-:W-:Y:S01]  /*28a0*/  ISETP.GT.AND P0, PT, R11, 0x1, PT ;  /* 0x000000010b00780c */ /* 0x000fe20003f04270 */
[----:B------:R-:W4:Y:S04]  /*28b0*/  @P5 LDL R13, [R2+0xc] ;  /* 0x00000c00020d5983 */ /* 0x000f280000100800 */
[----:B------:R-:W5:Y:S04]  /*28c0*/  @P4 LDL R11, [R2+0x8] ;  /* 0x00000800020b4983 */ /* 0x000f680000100800 */
[----:B------:R-:W5:Y:S04]  /*28d0*/  @P6 LDL R15, [R2+0x10] ;  /* 0x00001000020f6983 */ /* 0x000f680000100800 */
[----:B------:R-:W5:Y:S04]  /*28e0*/  @P1 LDL R17, [R2+0x14] ;  /* 0x0000140002111983 */ /* 0x000f680000100800 */
[----:B------:R-:W5:Y:S04]  /*28f0*/  @P0 LDL R19, [R2+0x18] ;  /* 0x0000180002130983 */ /* 0x000f680000100800 */
[----:B------:R0:W-:Y:S04]  /*2900*/  @!P2 STL [R2+0x28], RZ ;  /* 0x000028ff0200a387 */ /* 0x0001e80000100800 */
[----:B------:R0:W-:Y:S04]  /*2910*/  @!P3 STL [R2+0x2c], RZ ;  /* 0x00002cff0200b387 */ /* 0x0001e80000100800 */
[----:B------:R0:W-:Y:S04]  /*2920*/  @!P4 STL [R2+0x30], RZ ;  /* 0x000030ff0200c387 */ /* 0x0001e80000100800 */
[----:B------:R0:W-:Y:S04]  /*2930*/  @!P5 STL [R2+0x34], RZ ;  /* 0x000034ff0200d387 */ /* 0x0001e80000100800 */
[----:B------:R0:W-:Y:S04]  /*2940*/  @!P6 STL [R2+0x38], RZ ;  /* 0x000038ff0200e387 */ /* 0x0001e80000100800 */
[----:B------:R0:W-:Y:S04]  /*2950*/  @!P1 STL [R2+0x3c], RZ ;  /* 0x00003cff02009387 */ /* 0x0001e80000100800 */
[----:B------:R0:W-:Y:S04]  /*2960*/  @!P0 STL [R2+0x40], RZ ;  /* 0x000040ff02008387 */ /* 0x0001e80000100800 */
[----:B--2---:R0:W-:Y:S01]  /*2970*/  @P2 STL [R2+0x28], R5 ;  /* 0x0000280502002387 */ /* 0x0041e20000100800 */
[----:B------:R-:W-:-:S03]  /*2980*/  ISETP.GT.AND P2, PT, R6, 0x1, PT ;  /* 0x000000010600780c */ /* 0x000fc60003f44270 */
[----:B---3--:R0:W-:Y:S04]  /*2990*/  @P3 STL [R2+0x2c], R9 ;  /* 0x00002c0902003387 */ /* 0x0081e80000100800 */
[----:B----4-:R0:W-:Y:S04]  /*29a0*/  @P5 STL [R2+0x34], R13 ;  /* 0x0000340d02005387 */ /* 0x0101e80000100800 */
[----:B-----5:R0:W-:Y:S04]  /*29b0*/  @P4 STL [R2+0x30], R11 ;  /* 0x0000300b02004387 */ /* 0x0201e80000100800 */
[----:B------:R0:W-:Y:S04]  /*29c0*/  @P6 STL [R2+0x38], R15 ;  /* 0x0000380f02006387 */ /* 0x0001e80000100800 */
[----:B------:R0:W-:Y:S04]  /*29d0*/  @P1 STL [R2+0x3c], R17 ;  /* 0x00003c1102001387 */ /* 0x0001e80000100800 */
[----:B------:R0:W-:Y:S04]  /*29e0*/  @P0 STL [R2+0x40], R19 ;  /* 0x0000401302000387 */ /* 0x0001e80000100800 */
[----:B------:R0:W-:Y:S01]  /*29f0*/  @!P2 STL [R2+0x44], RZ ;  /* 0x000044ff0200a387 */ /* 0x0001e20000100800 */
[----:B------:R-:W-:Y:S05]  /*2a00*/  @!P2 BRA `(.L_x_154) ;  /* 0x000000000008a947 */ /* 0x000fea0003800000 */
[----:B0-----:R-:W2:Y:S04]  /*2a10*/  LDL R5, [R2+0x1c] ;  /* 0x00001c0002057983 */ /* 0x001ea80000100800 */
[----:B--2---:R1:W-:Y:S02]  /*2a20*/  STL [R2+0x44], R5 ;  /* 0x0000440502007387 */ /* 0x0043e40000100800 */
.L_x_154:
[----:B------:R-:W-:-:S07]  /*2a30*/  VIADD R0, R0, 0x8 ;  /* 0x0000000800007836 */ /* 0x000fce0000000000 */
.L_x_153:
[----:B------:R-:W-:-:S13]  /*2a40*/  ISETP.NE.AND P0, PT, R3, RZ, PT ;  /* 0x000000ff0300720c */ /* 0x000fda0003f05270 */
[----:B------:R-:W-:Y:S05]  /*2a50*/  @!P0 BRA `(.L_x_152) ;  /* 0x0000000000c08947 */ /* 0x000fea0003800000 */
[----:B------:R-:W2:Y:S01]  /*2a60*/  LDCU UR4, c[0x0][0x3b8] ;  /* 0x00007700ff0477ac */ /* 0x000ea20008000800 */
[----:B------:R-:W-:Y:S01]  /*2a70*/  ISETP.GE.U32.AND P0, PT, R3, 0x4, PT ;  /* 0x000000040300780c */ /* 0x000fe20003f06070 */
[----:B--2---:R-:W-:-:S12]  /*2a80*/  ULOP3.LUT UR4, UR4, 0x3, URZ, 0xc0, !UPT ;  /* 0x0000000304047892 */ /* 0x004fd8000f8ec0ff */
[----:B------:R-:W-:Y:S05]  /*2a90*/  @!P0 BRA `(.L_x_155) ;  /* 0x0000000000648947 */ /* 0x000fea0003800000 */
[----:B------:R-:W2:Y:S02]  /*2aa0*/  LDC.64 R6, c[0x0][0x3a8] ;  /* 0x0000ea00ff067b82 */ /* 0x000ea40000000a00 */
[----:B--2---:R-:W-:-:S05]  /*2ab0*/  IMAD.WIDE.U32 R6, R0, 0x4, R6 ;  /* 0x0000000400067825 */ /* 0x004fca00078e0006 */
[----:B------:R-:W2:Y:S04]  /*2ac0*/  LDG.E R8, desc[UR6][R6.64] ;  /* 0x0000000606087981 */ /* 0x000ea8000c1e1900 */
[----:B01----:R-:W3:Y:S04]  /*2ad0*/  LDG.E R2, desc[UR6][R6.64+0x4] ;  /* 0x0000040606027981 */ /* 0x003ee8000c1e1900 */
[----:B------:R-:W4:Y:S01]  /*2ae0*/  LDG.E R5, desc[UR6][R6.64+0x8] ;  /* 0x0000080606057981 */ /* 0x000f22000c1e1900 */
[----:B------:R-:W-:-:S03]  /*2af0*/  LEA R11, R0, R1, 0x2 ;  /* 0x00000001000b7211 */ /* 0x000fc600078e10ff */
[----:B------:R-:W5:Y:S01]  /*2b00*/  LDG.E R9, desc[UR6][R6.64+0xc] ;  /* 0x00000c0606097981 */ /* 0x000f62000c1e1900 */
[----:B--2---:R-:W-:Y:S02]  /*2b10*/  ISETP.GT.AND P0, PT, R8, 0x1, PT ;  /* 0x000000010800780c */ /* 0x004fe40003f04270 */
[----:B---3--:R-:W-:Y:S02]  /*2b20*/  ISETP.GT.AND P1, PT, R2, 0x1, PT ;  /* 0x000000010200780c */ /* 0x008fe40003f24270 */
[----:B----4-:R-:W-:-:S09]  /*2b30*/  ISETP.GT.AND P2, PT, R5, 0x1, PT ;  /* 0x000000010500780c */ /* 0x010fd20003f44270 */
[----:B------:R-:W2:Y:S04]  /*2b40*/  @P0 LDL R2, [R11] ;  /* 0x000000000b020983 */ /* 0x000ea80000100800 */
[----:B------:R-:W3:Y:S04]  /*2b50*/  @P1 LDL R5, [R11+0x4] ;  /* 0x000004000b051983 */ /* 0x000ee80000100800 */
[----:B------:R-:W4:Y:S01]  /*2b60*/  @P2 LDL R8, [R11+0x8] ;  /* 0x000008000b082983 */ /* 0x000f220000100800 */
[----:B-----5:R-:W-:-:S03]  /*2b70*/  ISETP.GT.AND P3, PT, R9, 0x1, PT ;  /* 0x000000010900780c */ /* 0x020fc60003f64270 */
[----:B------:R0:W-:Y:S04]  /*2b80*/  @!P0 STL [R11+0x28], RZ ;  /* 0x000028ff0b008387 */ /* 0x0001e80000100800 */
[----:B------:R0:W-:Y:S04]  /*2b90*/  @!P1 STL [R11+0x2c], RZ ;  /* 0x00002cff0b009387 */ /* 0x0001e80000100800 */
[----:B------:R0:W-:Y:S04]  /*2ba0*/  @!P2 STL [R11+0x30], RZ ;  /* 0x000030ff0b00a387 */ /* 0x0001e80000100800 */
[----:B------:R0:W-:Y:S04]  /*2bb0*/  @!P3 STL [R11+0x34], RZ ;  /* 0x000034ff0b00b387 */ /* 0x0001e80000100800 */
[----:B--2---:R0:W-:Y:S04]  /*2bc0*/  @P0 STL [R11+0x28], R2 ;  /* 0x000028020b000387 */ /* 0x0041e80000100800 */
[----:B---3--:R0:W-:Y:S04]  /*2bd0*/  @P1 STL [R11+0x2c], R5 ;  /* 0x00002c050b001387 */ /* 0x0081e80000100800 */
[----:B----4-:R0:W-:Y:S01]  /*2be0*/  @P2 STL [R11+0x30], R8 ;  /* 0x000030080b002387 */ /* 0x0101e20000100800 */
[----:B------:R-:W-:Y:S05]  /*2bf0*/  @!P3 BRA `(.L_x_156) ;  /* 0x000000000008b947 */ /* 0x000fea0003800000 */
[----:B0-----:R-:W2:Y:S04]  /*2c00*/  LDL R2, [R11+0xc] ;  /* 0x00000c000b027983 */ /* 0x001ea80000100800 */
[----:B--2---:R1:W-:Y:S02]  /*2c10*/  STL [R11+0x34], R2 ;  /* 0x000034020b007387 */ /* 0x0043e40000100800 */
.L_x_156:
[----:B------:R-:W-:-:S07]  /*2c20*/  VIADD R0, R0, 0x4 ;  /* 0x0000000400007836 */ /* 0x000fce0000000000 */
.L_x_155:
[----:B------:R-:W-:-:S09]  /*2c30*/  UISETP.NE.AND UP0, UPT, UR4, URZ, UPT ;  /* 0x000000ff0400728c */ /* 0x000fd2000bf05270 */
[----:B------:R-:W-:Y:S05]  /*2c40*/  BRA.U !UP0, `(.L_x_152) ;  /* 0x0000000108447547 */ /* 0x000fea000b800000 */
[----:B------:R-:W2:Y:S01]  /*2c50*/  LDC.64 R6, c[0x0][0x3a8] ;  /* 0x0000ea00ff067b82 */ /* 0x000ea20000000a00 */
[C---:B01----:R-:W-:Y:S01]  /*2c60*/  IMAD R5, R0.reuse, 0x4, R4 ;  /* 0x0000000400057824 */ /* 0x043fe200078e0204 */
[----:B------:R-:W-:Y:S01]  /*2c70*/  UIADD3 UR4, UPT, UPT, -UR4, URZ, URZ ;  /* 0x000000ff04047290 */ /* 0x000fe2000fffe1ff */
[C---:B------:R-:W-:Y:S02]  /*2c80*/  IMAD R2, R0.reuse, 0x4, R1 ;  /* 0x0000000400027824 */ /* 0x040fe400078e0201 */
[----:B--2---:R-:W-:-:S09]  /*2c90*/  IMAD.WIDE.U32 R6, R0, 0x4, R6 ;  /* 0x0000000400067825 */ /* 0x004fd200078e0006 */
.L_x_157:
[----:B------:R-:W2:Y:S02]  /*2ca0*/  LDG.E R0, desc[UR6][R6.64] ;  /* 0x0000000606007981 */ /* 0x000ea4000c1e1900 */
[----:B--2---:R-:W-:-:S13]  /*2cb0*/  ISETP.GT.AND P0, PT, R0, 0x1, PT ;  /* 0x000000010000780c */ /* 0x004fda0003f04270 */
[----:B------:R-:W-:Y:S04]  /*2cc0*/  @!P0 STL [R5], RZ ;  /* 0x000000ff05008387 */ /* 0x000fe80000100800 */
[----:B------:R0:W2:Y:S01]  /*2cd0*/  @P0 LDL R0, [R2] ;  /* 0x0000000002000983 */ /* 0x0000a20000100800 */
[----:B------:R-:W-:-:S04]  /*2ce0*/  UIADD3 UR4, UPT, UPT, UR4, 0x1, URZ ;  /* 0x0000000104047890 */ /* 0x000fc8000fffe0ff */
[----:B------:R-:W-:Y:S01]  /*2cf0*/  UISETP.NE.AND UP0, UPT, UR4, URZ, UPT ;  /* 0x000000ff0400728c */ /* 0x000fe2000bf05270 */
[----:B0-----:R-:W-:Y:S01]  /*2d00*/  IADD3 R2, PT, PT, R2, 0x4, RZ ;  /* 0x0000000402027810 */ /* 0x001fe20007ffe0ff */
[----:B--2---:R0:W-:Y:S01]  /*2d10*/  @P0 STL [R5], R0 ;  /* 0x0000000005000387 */ /* 0x0041e20000100800 */
[----:B------:R-:W-:-:S05]  /*2d20*/  IADD3 R6, P0, PT, R6, 0x4, RZ ;  /* 0x0000000406067810 */ /* 0x000fca0007f1e0ff */
[----:B------:R-:W-:Y:S02]  /*2d30*/  IMAD.X R7, RZ, RZ, R7, P0 ;  /* 0x000000ffff077224 */ /* 0x000fe400000e0607 */
[----:B0-----:R-:W-:Y:S01]  /*2d40*/  VIADD R5, R5, 0x4 ;  /* 0x0000000405057836 */ /* 0x001fe20000000000 */
[----:B------:R-:W-:Y:S06]  /*2d50*/  BRA.U UP0, `(.L_x_157) ;  /* 0xfffffffd00d07547 */ /* 0x000fec000b83ffff */
.L_x_152:
[----:B01----:R-:W0:Y:S01]  /*2d60*/  LDC R2, c[0x0][0x3b8] ;  /* 0x0000ee00ff027b82 */ /* 0x003e220000000800 */
[----:B------:R-:W-:Y:S01]  /*2d70*/  ISETP.NE.AND P2, PT, R20, RZ, PT ;  /* 0x000000ff1400720c */ /* 0x000fe20003f45270 */
[----:B------:R-:W-:Y:S01]  /*2d80*/  IMAD.MOV.U32 R0, RZ, RZ, RZ ;  /* 0x000000ffff007224 */ /* 0x000fe200078e00ff */
[----:B------:R-:W-:Y:S02]  /*2d90*/  MOV R17, RZ ;  /* 0x000000ff00117202 */ /* 0x000fe40000000f00 */
[----:B0-----:R-:W-:-:S13]  /*2da0*/  ISETP.GE.U32.AND P0, PT, R2, 0x10, PT ;  /* 0x000000100200780c */ /* 0x001fda0003f06070 */
[----:B------:R-:W-:Y:S05]  /*2db0*/  @!P0 BRA `(.L_x_158) ;  /* 0x0000000000dc8947 */ /* 0x000fea0003800000 */
[----:B------:R-:W0:Y:S01]  /*2dc0*/  LDCU.64 UR4, c[0x0][0x390] ;  /* 0x00007200ff0477ac */ /* 0x000e220008000a00 */
[----:B------:R-:W-:Y:S01]  /*2dd0*/  LOP3.LUT R0, R2, 0x7ffffff0, RZ, 0xc0, !PT ;  /* 0x7ffffff002007812 */ /* 0x000fe200078ec0ff */
[----:B------:R-:W-:Y:S02]  /*2de0*/  VIADD R5, R1, 0x20 ;  /* 0x0000002001057836 */ /* 0x000fe40000000000 */
[----:B------:R-:W-:Y:S01]  /*2df0*/  IMAD.MOV.U32 R17, RZ, RZ, RZ ;  /* 0x000000ffff117224 */ /* 0x000fe200078e00ff */
[----:B------:R-:W-:Y:S01]  /*2e00*/  IADD3 R16, PT, PT, -R0, RZ, RZ ;  /* 0x000000ff00107210 */ /* 0x000fe20007ffe1ff */
[----:B0-----:R-:W-:-:S04]  /*2e10*/  UIADD3 UR4, UP0, UPT, UR4, 0x20, URZ ;  /* 0x0000002004047890 */ /* 0x001fc8000ff1e0ff */
[----:B------:R-:W-:Y:S02]  /*2e20*/  UIADD3.X UR5, UPT, UPT, URZ, UR5, URZ, UP0, !UPT ;  /* 0x00000005ff057290 */ /* 0x000fe400087fe4ff */
[----:B------:R-:W-:-:S04]  /*2e30*/  IMAD.U32 R6, RZ, RZ, UR4 ;  /* 0x00000004ff067e24 */ /* 0x000fc8000f8e00ff */
[----:B------:R-:W-:-:S07]  /*2e40*/  IMAD.U32 R7, RZ, RZ, UR5 ;  /* 0x00000005ff077e24 */ /* 0x000fce000f8e00ff */
.L_x_159:
        /* <DEDUP_REMOVED lines=9> */
[----:B------:R-:W5:Y:S04]  /*2ee0*/  LDG.E R19, desc[UR6][R6.64+-0x8] ;  /* 0xfffff80606137981 */ /* 0x000f68000c1e1900 */
[----:B------:R-:W5:Y:S04]  /*2ef0*/  LDL.64 R8, [R5+-0x8] ;  /* 0xfffff80005087983 */ /* 0x000f680000100a00 */
[----:B------:R-:W5:Y:S01]  /*2f00*/  LDG.E R26, desc[UR6][R6.64+0x14] ;  /* 0x00001406061a7981 */ /* 0x000f62000c1e1900 */
[----:B--2---:R-:W-:-:S03]  /*2f10*/  IMAD R10, R10, R18, R17 ;  /* 0x000000120a0a7224 */ /* 0x004fc600078e0211 */
[----:B------:R-:W2:Y:S01]  /*2f20*/  LDG.E R18, desc[UR6][R6.64+-0x4] ;  /* 0xfffffc0606127981 */ /* 0x000ea2000c1e1900 */
[----:B---3--:R-:W-:-:S03]  /*2f30*/  IMAD R25, R11, R25, R10 ;  /* 0x000000190b197224 */ /* 0x008fc600078e020a */
[----:B------:R-:W3:Y:S04]  /*2f40*/  LDG.E R17, desc[UR6][R6.64] ;  /* 0x0000000606117981 */ /* 0x000ee8000c1e1900 */
[----:B------:R-:W3:Y:S01]  /*2f50*/  LDL.64 R10, [R5] ;  /* 0x00000000050a7983 */ /* 0x000ee20000100a00 */
[----:B----4-:R-:W-:-:S03]  /*2f60*/  IMAD R14, R14, R23, R25 ;  /* 0x000000170e0e7224 */ /* 0x010fc600078e0219 */
[----:B------:R-:W4:Y:S01]  /*2f70*/  LDG.E R23, desc[UR6][R6.64+0x18] ;  /* 0x0000180606177981 */ /* 0x000f22000c1e1900 */
[----:B-----5:R-:W-:-:S03]  /*2f80*/  IMAD R14, R15, R24, R14 ;  /* 0x000000180f0e7224 */ /* 0x020fc600078e020e */
[----:B------:R-:W5:Y:S01]  /*2f90*/  LDG.E R24, desc[UR6][R6.64+0x4] ;  /* 0x0000040606187981 */ /* 0x000f62000c1e1900 */
[----:B------:R-:W-:-:S03]  /*2fa0*/  IMAD R12, R12, R21, R14 ;  /* 0x000000150c0c7224 */ /* 0x000fc600078e020e */
[----:B------:R-:W4:Y:S01]  /*2fb0*/  LDL.64 R14, [R5+0x8] ;  /* 0x00000800050e7983 */ /* 0x000f220000100a00 */
[----:B------:R-:W-:-:S03]  /*2fc0*/  IMAD R12, R13, R22, R12 ;  /* 0x000000160d0c7224 */ /* 0x000fc600078e020c */
[----:B------:R-:W4:Y:S04]  /*2fd0*/  LDG.E R21, desc[UR6][R6.64+0x8] ;  /* 0x0000080606157981 */ /* 0x000f28000c1e1900 */
[----:B------:R-:W4:Y:S01]  /*2fe0*/  LDG.E R22, desc[UR6][R6.64+0xc] ;  /* 0x00000c0606167981 */ /* 0x000f22000c1e1900 */
[----:B------:R-:W-:-:S03]  /*2ff0*/  IMAD R8, R8, R19, R12 ;  /* 0x0000001308087224 */ /* 0x000fc600078e020c */
[----:B------:R-:W4:Y:S04]  /*3000*/  LDL.64 R12, [R5+0x10] ;  /* 0x00001000050c7983 */ /* 0x000f280000100a00 */
[----:B------:R-:W4:Y:S01]  /*3010*/  LDG.E R19, desc[UR6][R6.64+0x10] ;  /* 0x0000100606137981 */ /* 0x000f22000c1e1900 */
[----:B--2---:R-:W-:-:S03]  /*3020*/  IMAD R18, R9, R18, R8 ;  /* 0x0000001209127224 */ /* 0x004fc600078e0208 */
[----:B------:R-:W2:Y:S01]  /*3030*/  LDL.64 R8, [R5+0x18] ;  /* 0x0000180005087983 */ /* 0x000ea20000100a00 */
[----:B---3--:R-:W-:-:S03]  /*3040*/  IMAD R17, R10, R17, R18 ;  /* 0x000000110a117224 */ /* 0x008fc600078e0212 */
[----:B------:R0:W3:Y:S01]  /*3050*/  LDG.E R10, desc[UR6][R6.64+0x1c] ;  /* 0x00001c06060a7981 */ /* 0x0000e2000c1e1900 */
[----:B------:R-:W-:Y:S01]  /*3060*/  IADD3 R16, PT, PT, R16, 0x10, RZ ;  /* 0x0000001010107810 */ /* 0x000fe20007ffe0ff */
[----:B-----5:R-:W-:-:S03]  /*3070*/  IMAD R11, R11, R24, R17 ;  /* 0x000000180b0b7224 */ /* 0x020fc600078e0211 */
[----:B------:R-:W-:Y:S01]  /*3080*/  ISETP.NE.AND P0, PT, R16, RZ, PT ;  /* 0x000000ff1000720c */ /* 0x000fe20003f05270 */
[----:B----4-:R-:W-:-:S04]  /*3090*/  IMAD R11, R14, R21, R11 ;  /* 0x000000150e0b7224 */ /* 0x010fc800078e020b */
[----:B------:R-:W-:Y:S01]  /*30a0*/  IMAD R11, R15, R22, R11 ;  /* 0x000000160f0b7224 */ /* 0x000fe200078e020b */
[----:B0-----:R-:W-:-:S03]  /*30b0*/  IADD3 R6, P1, PT, R6, 0x40, RZ ;  /* 0x0000004006067810 */ /* 0x001fc60007f3e0ff */
[----:B------:R-:W-:-:S04]  /*30c0*/  IMAD R11, R12, R19, R11 ;  /* 0x000000130c0b7224 */ /* 0x000fc800078e020b */
[----:B------:R-:W-:Y:S02]  /*30d0*/  IMAD R11, R13, R26, R11 ;  /* 0x0000001a0d0b7224 */ /* 0x000fe400078e020b */
[----:B------:R-:W-:Y:S02]  /*30e0*/  IMAD.X R7, RZ, RZ, R7, P1 ;  /* 0x000000ffff077224 */ /* 0x000fe400008e0607 */
[----:B------:R-:W-:Y:S02]  /*30f0*/  VIADD R5, R5, 0x40 ;  /* 0x0000004005057836 */ /* 0x000fe40000000000 */
[----:B--2---:R-:W-:-:S04]  /*3100*/  IMAD R8, R8, R23, R11 ;  /* 0x0000001708087224 */ /* 0x004fc800078e020b */
[----:B---3--:R-:W-:Y:S01]  /*3110*/  IMAD R17, R9, R10, R8 ;  /* 0x0000000a09117224 */ /* 0x008fe200078e0208 */
[----:B------:R-:W-:Y:S06]  /*3120*/  @P0 BRA `(.L_x_159) ;  /* 0xfffffffc00480947 */ /* 0x000fec000383ffff */
.L_x_158:
[----:B------:R-:W-:Y:S05]  /*3130*/  @!P2 BRA `(.L_x_160) ;  /* 0x0000000000f0a947 */ /* 0x000fea0003800000 */
[----:B------:R-:W-:Y:S02]  /*3140*/  ISETP.GE.U32.AND P0, PT, R20, 0x8, PT ;  /* 0x000000081400780c */ /* 0x000fe40003f06070 */
[----:B------:R-:W-:-:S11]  /*3150*/  ISETP.NE.AND P1, PT, R3, RZ, PT ;  /* 0x000000ff0300720c */ /* 0x000fd60003f25270 */
[----:B------:R-:W-:Y:S05]  /*3160*/  @!P0 BRA `(.L_x_161) ;  /* 0x0000000000608947 */ /* 0x000fea0003800000 */
[----:B------:R-:W0:Y:S01]  /*3170*/  LDC.64 R6, c[0x0][0x390] ;  /* 0x0000e400ff067b82 */ /* 0x000e220000000a00 */
[----:B------:R-:W-:-:S05]  /*3180*/  LEA R18, R0, R1, 0x2 ;  /* 0x0000000100127211 */ /* 0x000fca00078e10ff */
        /* <DEDUP_REMOVED lines=22> */
.L_x_161:
[----:B------:R-:W-:Y:S05]  /*32f0*/  @!P1 BRA `(.L_x_160) ;  /* 0x0000000000809947 */ /* 0x000fea0003800000 */
[----:B------:R-:W-:Y:S02]  /*3300*/  ISETP.GE.U32.AND P0, PT, R3, 0x4, PT ;  /* 0x000000040300780c */ /* 0x000fe40003f06070 */
[----:B------:R-:W-:-:S04]  /*3310*/  LOP3.LUT R5, R2, 0x3, RZ, 0xc0, !PT ;  /* 0x0000000302057812 */ /* 0x000fc800078ec0ff */
[----:B------:R-:W-:-:S07]  /*3320*/  ISETP.NE.AND P1, PT, R5, RZ, PT ;  /* 0x000000ff0500720c */ /* 0x000fce0003f25270 */
[----:B------:R-:W-:Y:S06]  /*3330*/  @!P0 BRA `(.L_x_162) ;  /* 0x0000000000388947 */ /* 0x000fec0003800000 */
[----:B------:R-:W0:Y:S01]  /*3340*/  LDC.64 R6, c[0x0][0x390] ;  /* 0x0000e400ff067b82 */ /* 0x000e220000000a00 */
[----:B------:R-:W-:-:S05]  /*3350*/  IMAD R3, R0, 0x4, R1 ;  /* 0x0000000400037824 */ /* 0x000fca00078e0201 */
[----:B------:R-:W2:Y:S01]  /*3360*/  LDL.64 R8, [R3] ;  /* 0x0000000003087983 */ /* 0x000ea20000100a00 */
[----:B0-----:R-:W-:-:S03]  /*3370*/  IMAD.WIDE.U32 R10, R0, 0x4, R6 ;  /* 0x00000004000a7825 */ /* 0x001fc600078e0006 */
[----:B------:R-:W3:Y:S04]  /*3380*/  LDL.64 R6, [R3+0x8] ;  /* 0x0000080003067983 */ /* 0x000ee80000100a00 */
        /* <DEDUP_REMOVED lines=9> */
.L_x_162:
[----:B------:R-:W-:Y:S05]  /*3420*/  @!P1 BRA `(.L_x_160) ;  /* 0x0000000000349947 */ /* 0x000fea0003800000 */
[----:B------:R-:W0:Y:S01]  /*3430*/  LDC.64 R6, c[0x0][0x390] ;  /* 0x0000e400ff067b82 */ /* 0x000e220000000a00 */
[----:B------:R-:W-:Y:S02]  /*3440*/  IMAD.MOV R3, RZ, RZ, -R5 ;  /* 0x000000ffff037224 */ /* 0x000fe400078e0a05 */
[C---:B------:R-:W-:Y:S02]  /*3450*/  IMAD R8, R0.reuse, 0x4, R1 ;  /* 0x0000000400087824 */ /* 0x040fe400078e0201 */
[----:B0-----:R-:W-:-:S07]  /*3460*/  IMAD.WIDE.U32 R6, R0, 0x4, R6 ;  /* 0x0000000400067825 */ /* 0x001fce00078e0006 */
.L_x_163:
[----:B------:R0:W2:Y:S04]  /*3470*/  LDL R0, [R8] ;  /* 0x0000000008007983 */ /* 0x0000a80000100800 */
[----:B------:R1:W2:Y:S01]  /*3480*/  LDG.E R5, desc[UR6][R6.64] ;  /* 0x0000000606057981 */ /* 0x0002a2000c1e1900 */
[----:B------:R-:W-:Y:S01]  /*3490*/  VIADD R3, R3, 0x1 ;  /* 0x0000000103037836 */ /* 0x000fe20000000000 */
[----:B0-----:R-:W-:-:S04]  /*34a0*/  IADD3 R8, PT, PT, R8, 0x4, RZ ;  /* 0x0000000408087810 */ /* 0x001fc80007ffe0ff */
[----:B------:R-:W-:Y:S02]  /*34b0*/  ISETP.NE.AND P0, PT, R3, RZ, PT ;  /* 0x000000ff0300720c */ /* 0x000fe40003f05270 */
[----:B-1----:R-:W-:-:S05]  /*34c0*/  IADD3 R6, P1, PT, R6, 0x4, RZ ;  /* 0x0000000406067810 */ /* 0x002fca0007f3e0ff */
[----:B------:R-:W-:Y:S02]  /*34d0*/  IMAD.X R7, RZ, RZ, R7, P1 ;  /* 0x000000ffff077224 */ /* 0x000fe400008e0607 */
[----:B--2---:R-:W-:-:S04]  /*34e0*/  IMAD R17, R0, R5, R17 ;  /* 0x0000000500117224 */ /* 0x004fc800078e0211 */
[----:B------:R-:W-:Y:S05]  /*34f0*/  @P0 BRA `(.L_x_163) ;  /* 0xfffffffc00dc0947 */ /* 0x000fea000383ffff */
.L_x_160:
[--C-:B------:R-:W-:Y:S01]  /*3500*/  SHF.R.S32.HI R7, RZ, 0x1f, R17.reuse ;  /* 0x0000001fff077819 */ /* 0x100fe20000011411 */
[----:B------:R-:W-:-:S07]  /*3510*/  IMAD.MOV.U32 R6, RZ, RZ, R17 ;  /* 0x000000ffff067224 */ /* 0x000fce00078e0011 */
.L_x_144:
[----:B------:R-:W-:Y:S02]  /*3520*/  ISETP.GE.AND P0, PT, R2, 0x1, PT ;  /* 0x000000010200780c */ /* 0x000fe40003f06270 */
[----:B------:R-:W-:-:S11]  /*3530*/  CS2R R10, SRZ ;  /* 0x00000000000a7805 */ /* 0x000fd6000001ff00 */
[----:B------:R-:W-:Y:S05]  /*3540*/  @!P0 BRA `(.L_x_164) ;  /* 0x0000000800088947 */ /* 0x000fea0003800000 */
[C---:B------:R-:W-:Y:S01]  /*3550*/  IADD3 R0, PT, PT, R2.reuse, -0x1, RZ ;  /* 0xffffffff02007810 */ /* 0x040fe20007ffe0ff */
[----:B------:R-:W-:Y:S01]  /*3560*/  IMAD.MOV.U32 R18, RZ, RZ, RZ ;  /* 0x000000ffff127224 */ /* 0x000fe200078e00ff */
[----:B------:R-:W-:Y:S01]  /*3570*/  LOP3.LUT R5, R2, 0xf, RZ, 0xc0, !PT ;  /* 0x0000000f02057812 */ /* 0x000fe200078ec0ff */
[----:B------:R-:W-:Y:S01]  /*3580*/  IMAD.MOV.U32 R9, RZ, RZ, RZ ;  /* 0x000000ffff097224 */ /* 0x000fe200078e00ff */
[----:B------:R-:W-:Y:S02]  /*3590*/  ISETP.GE.U32.AND P0, PT, R0, 0xf, PT ;  /* 0x0000000f0000780c */ /* 0x000fe40003f06070 */
[----:B------:R-:W-:-:S11]  /*35a0*/  ISETP.NE.AND P2, PT, R5, RZ, PT ;  /* 0x000000ff0500720c */ /* 0x000fd60003f45270 */
[----:B------:R-:W-:Y:S05]  /*35b0*/  @!P0 BRA `(.L_x_165) ;  /* 0x0000000000e48947 */ /* 0x000fea0003800000 */
[----:B------:R-:W0:Y:S01]  /*35c0*/  LDCU.64 UR4, c[0x0][0x3b0] ;  /* 0x00007600ff0477ac */ /* 0x000e220008000a00 */
[----:B------:R-:W-:Y:S01]  /*35d0*/  LOP3.LUT R18, R2, 0x7ffffff0, RZ, 0xc0, !PT ;  /* 0x7ffffff002127812 */ /* 0x000fe200078ec0ff */
[----:B------:R-:W-:Y:S01]  /*35e0*/  IMAD.MOV.U32 R9, RZ, RZ, RZ ;  /* 0x000000ffff097224 */ /* 0x000fe200078e00ff */
[----:B------:R-:W-:-:S03]  /*35f0*/  IADD3 R3, PT, PT, R1, 0x48, RZ ;  /* 0x0000004801037810 */ /* 0x000fc60007ffe0ff */
[----:B------:R-:W-:Y:S01]  /*3600*/  IMAD.MOV R0, RZ, RZ, -R18 ;  /* 0x000000ffff007224 */ /* 0x000fe200078e0a12 */
[----:B0-----:R-:W-:-:S04]  /*3610*/  UIADD3 UR4, UP0, UPT, UR4, 0x20, URZ ;  /* 0x0000002004047890 */ /* 0x001fc8000ff1e0ff */
[----:B------:R-:W-:Y:S02]  /*3620*/  UIADD3.X UR5, UPT, UPT, URZ, UR5, URZ, UP0, !UPT ;  /* 0x00000005ff057290 */ /* 0x000fe400087fe4ff */
[----:B------:R-:W-:-:S04]  /*3630*/  MOV R13, UR4 ;  /* 0x00000004000d7c02 */ /* 0x000fc80008000f00 */
[----:B------:R-:W-:-:S07]  /*3640*/  IMAD.U32 R12, RZ, RZ, UR5 ;  /* 0x00000005ff0c7e24 */ /* 0x000fce000f8e00ff */
.L_x_166:
[----:B------:R-:W-:Y:S01]  /*3650*/  IMAD.MOV.U32 R10, RZ, RZ, R13 ;  /* 0x000000ffff0a7224 */ /* 0x000fe200078e000d */
        /* <DEDUP_REMOVED lines=10> */
[----:B------:R-:W5:Y:S01]  /*3700*/  LDG.E R21, desc[UR6][R10.64+-0x8] ;  /* 0xfffff8060a157981 */ /* 0x000f62000c1e1900 */
[----:B--2---:R-:W-:-:S03]  /*3710*/  IMAD R14, R14, R8, R9 ;  /* 0x000000080e0e7224 */ /* 0x004fc600078e0209 */
[----:B------:R-:W2:Y:S01]  /*3720*/  LDL.64 R8, [R3+-0x8] ;  /* 0xfffff80003087983 */ /* 0x000ea20000100a00 */
[----:B---3--:R-:W-:-:S03]  /*3730*/  IMAD R14, R15, R24, R14 ;  /* 0x000000180f0e7224 */ /* 0x008fc600078e020e */
[----:B------:R-:W3:Y:S01]  /*3740*/  LDG.E R24, desc[UR6][R10.64+-0x4] ;  /* 0xfffffc060a187981 */ /* 0x000ee2000c1e1900 */
[----:B----4-:R-:W-:-:S03]  /*3750*/  IMAD R16, R16, R19, R14 ;  /* 0x0000001310107224 */ /* 0x010fc600078e020e */
[----:B------:R-:W4:Y:S04]  /*3760*/  LDL.64 R14, [R3] ;  /* 0x00000000030e7983 */ /* 0x000f280000100a00 */
[----:B------:R-:W4:Y:S01]  /*3770*/  LDG.E R19, desc[UR6][R10.64] ;  /* 0x000000060a137981 */ /* 0x000f22000c1e1900 */
[----:B-----5:R-:W-:-:S03]  /*3780*/  IMAD R16, R17, R22, R16 ;  /* 0x0000001611107224 */ /* 0x020fc600078e0210 */
[----:B------:R-:W5:Y:S01]  /*3790*/  LDG.E R22, desc[UR6][R10.64+0x4] ;  /* 0x000004060a167981 */ /* 0x000f62000c1e1900 */
[----:B------:R-:W-:-:S03]  /*37a0*/  IMAD R12, R12, R23, R16 ;  /* 0x000000170c0c7224 */ /* 0x000fc600078e0210 */
[----:B------:R-:W5:Y:S01]  /*37b0*/  LDL.64 R16, [R3+0x8] ;  /* 0x0000080003107983 */ /* 0x000f620000100a00 */
[----:B------:R-:W-:-:S03]  /*37c0*/  IMAD R12, R13, R20, R12 ;  /* 0x000000140d0c7224 */ /* 0x000fc600078e020c */
[----:B------:R-:W5:Y:S04]  /*37d0*/  LDG.E R23, desc[UR6][R10.64+0x8] ;  /* 0x000008060a177981 */ /* 0x000f68000c1e1900 */
[----:B------:R-:W5:Y:S01]  /*37e0*/  LDG.E R20, desc[UR6][R10.64+0xc] ;  /* 0x00000c060a147981 */ /* 0x000f62000c1e1900 */
[----:B--2---:R-:W-:-:S03]  /*37f0*/  IMAD R8, R8, R21, R12 ;  /* 0x0000001508087224 */ /* 0x004fc600078e020c */
[----:B------:R-:W2:Y:S01]  /*3800*/  LDL.64 R12, [R3+0x10] ;  /* 0x00001000030c7983 */ /* 0x000ea20000100a00 */
[----:B---3--:R-:W-:-:S03]  /*3810*/  IMAD R8, R9, R24, R8 ;  /* 0x0000001809087224 */ /* 0x008fc600078e0208 */
[----:B------:R-:W2:Y:S04]  /*3820*/  LDG.E R21, desc[UR6][R10.64+0x10] ;  /* 0x000010060a157981 */ /* 0x000ea8000c1e1900 */
[----:B------:R-:W3:Y:S01]  /*3830*/  LDG.E R24, desc[UR6][R10.64+0x14] ;  /* 0x000014060a187981 */ /* 0x000ee2000c1e1900 */
[----:B----4-:R-:W-:-:S03]  /*3840*/  IMAD R25, R14, R19, R8 ;  /* 0x000000130e197224 */ /* 0x010fc600078e0208 */
[----:B------:R0:W4:Y:S04]  /*3850*/  LDL.64 R8, [R3+0x18] ;  /* 0x0000180003087983 */ /* 0x0001280000100a00 */
[----:B------:R-:W4:Y:S04]  /*3860*/  LDG.E R19, desc[UR6][R10.64+0x18] ;  /* 0x000018060a137981 */ /* 0x000f28000c1e1900 */
[----:B------:R-:W4:Y:S01]  /*3870*/  LDG.E R14, desc[UR6][R10.64+0x1c] ;  /* 0x00001c060a0e7981 */ /* 0x000f22000c1e1900 */
[----:B-----5:R-:W-:Y:S02]  /*3880*/  IMAD R15, R15, R22, R25 ;  /* 0x000000160f0f7224 */ /* 0x020fe400078e0219 */
[----:B------:R-:W-:-:S02]  /*3890*/  VIADD R0, R0, 0x10 ;  /* 0x0000001000007836 */ /* 0x000fc40000000000 */
[----:B------:R-:W-:-:S03]  /*38a0*/  IMAD R15, R16, R23, R15 ;  /* 0x00000017100f7224 */ /* 0x000fc600078e020f */
[----:B------:R-:W-:Y:S01]  /*38b0*/  ISETP.NE.AND P0, PT, R0, RZ, PT ;  /* 0x000000ff0000720c */ /* 0x000fe20003f05270 */
[----:B------:R-:W-:Y:S01]  /*38c0*/  IMAD R15, R17, R20, R15 ;  /* 0x00000014110f7224 */ /* 0x000fe200078e020f */
[----:B0-----:R-:W-:-:S03]  /*38d0*/  IADD3 R3, PT, PT, R3, 0x40, RZ ;  /* 0x0000004003037810 */ /* 0x001fc60007ffe0ff */
[----:B--2---:R-:W-:-:S04]  /*38e0*/  IMAD R12, R12, R21, R15 ;  /* 0x000000150c0c7224 */ /* 0x004fc800078e020f */
[----:B---3--:R-:W-:Y:S01]  /*38f0*/  IMAD R12, R13, R24, R12 ;  /* 0x000000180d0c7224 */ /* 0x008fe200078e020c */
[----:B------:R-:W-:-:S03]  /*3900*/  IADD3 R13, P1, PT, R10, 0x40, RZ ;  /* 0x000000400a0d7810 */ /* 0x000fc60007f3e0ff */
[----:B----4-:R-:W-:Y:S02]  /*3910*/  IMAD R8, R8, R19, R12 ;  /* 0x0000001308087224 */ /* 0x010fe400078e020c */
[----:B------:R-:W-:Y:S02]  /*3920*/  IMAD.X R12, RZ, RZ, R11, P1 ;  /* 0x000000ffff0c7224 */ /* 0x000fe400008e060b */
[----:B------:R-:W-:Y:S01]  /*3930*/  IMAD R9, R9, R14, R8 ;  /* 0x0000000e09097224 */ /* 0x000fe200078e0208 */
[----:B------:R-:W-:Y:S06]  /*3940*/  @P0 BRA `(.L_x_166) ;  /* 0xfffffffc00400947 */ /* 0x000fec000383ffff */
.L_x_165:
[----:B------:R-:W-:Y:S05]  /*3950*/  @!P2 BRA `(.L_x_167) ;  /* 0x0000000000fca947 */ /* 0x000fea0003800000 */
[----:B------:R-:W-:Y:S02]  /*3960*/  ISETP.GE.U32.AND P0, PT, R5, 0x8, PT ;  /* 0x000000080500780c */ /* 0x000fe40003f06070 */
[----:B------:R-:W-:-:S04]  /*3970*/  LOP3.LUT R23, R2, 0x7, RZ, 0xc0, !PT ;  /* 0x0000000702177812 */ /* 0x000fc800078ec0ff */
[----:B------:R-:W-:-:S07]  /*3980*/  ISETP.NE.AND P1, PT, R23, RZ, PT ;  /* 0x000000ff1700720c */ /* 0x000fce0003f25270 */
[----:B------:R-:W-:Y:S06]  /*3990*/  @!P0 BRA `(.L_x_168) ;  /* 0x0000000000608947 */ /* 0x000fec0003800000 */
[----:B------:R-:W0:Y:S01]  /*39a0*/  LDC.64 R20, c[0x0][0x3b0] ;  /* 0x0000ec00ff147b82 */ /* 0x000e220000000a00 */
[----:B------:R-:W-:-:S05]  /*39b0*/  IMAD R26, R18, 0x4, R1 ;  /* 0x00000004121a7824 */ /* 0x000fca00078e0201 */
        /* <DEDUP_REMOVED lines=22> */
.L_x_168:
[----:B------:R-:W-:Y:S05]  /*3b20*/  @!P1 BRA `(.L_x_167) ;  /* 0x0000000000889947 */ /* 0x000fea0003800000 */
[----:B------:R-:W-:Y:S02]  /*3b30*/  ISETP.GE.U32.AND P0, PT, R23, 0x4, PT ;  /* 0x000000041700780c */ /* 0x000fe40003f06070 */
[----:B------:R-:W-:-:S04]  /*3b40*/  LOP3.LUT R2, R2, 0x3, RZ, 0xc0, !PT ;  /* 0x0000000302027812 */ /* 0x000fc800078ec0ff */
[----:B------:R-:W-:-:S07]  /*3b50*/  ISETP.NE.AND P1, PT, R2, RZ, PT ;  /* 0x000000ff0200720c */ /* 0x000fce0003f25270 */
[----:B------:R-:W-:Y:S06]  /*3b60*/  @!P0 BRA `(.L_x_169) ;  /* 0x0000000000388947 */ /* 0x000fec0003800000 */
[----:B------:R-:W0:Y:S01]  /*3b70*/  LDC.64 R10, c[0x0][0x3b0] ;  /* 0x0000ec00ff0a7b82 */ /* 0x000e220000000a00 */
        /* <DEDUP_REMOVED lines=13> */
.L_x_169:
[----:B------:R-:W-:Y:S05]  /*3c50*/  @!P1 BRA `(.L_x_167) ;  /* 0x00000000003c9947 */ /* 0x000fea0003800000 */
[----:B------:R-:W0:Y:S01]  /*3c60*/  LDC.64 R10, c[0x0][0x3b0] ;  /* 0x0000ec00ff0a7b82 */ /* 0x000e220000000a00 */
[----:B------:R-:W-:Y:S02]  /*3c70*/  IMAD.MOV R0, RZ, RZ, -R2 ;  /* 0x000000ffff007224 */ /* 0x000fe400078e0a02 */
[----:B0-----:R-:W-:-:S04]  /*3c80*/  IMAD.WIDE.U32 R10, R18, 0x4, R10 ;  /* 0x00000004120a7825 */ /* 0x001fc800078e000a */
[----:B------:R-:W-:-:S07]  /*3c90*/  IMAD R18, R18, 0x4, R4 ;  /* 0x0000000412127824 */ /* 0x000fce00078e0204 */
.L_x_170:
[----:B------:R-:W-:Y:S01]  /*3ca0*/  MOV R2, R10 ;  /* 0x0000000a00027202 */ /* 0x000fe20000000f00 */
[----:B------:R-:W-:Y:S01]  /*3cb0*/  IMAD.MOV.U32 R3, RZ, RZ, R11 ;  /* 0x000000ffff037224 */ /* 0x000fe200078e000b */
[----:B------:R0:W2:Y:S04]  /*3cc0*/  LDL R4, [R18] ;  /* 0x0000000012047983 */ /* 0x0000a80000100800 */
[----:B------:R-:W2:Y:S01]  /*3cd0*/  LDG.E R2, desc[UR6][R2.64] ;  /* 0x0000000602027981 */ /* 0x000ea2000c1e1900 */
[----:B------:R-:W-:Y:S01]  /*3ce0*/  VIADD R0, R0, 0x1 ;  /* 0x0000000100007836 */ /* 0x000fe20000000000 */
[----:B------:R-:W-:Y:S02]  /*3cf0*/  IADD3 R10, P1, PT, R10, 0x4, RZ ;  /* 0x000000040a0a7810 */ /* 0x000fe40007f3e0ff */
[----:B0-----:R-:W-:-:S02]  /*3d00*/  IADD3 R18, PT, PT, R18, 0x4, RZ ;  /* 0x0000000412127810 */ /* 0x001fc40007ffe0ff */
[----:B------:R-:W-:Y:S01]  /*3d10*/  ISETP.NE.AND P0, PT, R0, RZ, PT ;  /* 0x000000ff0000720c */ /* 0x000fe20003f05270 */
[----:B------:R-:W-:Y:S02]  /*3d20*/  IMAD.X R11, RZ, RZ, R11, P1 ;  /* 0x000000ffff0b7224 */ /* 0x000fe400008e060b */
[----:B--2---:R-:W-:-:S10]  /*3d30*/  IMAD R9, R4, R2, R9 ;  /* 0x0000000204097224 */ /* 0x004fd400078e0209 */
[----:B------:R-:W-:Y:S05]  /*3d40*/  @P0 BRA `(.L_x_170) ;  /* 0xfffffffc00d40947 */ /* 0x000fea000383ffff */
.L_x_167:
[--C-:B------:R-:W-:Y:S01]  /*3d50*/  SHF.R.S32.HI R11, RZ, 0x1f, R9.reuse ;  /* 0x0000001fff0b7819 */ /* 0x100fe20000011409 */
[----:B------:R-:W-:-:S07]  /*3d60*/  IMAD.MOV.U32 R10, RZ, RZ, R9 ;  /* 0x000000ffff0a7224 */ /* 0x000fce00078e0009 */
.L_x_164:
[----:B------:R-:W0:Y:S01]  /*3d70*/  LDCU.64 UR4, c[0x0][0x3a0] ;  /* 0x00007400ff0477ac */ /* 0x000e220008000a00 */
[----:B------:R-:W1:Y:S01]  /*3d80*/  LDC R0, c[0x0][0x3bc] ;  /* 0x0000ef00ff007b82 */ /* 0x000e620000000800 */
[----:B0-----:R-:W-:-:S04]  /*3d90*/  LEA R2, P0, R10, UR4, 0x2 ;  /* 0x000000040a027c11 */ /* 0x001fc8000f8010ff */
[----:B------:R-:W-:-:S05]  /*3da0*/  LEA.HI.X R3, R10, UR5, R11, 0x2, P0 ;  /* 0x000000050a037c11 */ /* 0x000fca00080f140b */
[----:B------:R0:W5:Y:S01]  /*3db0*/  LDG.E R2, desc[UR6][R2.64] ;  /* 0x0000000602027981 */ /* 0x000162000c1e1900 */
[----:B-1----:R-:W-:Y:S01]  /*3dc0*/  ISETP.GT.AND P0, PT, R0, 0x9, PT ;  /* 0x000000090000780c */ /* 0x002fe20003f04270 */
[----:B------:R-:W-:-:S12]  /*3dd0*/  BSSY.RECONVERGENT B0, `(.L_x_171) ;  /* 0x000014e000007945 */ /* 0x000fd80003800200 */
[----:B0-----:R-:W-:Y:S05]  /*3de0*/  @P0 BRA `(.L_x_172) ;  /* 0x0000000400ec0947 */ /* 0x001fea0003800000 */
        /* <DEDUP_REMOVED lines=8> */
[----:B-----5:R-:W-:Y:S01]  /*3e70*/  FMUL R2, RZ, R2 ;  /* 0x00000002ff027220 */ /* 0x020fe20000400000 */
[----:B------:R-:W-:Y:S06]  /*3e80*/  BRA `(.L_x_177) ;  /* 0x0000001400087947 */ /* 0x000fec0003800000 */
.L_x_175:
[----:B-----5:R-:W-:Y:S01]  /*3e90*/  FADD R2, RZ, R2 ;  /* 0x00000002ff027221 */ /* 0x020fe20000000000 */
[----:B------:R-:W-:Y:S06]  /*3ea0*/  BRA `(.L_x_177) ;  /* 0x0000001400007947 */ /* 0x000fec0003800000 */
.L_x_174:
[----:B------:R-:W-:-:S04]  /*3eb0*/  MOV R3, 0xfffffffd ;  /* 0xfffffffd00037802 */ /* 0x000fc80000000f00 */
[----:B------:R-:W-:-:S05]  /*3ec0*/  VIADDMNMX.U32 R0, R0, R3, 0x2, PT ;  /* 0x0000000200007446 */ /* 0x000fca0003800003 */
[----:B------:R-:W-:-:S04]  /*3ed0*/  IMAD.SHL.U32 R0, R0, 0x4, RZ ;  /* 0x0000000400007824 */ /* 0x000fc800078e00ff */
[----:B------:R-:W0:Y:S02]  /*3ee0*/  LDC R4, c[0x2][R0] ;  /* 0x0080000000047b82 */ /* 0x000e240000000800 */
[----:B0-----:R-:W-:-:S04]  /*3ef0*/  SHF.R.S32.HI R5, RZ, 0x1f, R4 ;  /* 0x0000001fff057819 */ /* 0x001fc80000011404 */
.L_x_235:
[----:B------:R-:W-:Y:S05]  /*3f00*/  BRX R4 -0x3f10                                                      (*"BRANCH_TARGETS .L_x_177,.L_x_237,.L_x_176"*) ;  /* 0xffffffc0043c7949 */ /* 0x000fea000383ffff */
.L_x_237:
[----:B-----5:R-:W-:Y:S01]  /*3f10*/  FADD R2, -R2, -RZ ;  /* 0x800000ff02027221 */ /* 0x020fe20000000100 */
[----:B------:R-:W-:Y:S06]  /*3f20*/  BRA `(.L_x_177) ;  /* 0x0000001000e07947 */ /* 0x000fec0003800000 */
.L_x_173:
[----:B------:R-:W-:-:S13]  /*3f30*/  ISETP.GT.AND P0, PT, R0, 0x6, PT ;  /* 0x000000060000780c */ /* 0x000fda0003f04270 */
[----:B------:R-:W-:Y:S05]  /*3f40*/  @P0 BRA `(.L_x_178) ;  /* 0x0000000000280947 */ /* 0x000fea0003800000 */
[----:B------:R-:W-:-:S05]  /*3f50*/  VIADD R0, R0, 0xfffffffb ;  /* 0xfffffffb00007836 */ /* 0x000fca0000000000 */
[----:B------:R-:W-:-:S04]  /*3f60*/  VIMNMX.U32 R0, PT, PT, R0, 0x2, PT ;  /* 0x0000000200007848 */ /* 0x000fc80003fe0000 */
[----:B------:R-:W-:-:S04]  /*3f70*/  SHF.L.U32 R0, R0, 0x2, RZ ;  /* 0x0000000200007819 */ /* 0x000fc800000006ff */
[----:B------:R-:W0:Y:S02]  /*3f80*/  LDC R4, c[0x2][R0+0xc] ;  /* 0x0080030000047b82 */ /* 0x000e240000000800 */
[----:B0-----:R-:W-:-:S04]  /*3f90*/  SHF.R.S32.HI R5, RZ, 0x1f, R4 ;  /* 0x0000001fff057819 */ /* 0x001fc80000011404 */
.L_x_239:
[----:B------:R-:W-:Y:S05]  /*3fa0*/  BRX R4 -0x3fb0                                                      (*"BRANCH_TARGETS .L_x_240,.L_x_241,.L_x_176"*) ;  /* 0xffffffc004147949 */ /* 0x000fea000383ffff */
.L_x_241:
[----:B-----5:R-:W-:Y:S01]  /*3fb0*/  FSET.BF.EQ.AND R2, R2, RZ, PT ;  /* 0x000000ff0202720a */ /* 0x020fe20003802000 */
[----:B------:R-:W-:Y:S06]  /*3fc0*/  BRA `(.L_x_177) ;  /* 0x0000001000b87947 */ /* 0x000fec0003800000 */
.L_x_240:
[----:B-----5:R-:W-:Y:S01]  /*3fd0*/  FSET.BF.LT.AND R2, R2, RZ, PT ;  /* 0x000000ff0202720a */ /* 0x020fe20003801000 */
[----:B------:R-:W-:Y:S06]  /*3fe0*/  BRA `(.L_x_177) ;  /* 0x0000001000b07947 */ /* 0x000fec0003800000 */
.L_x_178:
[----:B------:R-:W-:-:S05]  /*3ff0*/  IMAD.MOV.U32 R3, RZ, RZ, -0x7 ;  /* 0xfffffff9ff037424 */ /* 0x000fca00078e00ff */
[----:B------:R-:W-:-:S05]  /*4000*/  VIADDMNMX.U32 R0, R0, R3, 0x3, PT ;  /* 0x0000000300007446 */ /* 0x000fca0003800003 */
[----:B------:R-:W-:-:S04]  /*4010*/  IMAD.SHL.U32 R0, R0, 0x4, RZ ;  /* 0x0000000400007824 */ /* 0x000fc800078e00ff */
[----:B------:R-:W0:Y:S02]  /*4020*/  LDC R4, c[0x2][R0+0x18] ;  /* 0x0080060000047b82 */ /* 0x000e240000000800 */
[----:B0-----:R-:W-:-:S04]  /*4030*/  SHF.R.S32.HI R5, RZ, 0x1f, R4 ;  /* 0x0000001fff057819 */ /* 0x001fc80000011404 */
.L_x_243:
[----:B------:R-:W-:Y:S05]  /*4040*/  BRX R4 -0x4050                                                      (*"BRANCH_TARGETS .L_x_244,.L_x_245,.L_x_246,.L_x_176"*) ;  /* 0xffffffbc04ec7949 */ /* 0x000fea000383ffff */
.L_x_246:
[----:B-----5:R-:W-:Y:S01]  /*4050*/  HFMA2 R2, -RZ, RZ, 0, 0 ;  /* 0x00000000ff027431 */ /* 0x020fe200000001ff */
[----:B------:R-:W-:Y:S06]  /*4060*/  BRA `(.L_x_177) ;  /* 0x0000001000907947 */ /* 0x000fec0003800000 */
.L_x_244:
[----:B-----5:R-:W-:Y:S01]  /*4070*/  FSETP.GE.AND P0, PT, R2, RZ, PT ;  /* 0x000000ff0200720b */ /* 0x020fe20003f06000 */
[----:B------:R-:W-:-:S12]  /*4080*/  BSSY.RECONVERGENT B1, `(.L_x_179) ;  /* 0x0000044000017945 */ /* 0x000fd80003800200 */
[----:B------:R-:W-:Y:S05]  /*4090*/  @!P0 BRA `(.L_x_180) ;  /* 0x00000000007c8947 */ /* 0x000fea0003800000 */
[----:B------:R-:W-:Y:S01]  /*40a0*/  IMAD.MOV.U32 R3, RZ, RZ, 0x3bbb989d ;  /* 0x3bbb989dff037424 */ /* 0x000fe200078e00ff */
[----:B------:R-:W-:Y:S01]  /*40b0*/  BSSY.RECONVERGENT B2, `(.L_x_181) ;  /* 0x000001b000027945 */ /* 0x000fe20003800200 */
[----:B------:R-:W-:Y:S02]  /*40c0*/  IMAD.MOV.U32 R5, RZ, RZ, 0x437c0000 ;  /* 0x437c0000ff057424 */ /* 0x000fe400078e00ff */
        /* <DEDUP_REMOVED lines=19> */
[----:B------:R-:W-:-:S05]  /*4200*/  LOP3.LUT R0, R11, 0x7fffffff, RZ, 0xc0, !PT ;  /* 0x7fffffff0b007812 */ /* 0x000fca00078ec0ff */
[----:B------:R-:W-:Y:S01]  /*4210*/  VIADD R8, R0, 0xfff00000 ;  /* 0xfff0000000087836 */ /* 0x000fe20000000000 */
[----:B------:R-:W-:-:S07]  /*4220*/  MOV R0, 0x4240 ;  /* 0x0000424000007802 */ /* 0x000fce0000000f00 */
[----:B------:R-:W-:Y:S05]  /*4230*/  CALL.REL.NOINC `($__internal_6_$__cuda_sm20_dblrcp_rn_slowpath_v3) ;  /* 0x0000001000347944 */ /* 0x000fea0003c00000 */
[----:B------:R-:W-:Y:S01]  /*4240*/  MOV R2, R4 ;  /* 0x0000000400027202 */ /* 0x000fe20000000f00 */
[----:B------:R-:W-:-:S07]  /*4250*/  IMAD.MOV.U32 R3, RZ, RZ, R5 ;  /* 0x000000ffff037224 */ /* 0x000fce00078e0005 */
.L_x_182:
[----:B------:R-:W-:Y:S05]  /*4260*/  BSYNC.RECONVERGENT B2 ;  /* 0x0000000000027941 */ /* 0x000fea0003800200 */
.L_x_181:
[----:B------:R0:W1:Y:S01]  /*4270*/  F2F.F32.F64 R2, R2 ;  /* 0x0000000200027310 */ /* 0x0000620000301000 */
[----:B------:R-:W-:Y:S05]  /*4280*/  BRA `(.L_x_183) ;  /* 0x00000000008c7947 */ /* 0x000fea0003800000 */
.L_x_180:
        /* <DEDUP_REMOVED lines=9> */
[----:B------:R-:W-:-:S03]  /*4320*/  IMAD.MOV.U32 R2, RZ, RZ, 0x1 ;  /* 0x00000001ff027424 */ /* 0x000fc600078e00ff */
        /* <DEDUP_REMOVED lines=20> */
[----:B------:R-:W-:Y:S05]  /*4470*/  CALL.REL.NOINC `($__internal_7_$__cuda_sm20_div_rn_f64_full) ;  /* 0x00000010004c7944 */ /* 0x000fea0003c00000 */
[----:B------:R-:W-:Y:S01]  /*4480*/  IMAD.MOV.U32 R2, RZ, RZ, R12 ;  /* 0x000000ffff027224 */ /* 0x000fe200078e000c */
[----:B------:R-:W-:-:S07]  /*4490*/  MOV R3, R13 ;  /* 0x0000000d00037202 */ /* 0x000fce0000000f00 */
.L_x_185:
[----:B------:R-:W-:Y:S05]  /*44a0*/  BSYNC.RECONVERGENT B2 ;  /* 0x0000000000027941 */ /* 0x000fea0003800200 */
.L_x_184:
[----:B------:R2:W3:Y:S02]  /*44b0*/  F2F.F32.F64 R2, R2 ;  /* 0x0000000200027310 */ /* 0x0004e40000301000 */
.L_x_183:
[----:B------:R-:W-:Y:S05]  /*44c0*/  BSYNC.RECONVERGENT B1 ;  /* 0x0000000000017941 */ /* 0x000fea0003800200 */
.L_x_179:
[----:B------:R-:W-:Y:S05]  /*44d0*/  BRA `(.L_x_177) ;  /* 0x0000000c00747947 */ /* 0x000fea0003800000 */
.L_x_245:
[----:B-----5:R-:W0:Y:S01]  /*44e0*/  F2F.F64.F32 R2, R2 ;  /* 0x0000000200027310 */ /* 0x020e220000201800 */
[----:B------:R-:W-:Y:S01]  /*44f0*/  IMAD.MOV.U32 R0, RZ, RZ, RZ ;  /* 0x000000ffff007224 */ /* 0x000fe200078e00ff */
[----:B------:R-:W-:Y:S01]  /*4500*/  MOV R4, RZ ;  /* 0x000000ff00047202 */ /* 0x000fe20000000f00 */
[----:B0-----:R-:W-:Y:S01]  /*4510*/  DSETP.MAX.AND P0, P1, RZ, R2, PT ;  /* 0x00000002ff00722a */ /* 0x001fe2000390f000 */
[----:B------:R-:W-:Y:S02]  /*4520*/  IMAD.MOV.U32 R9, RZ, RZ, R3 ;  /* 0x000000ffff097224 */ /* 0x000fe400078e0003 */
[----:B------:R-:W-:-:S03]  /*4530*/  IMAD.MOV.U32 R5, RZ, RZ, R2 ;  /* 0x000000ffff057224 */ /* 0x000fc600078e0002 */
[----:B------:R-:W-:Y:S02]  /*4540*/  FSEL R11, R0, R9, P0 ;  /* 0x00000009000b7208 */ /* 0x000fe40000000000 */
[----:B------:R-:W-:-:S06]  /*4550*/  SEL R4, R4, R5, P0 ;  /* 0x0000000504047207 */ /* 0x000fcc0000000000 */
[----:B------:R-:W-:-:S05]  /*4560*/  @P1 LOP3.LUT R11, R9, 0x80000, RZ, 0xfc, !PT ;  /* 0x00080000090b1812 */ /* 0x000fca00078efcff */
[----:B------:R-:W-:-:S04]  /*4570*/  IMAD.MOV.U32 R5, RZ, RZ, R11 ;  /* 0x000000ffff057224 */ /* 0x000fc800078e000b */
[----:B------:R4:W0:Y:S01]  /*4580*/  F2F.F32.F64 R2, R4 ;  /* 0x0000000400027310 */ /* 0x0008220000301000 */
[----:B------:R-:W-:Y:S05]  /*4590*/  BRA `(.L_x_177) ;  /* 0x0000000c00447947 */ /* 0x000fea0003800000 */
.L_x_172:
        /* <DEDUP_REMOVED lines=9> */
.L_x_248:
[----:B------:R-:W-:Y:S05]  /*4630*/  BRX R4 -0x4640                                                      (*"BRANCH_TARGETS .L_x_249,.L_x_250,.L_x_176"*) ;  /* 0xffffffb804707949 */ /* 0x000fea000383ffff */
.L_x_250:
[----:B-----5:R-:W0:Y:S01]  /*4640*/  F2F.F64.F32 R4, R2 ;  /* 0x0000000200047310 */ /* 0x020e220000201800 */
[----:B------:R-:W-:Y:S01]  /*4650*/  UMOV UR4, 0xa0b5ed8d ;  /* 0xa0b5ed8d00047882 */ /* 0x000fe20000000000 */
[----:B------:R-:W-:Y:S01]  /*4660*/  UMOV UR5, 0x3eb0c6f7 ;  /* 0x3eb0c6f700057882 */ /* 0x000fe20000000000 */
[----:B------:R-:W-:Y:S02]  /*4670*/  CS2R R8, SRZ ;  /* 0x0000000000087805 */ /* 0x000fe4000001ff00 */
[----:B------:R-:W-:Y:S01]  /*4680*/  MOV R0, 0x46b0 ;  /* 0x000046b000007802 */ /* 0x000fe20000000f00 */
[----:B0-----:R-:W-:-:S11]  /*4690*/  DADD R4, R4, UR4 ;  /* 0x0000000404047e29 */ /* 0x001fd60008000000 */
[----:B------:R-:W-:Y:S05]  /*46a0*/  CALL.REL.NOINC `($__internal_7_$__cuda_sm20_div_rn_f64_full) ;  /* 0x0000000c00c07944 */ /* 0x000fea0003c00000 */
[----:B------:R-:W-:Y:S01]  /*46b0*/  IMAD.MOV.U32 R2, RZ, RZ, R12 ;  /* 0x000000ffff027224 */ /* 0x000fe200078e000c */
[----:B------:R-:W-:-:S05]  /*46c0*/  MOV R3, R13 ;  /* 0x0000000d00037202 */ /* 0x000fca0000000f00 */
[----:B------:R0:W1:Y:S01]  /*46d0*/  F2F.F32.F64 R2, R2 ;  /* 0x0000000200027310 */ /* 0x0000620000301000 */
[----:B------:R-:W-:Y:S05]  /*46e0*/  BRA `(.L_x_177) ;  /* 0x0000000800f07947 */ /* 0x000fea0003800000 */
.L_x_249:
[----:B-----5:R-:W0:Y:S01]  /*46f0*/  F2F.F64.F32 R2, R2 ;  /* 0x0000000200027310 */ /* 0x020e220000201800 */
[----:B------:R-:W-:Y:S01]  /*4700*/  UMOV UR4, 0xa0b5ed8d ;  /* 0xa0b5ed8d00047882 */ /* 0x000fe20000000000 */
[----:B------:R-:W-:Y:S02]  /*4710*/  UMOV UR5, 0x3eb0c6f7 ;  /* 0x3eb0c6f700057882 */ /* 0x000fe40000000000 */
[----:B0-----:R-:W-:-:S10]  /*4720*/  DADD R2, R2, UR4 ;  /* 0x0000000402027e29 */ /* 0x001fd40008000000 */
[----:B------:R-:W-:Y:S01]  /*4730*/  ISETP.GT.AND P0, PT, R3, 0xfffff, PT ;  /* 0x000fffff0300780c */ /* 0x000fe20003f04270 */
[----:B------:R-:W-:Y:S02]  /*4740*/  IMAD.MOV.U32 R4, RZ, RZ, R2 ;  /* 0x000000ffff047224 */ /* 0x000fe400078e0002 */
[----:B------:R-:W-:-:S10]  /*4750*/  IMAD.MOV.U32 R5, RZ, RZ, R3 ;  /* 0x000000ffff057224 */ /* 0x000fd400078e0003 */
[----:B------:R-:W-:-:S10]  /*4760*/  @!P0 DMUL R4, R4, 1.80143985094819840000e+16 ;  /* 0x4350000004048828 */ /* 0x000fd40000000000 */
[----:B------:R-:W-:Y:S01]  /*4770*/  @!P0 MOV R3, R5 ;  /* 0x0000000500038202 */ /* 0x000fe20000000f00 */
[----:B------:R-:W-:-:S04]  /*4780*/  @!P0 IMAD.MOV.U32 R2, RZ, RZ, R4 ;  /* 0x000000ffff028224 */ /* 0x000fc800078e0004 */
[----:B------:R-:W-:-:S05]  /*4790*/  VIADD R0, R3, 0xffffffff ;  /* 0xffffffff03007836 */ /* 0x000fca0000000000 */
[----:B------:R-:W-:Y:S01]  /*47a0*/  ISETP.GT.U32.AND P1, PT, R0, 0x7feffffe, PT ;  /* 0x7feffffe0000780c */ /* 0x000fe20003f24070 */
[----:B------:R-:W-:Y:S01]  /*47b0*/  IMAD.MOV.U32 R0, RZ, RZ, -0x3ff ;  /* 0xfffffc01ff007424 */ /* 0x000fe200078e00ff */
[----:B------:R-:W-:-:S11]  /*47c0*/  @!P0 MOV R0, 0xfffffbcb ;  /* 0xfffffbcb00008802 */ /* 0x000fd60000000f00 */
[----:B------:R-:W-:Y:S05]  /*47d0*/  @P1 BRA `(.L_x_188) ;  /* 0x0000000400081947 */ /* 0x000fea0003800000 */
[----:B------:R-:W-:Y:S01]  /*47e0*/  LOP3.LUT R4, R3, 0xfffff, RZ, 0xc0, !PT ;  /* 0x000fffff03047812 */ /* 0x000fe200078ec0ff */
[----:B------:R-:W-:Y:S01]  /*47f0*/  IMAD.MOV.U32 R8, RZ, RZ, RZ ;  /* 0x000000ffff087224 */ /* 0x000fe200078e00ff */
[----:B------:R-:W-:Y:S01]  /*4800*/  MOV R16, 0x8b7a8b04 ;  /* 0x8b7a8b0400107802 */ /* 0x000fe20000000f00 */
[----:B------:R-:W-:Y:S01]  /*4810*/  IMAD.MOV.U32 R17, RZ, RZ, 0x3ed0ee25 ;  /* 0x3ed0ee25ff117424 */ /* 0x000fe200078e00ff */
[----:B------:R-:W-:Y:S01]  /*4820*/  LOP3.LUT R5, R4, 0x3ff00000, RZ, 0xfc, !PT ;  /* 0x3ff0000004057812 */ /* 0x000fe200078efcff */
[----:B------:R-:W-:Y:S01]  /*4830*/  IMAD.MOV.U32 R4, RZ, RZ, R2 ;  /* 0x000000ffff047224 */ /* 0x000fe200078e0002 */
[----:B------:R-:W-:Y:S01]  /*4840*/  UMOV UR4, 0x3ae80f1e ;  /* 0x3ae80f1e00047882 */ /* 0x000fe20000000000 */
[----:B------:R-:W-:Y:S01]  /*4850*/  UMOV UR5, 0x3eb1380b ;  /* 0x3eb1380b00057882 */ /* 0x000fe20000000000 */
[----:B------:R-:W-:Y:S01]  /*4860*/  ISETP.GE.U32.AND P0, PT, R5, 0x3ff6a09f, PT ;  /* 0x3ff6a09f0500780c */ /* 0x000fe20003f06070 */
[----:B------:R-:W-:Y:S01]  /*4870*/  UMOV UR8, 0x80000000 ;  /* 0x8000000000087882 */ /* 0x000fe20000000000 */
[----:B------:R-:W-:Y:S01]  /*4880*/  LEA.HI R0, R3, R0, RZ, 0xc ;  /* 0x0000000003007211 */ /* 0x000fe200078f60ff */
[----:B------:R-:W-:Y:S01]  /*4890*/  UMOV UR9, 0x43300000 ;  /* 0x4330000000097882 */ /* 0x000fe20000000000 */
[----:B------:R-:W-:-:S09]  /*48a0*/  MOV R19, 0x43300000 ;  /* 0x4330000000137802 */ /* 0x000fd20000000f00 */
[----:B------:R-:W-:Y:S01]  /*48b0*/  @P0 IADD3 R9, PT, PT, R5, -0x100000, RZ ;  /* 0xfff0000005090810 */ /* 0x000fe20007ffe0ff */
[----:B------:R-:W-:-:S04]  /*48c0*/  @P0 VIADD R0, R0, 0x1 ;  /* 0x0000000100000836 */ /* 0x000fc80000000000 */
[----:B------:R-:W-:Y:S01]  /*48d0*/  @P0 IMAD.MOV.U32 R5, RZ, RZ, R9 ;  /* 0x000000ffff050224 */ /* 0x000fe200078e0009 */
[----:B------:R-:W-:-:S05]  /*48e0*/  LOP3.LUT R18, R0, 0x80000000, RZ, 0x3c, !PT ;  /* 0x8000000000127812 */ /* 0x000fca00078e3cff */
        /* <DEDUP_REMOVED lines=49> */
.L_x_188:
[----:B------:R-:W-:Y:S01]  /*4c00*/  IMAD.MOV.U32 R2, RZ, RZ, 0x0 ;  /* 0x00000000ff027424 */ /* 0x000fe200078e00ff */
[----:B------:R-:W-:Y:S01]  /*4c10*/  LOP3.LUT P0, RZ, R5, 0x7fffffff, RZ, 0xc0, !PT ;  /* 0x7fffffff05ff7812 */ /* 0x000fe2000780c0ff */
[----:B------:R-:W-:-:S06]  /*4c20*/  IMAD.MOV.U32 R3, RZ, RZ, 0x7ff00000 ;  /* 0x7ff00000ff037424 */ /* 0x000fcc00078e00ff */
[----:B------:R-:W-:-:S10]  /*4c30*/  DFMA R2, R4, R2, +INF ;  /* 0x7ff000000402742b */ /* 0x000fd40000000002 */
[----:B------:R-:W-:Y:S02]  /*4c40*/  FSEL R2, R2, RZ, P0 ;  /* 0x000000ff02027208 */ /* 0x000fe40000000000 */
[----:B------:R-:W-:-:S04]  /*4c50*/  FSEL R3, R3, -QNAN , P0 ;  /* 0xfff0000003037808 */ /* 0x000fc80000000000 */
[----:B------:R0:W1:Y:S01]  /*4c60*/  F2F.F32.F64 R2, R2 ;  /* 0x0000000200027310 */ /* 0x0000620000301000 */
[----:B------:R-:W-:Y:S05]  /*4c70*/  BRA `(.L_x_177) ;  /* 0x00000004008c7947 */ /* 0x000fea0003800000 */
.L_x_187:
[----:B------:R-:W-:-:S04]  /*4c80*/  MOV R3, 0xfffffff4 ;  /* 0xfffffff400037802 */ /* 0x000fc80000000f00 */
[----:B------:R-:W-:-:S05]  /*4c90*/  VIADDMNMX.U32 R0, R0, R3, 0x2, PT ;  /* 0x0000000200007446 */ /* 0x000fca0003800003 */
[----:B------:R-:W-:-:S04]  /*4ca0*/  IMAD.SHL.U32 R0, R0, 0x4, RZ ;  /* 0x0000000400007824 */ /* 0x000fc800078e00ff */
[----:B------:R-:W0:Y:S02]  /*4cb0*/  LDC R4, c[0x2][R0+0x34] ;  /* 0x00800d0000047b82 */ /* 0x000e240000000800 */
[----:B0-----:R-:W-:-:S04]  /*4cc0*/  SHF.R.S32.HI R5, RZ, 0x1f, R4 ;  /* 0x0000001fff057819 */ /* 0x001fc80000011404 */
.L_x_252:
[----:B------:R-:W-:Y:S05]  /*4cd0*/  BRX R4 -0x4ce0                                                      (*"BRANCH_TARGETS .L_x_253,.L_x_254,.L_x_176"*) ;  /* 0xffffffb004c87949 */ /* 0x000fea000383ffff */
.L_x_254:
[----:B-----5:R-:W-:Y:S01]  /*4ce0*/  VIADD R0, R2, 0x1800000 ;  /* 0x0180000002007836 */ /* 0x020fe20000000000 */
[----:B------:R-:W-:Y:S04]  /*4cf0*/  BSSY.RECONVERGENT B1, `(.L_x_189) ;  /* 0x000000c000017945 */ /* 0x000fe80003800200 */
[----:B------:R-:W-:-:S04]  /*4d00*/  LOP3.LUT R0, R0, 0x7f800000, RZ, 0xc0, !PT ;  /* 0x7f80000000007812 */ /* 0x000fc800078ec0ff */
[----:B------:R-:W-:-:S13]  /*4d10*/  ISETP.GT.U32.AND P0, PT, R0, 0x1ffffff, PT ;  /* 0x01ffffff0000780c */ /* 0x000fda0003f04070 */
[----:B------:R-:W-:Y:S05]  /*4d20*/  @P0 BRA `(.L_x_190) ;  /* 0x0000000000100947 */ /* 0x000fea0003800000 */
[----:B------:R-:W-:-:S07]  /*4d30*/  MOV R4, 0x4d50 ;  /* 0x00004d5000047802 */ /* 0x000fce0000000f00 */
[----:B------:R-:W-:Y:S05]  /*4d40*/  CALL.REL.NOINC `($__internal_8_$__cuda_sm20_rcp_rn_f32_slowpath) ;  /* 0x0000000c00887944 */ /* 0x000fea0003c00000 */
[----:B------:R-:W-:Y:S01]  /*4d50*/  MOV R2, R3 ;  /* 0x0000000300027202 */ /* 0x000fe20000000f00 */
[----:B------:R-:W-:Y:S06]  /*4d60*/  BRA `(.L_x_191) ;  /* 0x0000000000107947 */ /* 0x000fec0003800000 */
.L_x_190:
[----:B------:R-:W0:Y:S02]  /*4d70*/  MUFU.RCP R3, R2 ;  /* 0x0000000200037308 */ /* 0x000e240000001000 */
[----:B0-----:R-:W-:-:S04]  /*4d80*/  FFMA R0, R2, R3, -1 ;  /* 0xbf80000002007423 */ /* 0x001fc80000000003 */
[----:B------:R-:W-:-:S04]  /*4d90*/  FADD.FTZ R0, -R0, -RZ ;  /* 0x800000ff00007221 */ /* 0x000fc80000010100 */
[----:B------:R-:W-:-:S07]  /*4da0*/  FFMA R2, R3, R0, R3 ;  /* 0x0000000003027223 */ /* 0x000fce0000000003 */
.L_x_191:
[----:B------:R-:W-:Y:S05]  /*4db0*/  BSYNC.RECONVERGENT B1 ;  /* 0x0000000000017941 */ /* 0x000fea0003800200 */
.L_x_189:
[----:B------:R-:W-:Y:S05]  /*4dc0*/  BRA `(.L_x_177) ;  /* 0x0000000400387947 */ /* 0x000fea0003800000 */
.L_x_253:
[----:B------:R-:W-:Y:S02]  /*4dd0*/  IMAD.MOV.U32 R3, RZ, RZ, 0x3bbb989d ;  /* 0x3bbb989dff037424 */ /* 0x000fe400078e00ff */
[----:B------:R-:W-:Y:S02]  /*4de0*/  IMAD.MOV.U32 R0, RZ, RZ, 0x437c0000 ;  /* 0x437c0000ff007424 */ /* 0x000fe400078e00ff */
[----:B-----5:R-:W-:-:S04]  /*4df0*/  FFMA.SAT R3, R2, R3, 0.5 ;  /* 0x3f00000002037423 */ /* 0x020fc80000002003 */
        /* <DEDUP_REMOVED lines=8> */
.L_x_186:
[----:B------:R-:W-:-:S13]  /*4e80*/  ISETP.GT.AND P0, PT, R0, 0xf, PT ;  /* 0x0000000f0000780c */ /* 0x000fda0003f04270 */
[----:B------:R-:W-:Y:S05]  /*4e90*/  @P0 BRA `(.L_x_192) ;  /* 0x00000000008c0947 */ /* 0x000fea0003800000 */
[----:B------:R-:W-:-:S05]  /*4ea0*/  VIADD R0, R0, 0xfffffff2 ;  /* 0xfffffff200007836 */ /* 0x000fca0000000000 */
[----:B------:R-:W-:-:S05]  /*4eb0*/  VIMNMX.U32 R0, PT, PT, R0, 0x2, PT ;  /* 0x0000000200007848 */ /* 0x000fca0003fe0000 */
[----:B------:R-:W-:-:S04]  /*4ec0*/  IMAD.SHL.U32 R0, R0, 0x4, RZ ;  /* 0x0000000400007824 */ /* 0x000fc800078e00ff */
[----:B------:R-:W0:Y:S02]  /*4ed0*/  LDC R4, c[0x2][R0+0x40] ;  /* 0x0080100000047b82 */ /* 0x000e240000000800 */
[----:B0-----:R-:W-:-:S04]  /*4ee0*/  SHF.R.S32.HI R5, RZ, 0x1f, R4 ;  /* 0x0000001fff057819 */ /* 0x001fc80000011404 */
.L_x_256:
[----:B------:R-:W-:Y:S05]  /*4ef0*/  BRX R4 -0x4f00                                                      (*"BRANCH_TARGETS .L_x_257,.L_x_258,.L_x_176"*) ;  /* 0xffffffb004407949 */ /* 0x000fea000383ffff */
.L_x_258:
[----:B-----5:R-:W-:Y:S01]  /*4f00*/  FADD R4, RZ, -R2 ;  /* 0x80000002ff047221 */ /* 0x020fe20000000000 */
[----:B------:R-:W-:Y:S01]  /*4f10*/  UMOV UR4, 0x47ae147b ;  /* 0x47ae147b00047882 */ /* 0x000fe20000000000 */
[----:B------:R-:W-:Y:S01]  /*4f20*/  F2F.F64.F32 R2, R2 ;  /* 0x0000000200027310 */ /* 0x000fe20000201800 */
[----:B------:R-:W-:-:S07]  /*4f30*/  UMOV UR5, 0x3f847ae1 ;  /* 0x3f847ae100057882 */ /* 0x000fce0000000000 */
[----:B------:R-:W0:Y:S02]  /*4f40*/  F2F.F64.F32 R4, R4 ;  /* 0x0000000400047310 */ /* 0x000e240000201800 */
[----:B0-----:R-:W-:-:S06]  /*4f50*/  DSETP.GEU.AND P0, PT, R4, UR4, PT ;  /* 0x0000000404007e2a */ /* 0x001fcc000bf0e000 */
[----:B------:R-:W-:-:S06]  /*4f60*/  DSETP.LT.AND P0, PT, R2, UR4, !P0 ;  /* 0x0000000402007e2a */ /* 0x000fcc000c701000 */
[----:B------:R-:W-:Y:S01]  /*4f70*/  FSEL R2, RZ, 1, !P0 ;  /* 0x3f800000ff027808 */ /* 0x000fe20004000000 */
[----:B------:R-:W-:Y:S07]  /*4f80*/  BRA `(.L_x_177) ;  /* 0x0000000000c87947 */ /* 0x000fee0003800000 */
.L_x_257:
[----:B-----5:R-:W-:Y:S01]  /*4f90*/  FMUL R10, R2, R2 ;  /* 0x00000002020a7220 */ /* 0x020fe20000400000 */
[----:B------:R-:W-:Y:S05]  /*4fa0*/  BSSY.RECONVERGENT B1, `(.L_x_193) ;  /* 0x000000f000017945 */ /* 0x000fea0003800200 */
[----:B------:R-:W0:Y:S08]  /*4fb0*/  F2F.F64.F32 R10, R10 ;  /* 0x0000000a000a7310 */ /* 0x000e300000201800 */
[----:B0-----:R-:W0:Y:S01]  /*4fc0*/  MUFU.RCP64H R3, R11 ;  /* 0x0000000b00037308 */ /* 0x001e220000001800 */
[----:B------:R-:W-:-:S04]  /*4fd0*/  IADD3 R2, PT, PT, R11, 0x300402, RZ ;  /* 0x003004020b027810 */ /* 0x000fc80007ffe0ff */
[----:B------:R-:W-:Y:S02]  /*4fe0*/  FSETP.GEU.AND P0, PT, |R2|, 5.8789094863358348022e-39, PT ;  /* 0x004004020200780b */ /* 0x000fe40003f0e200 */
        /* <DEDUP_REMOVED lines=10> */
.L_x_194:
[----:B------:R-:W-:Y:S05]  /*5090*/  BSYNC.RECONVERGENT B1 ;  /* 0x0000000000017941 */ /* 0x000fea0003800200 */
.L_x_193:
[----:B------:R-:W-:-:S06]  /*50a0*/  DMUL R4, RZ, -R4 ;  /* 0x80000004ff047228 */ /* 0x000fcc0000000000 */
[----:B------:R0:W1:Y:S01]  /*50b0*/  F2F.F32.F64 R2, R4 ;  /* 0x0000000400027310 */ /* 0x0000620000301000 */
[----:B------:R-:W-:Y:S05]  /*50c0*/  BRA `(.L_x_177) ;  /* 0x0000000000787947 */ /* 0x000fea0003800000 */
.L_x_192:
[----:B------:R-:W-:-:S05]  /*50d0*/  IMAD.MOV.U32 R3, RZ, RZ, -0x10 ;  /* 0xfffffff0ff037424 */ /* 0x000fca00078e00ff */
[----:B------:R-:W-:-:S04]  /*50e0*/  VIADDMNMX.U32 R0, R0, R3, 0x3, PT ;  /* 0x0000000300007446 */ /* 0x000fc80003800003 */
[----:B------:R-:W-:-:S04]  /*50f0*/  SHF.L.U32 R0, R0, 0x2, RZ ;  /* 0x0000000200007819 */ /* 0x000fc800000006ff */
[----:B------:R-:W0:Y:S02]  /*5100*/  LDC R4, c[0x2][R0+0x4c] ;  /* 0x0080130000047b82 */ /* 0x000e240000000800 */
[----:B0-----:R-:W-:-:S04]  /*5110*/  SHF.R.S32.HI R5, RZ, 0x1f, R4 ;  /* 0x0000001fff057819 */ /* 0x001fc80000011404 */
.L_x_260:
[----:B------:R-:W-:Y:S05]  /*5120*/  BRX R4 -0x5130                                                      (*"BRANCH_TARGETS .L_x_261,.L_x_262,.L_x_263,.L_x_176"*) ;  /* 0xffffffac04b47949 */ /* 0x000fea000383ffff */
.L_x_263:
[C---:B-----5:R-:W-:Y:S01]  /*5130*/  FMUL R0, |R2|.reuse, 2.8853900432586669922 ;  /* 0x4038aa3b02007820 */ /* 0x060fe20000400200 */
[----:B------:R-:W-:Y:S02]  /*5140*/  IMAD.MOV.U32 R5, RZ, RZ, 0x3c80f082 ;  /* 0x3c80f082ff057424 */ /* 0x000fe400078e00ff */
[C---:B------:R-:W-:Y:S01]  /*5150*/  FMUL R9, R2.reuse, R2 ;  /* 0x0000000202097220 */ /* 0x040fe20000400000 */
[----:B------:R-:W-:Y:S01]  /*5160*/  IMAD.MOV.U32 R4, RZ, RZ, 0x3f800000 ;  /* 0x3f800000ff047424 */ /* 0x000fe200078e00ff */
[C---:B------:R-:W-:Y:S01]  /*5170*/  FSETP.GE.AND P1, PT, |R2|.reuse, 0.60000002384185791016, PT ;  /* 0x3f19999a0200780b */ /* 0x040fe20003f26200 */
[----:B------:R-:W0:Y:S01]  /*5180*/  MUFU.EX2 R0, R0 ;  /* 0x0000000000007308 */ /* 0x000e220000000800 */
[----:B------:R-:W-:Y:S01]  /*5190*/  FFMA R5, R9, R5, -0.052303962409496307373 ;  /* 0xbd563cae09057423 */ /* 0x000fe20000000005 */
[----:B------:R-:W-:-:S03]  /*51a0*/  FSETP.GE.AND P0, PT, |R2|, 9.010913848876953125, PT ;  /* 0x41102cb40200780b */ /* 0x000fc60003f06200 */
[----:B------:R-:W-:Y:S01]  /*51b0*/  FFMA R8, R5, R9, 0.1331529766321182251 ;  /* 0x3e08594105087423 */ /* 0x000fe20000000009 */
[----:B0-----:R-:W-:-:S03]  /*51c0*/  FADD R3, R0, 1 ;  /* 0x3f80000000037421 */ /* 0x001fc60000000000 */
[----:B------:R-:W-:-:S03]  /*51d0*/  FFMA R0, R8, R9, -0.33332768082618713379 ;  /* 0xbeaaa9ed08007423 */ /* 0x000fc60000000009 */
[----:B------:R-:W0:Y:S02]  /*51e0*/  MUFU.RCP R3, R3 ;  /* 0x0000000300037308 */ /* 0x000e240000001000 */
[----:B0-----:R-:W-:Y:S01]  /*51f0*/  FFMA R4, R3, -2, R4 ;  /* 0xc000000003047823 */ /* 0x001fe20000000004 */
[----:B------:R-:W-:-:S04]  /*5200*/  FFMA R3, R0, R9, RZ ;  /* 0x0000000900037223 */ /* 0x000fc800000000ff */
[----:B------:R-:W-:-:S04]  /*5210*/  FSEL R5, R4, 1, !P0 ;  /* 0x3f80000004057808 */ /* 0x000fc80004000000 */
[--C-:B------:R-:W-:Y:S01]  /*5220*/  LOP3.LUT R5, R5, 0x80000000, R2.reuse, 0xb8, !PT ;  /* 0x8000000005057812 */ /* 0x100fe200078eb802 */
[----:B------:R-:W-:-:S05]  /*5230*/  @!P1 FFMA R5, R2, R3, R2 ;  /* 0x0000000302059223 */ /* 0x000fca0000000002 */
[----:B------:R-:W-:Y:S01]  /*5240*/  MOV R2, R5 ;  /* 0x0000000500027202 */ /* 0x000fe20000000f00 */
[----:B------:R-:W-:Y:S06]  /*5250*/  BRA `(.L_x_177) ;  /* 0x0000000000147947 */ /* 0x000fec0003800000 */
.L_x_261:
[----:B-----5:R-:W-:Y:S01]  /*5260*/  FMNMX R2, RZ, R2, !PT ;  /* 0x00000002ff027209 */ /* 0x020fe20007800000 */
[----:B------:R-:W-:Y:S06]  /*5270*/  BRA `(.L_x_177) ;  /* 0x00000000000c7947 */ /* 0x000fec0003800000 */
.L_x_262:
[----:B-----5:R-:W-:Y:S01]  /*5280*/  IMAD.MOV.U32 R2, RZ, RZ, 0x3f800000 ;  /* 0x3f800000ff027424 */ /* 0x020fe200078e00ff */
[----:B------:R-:W-:Y:S06]  /*5290*/  BRA `(.L_x_177) ;  /* 0x0000000000047947 */ /* 0x000fec0003800000 */
.L_x_176:
[----:B-----5:R-:W-:-:S07]  /*52a0*/  FADD R2, RZ, R2 ;  /* 0x00000002ff027221 */ /* 0x020fce0000000000 */
.L_x_177:
[----:B------:R-:W-:Y:S05]  /*52b0*/  BSYNC.RECONVERGENT B0 ;  /* 0x0000000000007941 */ /* 0x000fea0003800200 */
.L_x_171:
[----:B------:R-:W0:Y:S02]  /*52c0*/  LDCU.64 UR4, c[0x0][0x380] ;  /* 0x00007000ff0477ac */ /* 0x000e240008000a00 */
[----:B0---4-:R-:W-:-:S04]  /*52d0*/  LEA R4, P0, R6, UR4, 0x2 ;  /* 0x0000000406047c11 */ /* 0x011fc8000f8010ff */
[----:B------:R-:W-:-:S05]  /*52e0*/  LEA.HI.X R5, R6, UR5, R7, 0x2, P0 ;  /* 0x0000000506057c11 */ /* 0x000fca00080f1407 */
[----:B-1-3-5:R-:W-:Y:S01]  /*52f0*/  STG.E desc[UR6][R4.64], R2 ;  /* 0x0000000204007986 */ /* 0x02afe2000c101906 */
[----:B------:R-:W-:Y:S05]  /*5300*/  EXIT ;  /* 0x000000000000794d */ /* 0x000fea0003800000 */
        .weak           $__internal_6_$__cuda_sm20_dblrcp_rn_slowpath_v3
        .type           $__internal_6_$__cuda_sm20_dblrcp_rn_slowpath_v3,@function
        .size           $__internal_6_$__cuda_sm20_dblrcp_rn_slowpath_v3,($__internal_7_$__cuda_sm20_div_rn_f64_full - $__internal_6_$__cuda_sm20_dblrcp_rn_slowpath_v3)
$__internal_6_$__cuda_sm20_dblrcp_rn_slowpath_v3:
[----:B------:R-:W-:Y:S01]  /*5310*/  IMAD.MOV.U32 R2, RZ, RZ, R10 ;  /* 0x000000ffff027224 */ /* 0x000fe200078e000a */
[----:B------:R-:W-:Y:S01]  /*5320*/  MOV R3, R11 ;  /* 0x0000000b00037202 */ /* 0x000fe20000000f00 */
[----:B------:R-:W-:Y:S05]  /*5330*/  BSSY.RECONVERGENT B3, `(.L_x_195) ;  /* 0x0000024000037945 */ /* 0x000fea0003800200 */
[----:B------:R-:W-:-:S14]  /*5340*/  DSETP.GTU.AND P0, PT, |R2|, +INF , PT ;  /* 0x7ff000000200742a */ /* 0x000fdc0003f0c200 */
        /* <DEDUP_REMOVED lines=22> */
.L_x_198:
        /* <DEDUP_REMOVED lines=10> */
.L_x_196:
[----:B------:R-:W-:Y:S02]  /*5550*/  LOP3.LUT R5, R3, 0x80000, RZ, 0xfc, !PT ;  /* 0x0008000003057812 */ /* 0x000fe400078efcff */
[----:B------:R-:W-:-:S07]  /*5560*/  MOV R4, R2 ;  /* 0x0000000200047202 */ /* 0x000fce0000000f00 */
.L_x_197:
[----:B------:R-:W-:Y:S05]  /*5570*/  BSYNC.RECONVERGENT B3 ;  /* 0x0000000000037941 */ /* 0x000fea0003800200 */
.L_x_195:
[----:B------:R-:W-:Y:S02]  /*5580*/  IMAD.MOV.U32 R2, RZ, RZ, R0 ;  /* 0x000000ffff027224 */ /* 0x000fe400078e0000 */
[----:B------:R-:W-:-:S04]  /*5590*/  IMAD.MOV.U32 R3, RZ, RZ, 0x0 ;  /* 0x00000000ff037424 */ /* 0x000fc800078e00ff */
[----:B------:R-:W-:Y:S05]  /*55a0*/  RET.REL.NODEC R2 `(_Z9mapKernelPfPiS0_iS_S0_S0_ii) ;  /* 0xffffffa802947950 */ /* 0x000fea0003c3ffff */
        .weak           $__internal_7_$__cuda_sm20_div_rn_f64_full
        .type           $__internal_7_$__cuda_sm20_div_rn_f64_full,@function
        .size           $__internal_7_$__cuda_sm20_div_rn_f64_full,($__internal_8_$__cuda_sm20_rcp_rn_f32_slowpath - $__internal_7_$__cuda_sm20_div_rn_f64_full)
$__internal_7_$__cuda_sm20_div_rn_f64_full:
[C---:B------:R-:W-:Y:S01]  /*55b0*/  FSETP.GEU.AND P0, PT, |R5|.reuse, 1.469367938527859385e-39, PT ;  /* 0x001000000500780b */ /* 0x040fe20003f0e200 */
[----:B------:R-:W-:Y:S01]  /*55c0*/  IMAD.MOV.U32 R16, RZ, RZ, 0x1 ;  /* 0x00000001ff107424 */ /* 0x000fe200078e00ff */
[----:B------:R-:W-:Y:S01]  /*55d0*/  LOP3.LUT R2, R5, 0x800fffff, RZ, 0xc0, !PT ;  /* 0x800fffff05027812 */ /* 0x000fe200078ec0ff */
[----:B------:R-:W-:Y:S01]  /*55e0*/  BSSY.RECONVERGENT B3, `(.L_x_199) ;  /* 0x0000055000037945 */ /* 0x000fe20003800200 */
[C---:B------:R-:W-:Y:S02]  /*55f0*/  FSETP.GEU.AND P2, PT, |R9|.reuse, 1.469367938527859385e-39, PT ;  /* 0x001000000900780b */ /* 0x040fe40003f4e200 */
[----:B------:R-:W-:Y:S02]  /*5600*/  LOP3.LUT R3, R2, 0x3ff00000, RZ, 0xfc, !PT ;  /* 0x3ff0000002037812 */ /* 0x000fe400078efcff */
[----:B------:R-:W-:Y:S02]  /*5610*/  MOV R2, R4 ;  /* 0x0000000400027202 */ /* 0x000fe40000000f00 */
[----:B------:R-:W-:-:S02]  /*5620*/  LOP3.LUT R12, R9, 0x7ff00000, RZ, 0xc0, !PT ;  /* 0x7ff00000090c7812 */ /* 0x000fc400078ec0ff */
[----:B------:R-:W-:Y:S01]  /*5630*/  LOP3.LUT R15, R5, 0x7ff00000, RZ, 0xc0, !PT ;  /* 0x7ff00000050f7812 */ /* 0x000fe200078ec0ff */
[----:B------:R-:W-:-:S03]  /*5640*/  @!P0 DMUL R2, R4, 8.98846567431157953865e+307 ;  /* 0x7fe0000004028828 */ /* 0x000fc60000000000 */
[C---:B------:R-:W-:Y:S01]  /*5650*/  ISETP.GE.U32.AND P1, PT, R12.reuse, R15, PT ;  /* 0x0000000f0c00720c */ /* 0x040fe20003f26070 */
[----:B------:R-:W-:Y:S01]  /*5660*/  @!P2 IMAD.MOV.U32 R18, RZ, RZ, RZ ;  /* 0x000000ffff12a224 */ /* 0x000fe200078e00ff */
[----:B------:R-:W-:Y:S01]  /*5670*/  @!P2 LOP3.LUT R13, R5, 0x7ff00000, RZ, 0xc0, !PT ;  /* 0x7ff00000050da812 */ /* 0x000fe200078ec0ff */
[----:B------:R-:W0:Y:S03]  /*5680*/  MUFU.RCP64H R17, R3 ;  /* 0x0000000300117308 */ /* 0x000e260000001800 */
[----:B------:R-:W-:Y:S01]  /*5690*/  @!P2 ISETP.GE.U32.AND P3, PT, R12, R13, PT ;  /* 0x0000000d0c00a20c */ /* 0x000fe20003f66070 */
[----:B------:R-:W-:-:S05]  /*56a0*/  IMAD.MOV.U32 R13, RZ, RZ, 0x1ca00000 ;  /* 0x1ca00000ff0d7424 */ /* 0x000fca00078e00ff */
[----:B------:R-:W-:-:S04]  /*56b0*/  @!P2 SEL R19, R13, 0x63400000, !P3 ;  /* 0x634000000d13a807 */ /* 0x000fc80005800000 */
[----:B------:R-:W-:Y:S01]  /*56c0*/  @!P2 LOP3.LUT R19, R19, 0x80000000, R9, 0xf8, !PT ;  /* 0x800000001313a812 */ /* 0x000fe200078ef809 */
[----:B0-----:R-:W-:-:S03]  /*56d0*/  DFMA R10, R16, -R2, 1 ;  /* 0x3ff00000100a742b */ /* 0x001fc60000000802 */
[----:B------:R-:W-:-:S05]  /*56e0*/  @!P2 LOP3.LUT R19, R19, 0x100000, RZ, 0xfc, !PT ;  /* 0x001000001313a812 */ /* 0x000fca00078efcff */
[----:B------:R-:W-:-:S08]  /*56f0*/  DFMA R10, R10, R10, R10 ;  /* 0x0000000a0a0a722b */ /* 0x000fd0000000000a */
[----:B------:R-:W-:Y:S01]  /*5700*/  DFMA R16, R16, R10, R16 ;  /* 0x0000000a1010722b */ /* 0x000fe20000000010 */
[----:B------:R-:W-:Y:S02]  /*5710*/  SEL R11, R13, 0x63400000, !P1 ;  /* 0x634000000d0b7807 */ /* 0x000fe40004800000 */
[----:B------:R-:W-:Y:S02]  /*5720*/  MOV R10, R8 ;  /* 0x00000008000a7202 */ /* 0x000fe40000000f00 */
        /* <DEDUP_REMOVED lines=9> */
[----:B------:R-:W-:Y:S02]  /*57c0*/  VIADD R23, R20, 0xffffffff ;  /* 0xffffffff14177836 */ /* 0x000fe40000000000 */
        /* <DEDUP_REMOVED lines=10> */
[----:B------:R-:W-:-:S04]  /*5870*/  SEL R13, R13, 0x63400000, !P0 ;  /* 0x634000000d0d7807 */ /* 0x000fc80004000000 */
[----:B------:R-:W-:Y:S01]  /*5880*/  IADD3 R16, PT, PT, -R13, R8, RZ ;  /* 0x000000080d107210 */ /* 0x000fe20007ffe1ff */
[----:B------:R-:W-:-:S04]  /*5890*/  IMAD.MOV.U32 R8, RZ, RZ, RZ ;  /* 0x000000ffff087224 */ /* 0x000fc800078e00ff */
[----:B------:R-:W-:-:S06]  /*58a0*/  VIADD R9, R16, 0x7fe00000 ;  /* 0x7fe0000010097836 */ /* 0x000fcc0000000000 */
        /* <DEDUP_REMOVED lines=10> */
[----:B------:R-:W-:Y:S01]  /*5950*/  DMUL.RP R8, R14, R8 ;  /* 0x000000080e087228 */ /* 0x000fe20000008000 */
[----:B------:R-:W-:-:S06]  /*5960*/  IMAD.MOV.U32 R2, RZ, RZ, RZ ;  /* 0x000000ffff027224 */ /* 0x000fcc00078e00ff */
[----:B------:R-:W-:-:S03]  /*5970*/  DFMA R2, R12, -R2, R14 ;  /* 0x800000020c02722b */ /* 0x000fc6000000000e */
[----:B------:R-:W-:-:S03]  /*5980*/  LOP3.LUT R5, R9, R5, RZ, 0x3c, !PT ;  /* 0x0000000509057212 */ /* 0x000fc600078e3cff */
[----:B------:R-:W-:-:S04]  /*5990*/  IADD3 R2, PT, PT, -R16, -0x43300000, RZ ;  /* 0xbcd0000010027810 */ /* 0x000fc80007ffe1ff */
[----:B------:R-:W-:-:S04]  /*59a0*/  FSETP.NEU.AND P0, PT, |R3|, R2, PT ;  /* 0x000000020300720b */ /* 0x000fc80003f0d200 */
[----:B------:R-:W-:Y:S02]  /*59b0*/  FSEL R12, R8, R12, !P0 ;  /* 0x0000000c080c7208 */ /* 0x000fe40004000000 */
[----:B------:R-:W-:Y:S01]  /*59c0*/  FSEL R13, R5, R13, !P0 ;  /* 0x0000000d050d7208 */ /* 0x000fe20004000000 */
[----:B------:R-:W-:Y:S06]  /*59d0*/  BRA `(.L_x_201) ;  /* 0x0000000000547947 */ /* 0x000fec0003800000 */
.L_x_200:
[----:B------:R-:W-:-:S14]  /*59e0*/  DSETP.NAN.AND P0, PT, R8, R8, PT ;  /* 0x000000080800722a */ /* 0x000fdc0003f08000 */
[----:B------:R-:W-:Y:S05]  /*59f0*/  @P0 BRA `(.L_x_202) ;  /* 0x0000000000440947 */ /* 0x000fea0003800000 */
[----:B------:R-:W-:-:S14]  /*5a00*/  DSETP.NAN.AND P0, PT, R4, R4, PT ;  /* 0x000000040400722a */ /* 0x000fdc0003f08000 */
[----:B------:R-:W-:Y:S05]  /*5a10*/  @P0 BRA `(.L_x_203) ;  /* 0x0000000000300947 */ /* 0x000fea0003800000 */
[----:B------:R-:W-:Y:S01]  /*5a20*/  ISETP.NE.AND P0, PT, R21, R20, PT ;  /* 0x000000141500720c */ /* 0x000fe20003f05270 */
[----:B------:R-:W-:Y:S01]  /*5a30*/  IMAD.MOV.U32 R13, RZ, RZ, -0x80000 ;  /* 0xfff80000ff0d7424 */ /* 0x000fe200078e00ff */
        /* <DEDUP_REMOVED lines=10> */
.L_x_203:
[----:B------:R-:W-:Y:S01]  /*5ae0*/  LOP3.LUT R13, R5, 0x80000, RZ, 0xfc, !PT ;  /* 0x00080000050d7812 */ /* 0x000fe200078efcff */
[----:B------:R-:W-:Y:S01]  /*5af0*/  IMAD.MOV.U32 R12, RZ, RZ, R4 ;  /* 0x000000ffff0c7224 */ /* 0x000fe200078e0004 */
[----:B------:R-:W-:Y:S06]  /*5b00*/  BRA `(.L_x_201) ;  /* 0x0000000000087947 */ /* 0x000fec0003800000 */
.L_x_202:
[----:B------:R-:W-:Y:S02]  /*5b10*/  LOP3.LUT R13, R9, 0x80000, RZ, 0xfc, !PT ;  /* 0x00080000090d7812 */ /* 0x000fe400078efcff */
[----:B------:R-:W-:-:S07]  /*5b20*/  MOV R12, R8 ;  /* 0x00000008000c7202 */ /* 0x000fce0000000f00 */
.L_x_201:
[----:B------:R-:W-:Y:S05]  /*5b30*/  BSYNC.RECONVERGENT B3 ;  /* 0x0000000000037941 */ /* 0x000fea0003800200 */
.L_x_199:
[----:B------:R-:W-:Y:S02]  /*5b40*/  IMAD.MOV.U32 R2, RZ, RZ, R0 ;  /* 0x000000ffff027224 */ /* 0x000fe400078e0000 */
[----:B------:R-:W-:-:S04]  /*5b50*/  IMAD.MOV.U32 R3, RZ, RZ, 0x0 ;  /* 0x00000000ff037424 */ /* 0x000fc800078e00ff */
[----:B------:R-:W-:Y:S05]  /*5b60*/  RET.REL.NODEC R2 `(_Z9mapKernelPfPiS0_iS_S0_S0_ii) ;  /* 0xffffffa402247950 */ /* 0x000fea0003c3ffff */
        .weak           $__internal_8_$__cuda_sm20_rcp_rn_f32_slowpath
        .type           $__internal_8_$__cuda_sm20_rcp_rn_f32_slowpath,@function
        .size           $__internal_8_$__cuda_sm20_rcp_rn_f32_slowpath,(.L_x_273 - $__internal_8_$__cuda_sm20_rcp_rn_f32_slowpath)
$__internal_8_$__cuda_sm20_rcp_rn_f32_slowpath:
[----:B------:R-:W-:Y:S01]  /*5b70*/  SHF.L.U32 R0, R2, 0x1, RZ ;  /* 0x0000000102007819 */ /* 0x000fe200000006ff */
[----:B------:R-:W-:Y:S03]  /*5b80*/  BSSY.RECONVERGENT B2, `(.L_x_204) ;  /* 0x0000031000027945 */ /* 0x000fe60003800200 */
[----:B------:R-:W-:Y:S01]  /*5b90*/  SHF.R.U32.HI R9, RZ, 0x18, R0 ;  /* 0x00000018ff097819 */ /* 0x000fe20000011600 */
[----:B------:R-:W-:-:S03]  /*5ba0*/  IMAD.MOV.U32 R0, RZ, RZ, R2 ;  /* 0x000000ffff007224 */ /* 0x000fc600078e0002 */
        /* <DEDUP_REMOVED lines=12> */
.L_x_205:
        /* <DEDUP_REMOVED lines=29> */
[----:B------:R-:W-:-:S05]  /*5e40*/  @!P0 VIADD R3, R3, 0x1 ;  /* 0x0000000103038836 */ /* 0x000fca0000000000 */
[----:B------:R-:W-:-:S04]  /*5e50*/  @!P1 SHF.L.U32 R3, R3, 0x1, RZ ;  /* 0x0000000103039819 */ /* 0x000fc800000006ff */
[----:B------:R-:W-:Y:S01]  /*5e60*/  LOP3.LUT R3, R3, 0x80000000, R0, 0xf8, !PT ;  /* 0x8000000003037812 */ /* 0x000fe200078ef800 */
[----:B------:R-:W-:Y:S06]  /*5e70*/  BRA `(.L_x_206) ;  /* 0x0000000000047947 */ /* 0x000fec0003800000 */
.L_x_207:
[----:B------:R0:W1:Y:S02]  /*5e80*/  MUFU.RCP R3, R0 ;  /* 0x0000000000037308 */ /* 0x0000640000001000 */
.L_x_206:
[----:B------:R-:W-:Y:S05]  /*5e90*/  BSYNC.RECONVERGENT B2 ;  /* 0x0000000000027941 */ /* 0x000fea0003800200 */
.L_x_204:
[----:B------:R-:W-:-:S04]  /*5ea0*/  IMAD.MOV.U32 R5, RZ, RZ, 0x0 ;  /* 0x00000000ff057424 */ /* 0x000fc800078e00ff */
[----:B01----:R-:W-:Y:S05]  /*5eb0*/  RET.REL.NODEC R4 `(_Z9mapKernelPfPiS0_iS_S0_S0_ii) ;  /* 0xffffffa004507950 */ /* 0x003fea0003c3ffff */
.L_x_208:
        /* <DEDUP_REMOVED lines=12> */
.L_x_273:


//--------------------- .text._Z20MatrixMultiplyKernelPfPKiS1_S_S1_S1_S_S1_S1_ --------------------------
	.section	.text._Z20MatrixMultiplyKernelPfPKiS1_S_S1_S1_S_S1_S1_,"ax",@progbits
	.align	128
        .global         _Z20MatrixMultiplyKernelPfPKiS1_S_S1_S1_S_S1_S1_
        .type           _Z20MatrixMultiplyKernelPfPKiS1_S_S1_S1_S_S1_S1_,@function
        .size           _Z20MatrixMultiplyKernelPfPKiS1_S_S1_S1_S_S1_S1_,(.L_x_277 - _Z20MatrixMultiplyKernelPfPKiS1_S_S1_S1_S_S1_S1_)
        .other          _Z20MatrixMultiplyKernelPfPKiS1_S_S1_S1_S_S1_S1_,@"STO_CUDA_ENTRY STV_DEFAULT"
_Z20MatrixMultiplyKernelPfPKiS1_S_S1_S1_S_S1_S1_:
.text._Z20MatrixMultiplyKernelPfPKiS1_S_S1_S1_S_S1_S1_:
[----:B------:R-:W-:Y:S08]  /*0000*/  LDC R1, c[0x0][0x37c] ;  /* 0x0000df00ff017b82 */ /* 0x000ff00000000800 */
[----:B------:R-:W0:Y:S01]  /*0010*/  LDC.64 R8, c[0x0][0x3b8] ;  /* 0x0000ee00ff087b82 */ /* 0x000e220000000a00 */
[----:B------:R-:W0:Y:S07]  /*0020*/  LDCU.64 UR8, c[0x0][0x358] ;  /* 0x00006b00ff0877ac */ /* 0x000e2e0008000a00 */
[----:B------:R-:W1:Y:S01]  /*0030*/  LDC.64 R2, c[0x0][0x3a0] ;  /* 0x0000e800ff027b82 */ /* 0x000e620000000a00 */
[----:B0-----:R-:W2:Y:S04]  /*0040*/  LDG.E R8, desc[UR8][R8.64] ;  /* 0x0000000808087981 */ /* 0x001ea8000c1e1900 */
[----:B-1----:R-:W3:Y:S04]  /*0050*/  LDG.E R0, desc[UR8][R2.64] ;  /* 0x0000000802007981 */ /* 0x002ee8000c1e1900 */
[----:B------:R-:W4:Y:S01]  /*0060*/  LDG.E R14, desc[UR8][R2.64+0x8] ;  /* 0x00000808020e7981 */ /* 0x000f22000c1e1900 */
[----:B------:R-:W-:-:S02]  /*0070*/  CS2R R12, SRZ ;  /* 0x00000000000c7805 */ /* 0x000fc4000001ff00 */
[----:B--2---:R-:W-:-:S13]  /*0080*/  ISETP.GE.AND P1, PT, R8, 0x2, PT ;  /* 0x000000020800780c */ /* 0x004fda0003f26270 */
[----:B------:R-:W0:Y:S02]  /*0090*/  @P1 LDC.64 R10, c[0x0][0x3c0] ;  /* 0x0000f000ff0a1b82 */ /* 0x000e240000000a00 */
[----:B0-----:R-:W5:Y:S01]  /*00a0*/  @P1 LDG.E R13, desc[UR8][R10.64] ;  /* 0x000000080a0d1981 */ /* 0x001f62000c1e1900 */
[----:B---3--:R-:W-:Y:S01]  /*00b0*/  ISETP.GE.AND P0, PT, R0, 0x2, PT ;  /* 0x000000020000780c */ /* 0x008fe20003f06270 */
[----:B------:R-:W0:Y:S01]  /*00c0*/  S2R R4, SR_TID.X ;  /* 0x0000000000047919 */ /* 0x000e220000002100 */
[----:B------:R-:W1:Y:S11]  /*00d0*/  S2R R5, SR_TID.Y ;  /* 0x0000000000057919 */ /* 0x000e760000002200 */
[----:B------:R-:W2:Y:S08]  /*00e0*/  @P0 LDC.64 R6, c[0x0][0x3a8] ;  /* 0x0000ea00ff060b82 */ /* 0x000eb00000000a00 */
[----:B------:R-:W0:Y:S08]  /*00f0*/  LDC R9, c[0x0][0x360] ;  /* 0x0000d800ff097b82 */ /* 0x000e300000000800 */
[----:B------:R-:W0:Y:S08]  /*0100*/  S2UR UR4, SR_CTAID.X ;  /* 0x00000000000479c3 */ /* 0x000e300000002500 */
[----:B------:R-:W1:Y:S01]  /*0110*/  S2UR UR5, SR_CTAID.Y ;  /* 0x00000000000579c3 */ /* 0x000e620000002600 */
[----:B--2---:R0:W5:Y:S07]  /*0120*/  @P0 LDG.E R12, desc[UR8][R6.64] ;  /* 0x00000008060c0981 */ /* 0x00416e000c1e1900 */
[----:B------:R-:W1:Y:S01]  /*0130*/  LDC R8, c[0x0][0x364] ;  /* 0x0000d900ff087b82 */ /* 0x000e620000000800 */
[----:B----4-:R-:W-:Y:S01]  /*0140*/  ISETP.GE.AND P0, PT, R14, 0x1, PT ;  /* 0x000000010e00780c */ /* 0x010fe20003f06270 */
[----:B------:R-:W-:-:S06]  /*0150*/  HFMA2 R0, -RZ, RZ, 0, 0 ;  /* 0x00000000ff007431 */ /* 0x000fcc00000001ff */
[----:B------:R-:W2:Y:S01]  /*0160*/  S2UR UR11, SR_CTAID.Z ;  /* 0x00000000000b79c3 */ /* 0x000ea20000002700 */
[----:B0-----:R-:W-:Y:S02]  /*0170*/  IMAD R6, R9, UR4, R4 ;  /* 0x0000000409067c24 */ /* 0x001fe4000f8e0204 */
[----:B-1----:R-:W-:-:S03]  /*0180*/  IMAD R7, R8, UR5, R5 ;  /* 0x0000000508077c24 */ /* 0x002fc6000f8e0205 */
[----:B--2---:R-:W-:Y:S05]  /*0190*/  @!P0 BRA `(.L_x_209) ;  /* 0x0000000c00688947 */ /* 0x004fea0003800000 */
[----:B------:R-:W0:Y:S01]  /*01a0*/  S2UR UR6, SR_CgaCtaId ;  /* 0x00000000000679c3 */ /* 0x000e220000008800 */
[----:B------:R-:W-:Y:S01]  /*01b0*/  UMOV UR4, 0x400 ;  /* 0x0000040000047882 */ /* 0x000fe20000000000 */
[----:B------:R-:W-:Y:S01]  /*01c0*/  MOV R11, R14 ;  /* 0x0000000e000b7202 */ /* 0x000fe20000000f00 */
[----:B------:R-:W-:Y:S01]  /*01d0*/  UIADD3 UR5, UPT, UPT, UR4, 0x1000, URZ ;  /* 0x0000100004057890 */ /* 0x000fe2000fffe0ff */
[----:B-----5:R-:W-:Y:S02]  /*01e0*/  IMAD R10, R13, UR11, RZ ;  /* 0x0000000b0d0a7c24 */ /* 0x020fe4000f8e02ff */
[----:B------:R-:W-:Y:S02]  /*01f0*/  IMAD.MOV.U32 R0, RZ, RZ, RZ ;  /* 0x000000ffff007224 */ /* 0x000fe400078e00ff */
[----:B------:R-:W-:Y:S01]  /*0200*/  IMAD R9, R12, UR11, RZ ;  /* 0x0000000b0c097c24 */ /* 0x000fe2000f8e02ff */
[----:B0-----:R-:W-:Y:S02]  /*0210*/  ULEA UR5, UR6, UR5, 0x18 ;  /* 0x0000000506057291 */ /* 0x001fe4000f8ec0ff */
[----:B------:R-:W-:-:S04]  /*0220*/  ULEA UR4, UR6, UR4, 0x18 ;  /* 0x0000000406047291 */ /* 0x000fc8000f8ec0ff */
[----:B------:R-:W-:Y:S02]  /*0230*/  LEA R8, R5, UR5, 0x2 ;  /* 0x0000000505087c11 */ /* 0x000fe4000f8e10ff */
[----:B------:R-:W-:Y:S01]  /*0240*/  LEA R12, R4, UR4, 0x7 ;  /* 0x00000004040c7c11 */ /* 0x000fe2000f8e38ff */
[----:B------:R-:W-:-:S06]  /*0250*/  UMOV UR4, URZ ;  /* 0x000000ff00047c82 */ /* 0x000fcc0008000000 */
.L_x_212:
[----:B------:R-:W2:Y:S01]  /*0260*/  LDG.E R13, desc[UR8][R2.64+0x4] ;  /* 0x00000408020d7981 */ /* 0x000ea2000c1e1900 */
[----:B------:R-:W-:-:S04]  /*0270*/  IADD3 R24, PT, PT, R5, UR4, RZ ;  /* 0x0000000405187c10 */ /* 0x000fc8000fffe0ff */
[----:B------:R-:W-:Y:S01]  /*0280*/  ISETP.GE.AND P0, PT, R24, R11, PT ;  /* 0x0000000b1800720c */ /* 0x000fe20003f06270 */
[----:B------:R-:W0:Y:S02]  /*0290*/  LDC.64 R14, c[0x0][0x3b8] ;  /* 0x0000ee00ff0e7b82 */ /* 0x000e240000000a00 */
[----:B0-----:R-:W3:Y:S01]  /*02a0*/  LDG.E R22, desc[UR8][R14.64+0x8] ;  /* 0x000008080e167981 */ /* 0x001ee2000c1e1900 */
[----:B--2---:R-:W-:-:S13]  /*02b0*/  ISETP.GE.OR P0, PT, R6, R13, P0 ;  /* 0x0000000d0600720c */ /* 0x004fda0000706670 */
[----:B------:R-:W0:Y:S08]  /*02c0*/  @!P0 LDC.64 R20, c[0x0][0x3a8] ;  /* 0x0000ea00ff148b82 */ /* 0x000e300000000a00 */
[----:B------:R-:W1:Y:S01]  /*02d0*/  @!P0 LDC.64 R16, c[0x0][0x398] ;  /* 0x0000e600ff108b82 */ /* 0x000e620000000a00 */
[----:B0-----:R-:W2:Y:S04]  /*02e0*/  @!P0 LDG.E R11, desc[UR8][R20.64+0x4] ;  /* 0x00000408140b8981 */ /* 0x001ea8000c1e1900 */
[----:B------:R-:W4:Y:S01]  /*02f0*/  @!P0 LDG.E R18, desc[UR8][R20.64+0x8] ;  /* 0x0000080814128981 */ /* 0x000f22000c1e1900 */
[----:B------:R-:W-:Y:S01]  /*0300*/  IMAD.MOV.U32 R13, RZ, RZ, RZ ;  /* 0x000000ffff0d7224 */ /* 0x000fe200078e00ff */
[----:B------:R-:W-:Y:S01]  /*0310*/  BSSY.RECONVERGENT B0, `(.L_x_210) ;  /* 0x0000013000007945 */ /* 0x000fe20003800200 */
[----:B--2---:R-:W-:-:S04]  /*0320*/  @!P0 IMAD R11, R6, R11, R9 ;  /* 0x0000000b060b8224 */ /* 0x004fc800078e0209 */
[----:B----4-:R-:W-:-:S04]  /*0330*/  @!P0 IMAD R11, R24, R18, R11 ;  /* 0x00000012180b8224 */ /* 0x010fc800078e020b */
[----:B-1----:R-:W-:-:S05]  /*0340*/  @!P0 IMAD.WIDE R16, R11, 0x4, R16 ;  /* 0x000000040b108825 */ /* 0x002fca00078e0210 */
[----:B------:R0:W5:Y:S01]  /*0350*/  @!P0 LDG.E R13, desc[UR8][R16.64] ;  /* 0x00000008100d8981 */ /* 0x000162000c1e1900 */
[----:B---3--:R-:W-:Y:S01]  /*0360*/  ISETP.GE.AND P0, PT, R7, R22, PT ;  /* 0x000000160700720c */ /* 0x008fe20003f06270 */
[----:B------:R-:W-:-:S12]  /*0370*/  HFMA2 R18, -RZ, RZ, 0, 0 ;  /* 0x00000000ff127431 */ /* 0x000fd800000001ff */
[----:B0-----:R-:W-:Y:S05]  /*0380*/  @P0 BRA `(.L_x_211) ;  /* 0x00000000002c0947 */ /* 0x001fea0003800000 */
[----:B------:R-:W2:Y:S01]  /*0390*/  LDG.E R14, desc[UR8][R14.64+0x4] ;  /* 0x000004080e0e7981 */ /* 0x000ea2000c1e1900 */
[----:B------:R-:W-:-:S05]  /*03a0*/  VIADD R23, R4, UR4 ;  /* 0x0000000404177c36 */ /* 0x000fca0008000000 */
[----:B--2---:R-:W-:-:S13]  /*03b0*/  ISETP.GE.AND P0, PT, R23, R14, PT ;  /* 0x0000000e1700720c */ /* 0x004fda0003f06270 */
[----:B------:R-:W0:Y:S08]  /*03c0*/  @!P0 LDC.64 R20, c[0x0][0x3c0] ;  /* 0x0000f000ff148b82 */ /* 0x000e300000000a00 */
[----:B------:R-:W1:Y:S01]  /*03d0*/  @!P0 LDC.64 R16, c[0x0][0x3b0] ;  /* 0x0000ec00ff108b82 */ /* 0x000e620000000a00 */
[----:B0-----:R-:W2:Y:S04]  /*03e0*/  @!P0 LDG.E R11, desc[UR8][R20.64+0x4] ;  /* 0x00000408140b8981 */ /* 0x001ea8000c1e1900 */
[----:B------:R-:W3:Y:S01]  /*03f0*/  @!P0 LDG.E R19, desc[UR8][R20.64+0x8] ;  /* 0x0000080814138981 */ /* 0x000ee2000c1e1900 */
[----:B--2---:R-:W-:-:S04]  /*0400*/  @!P0 IMAD R22, R23, R11, R10 ;  /* 0x0000000b17168224 */ /* 0x004fc800078e020a */
[----:B---3--:R-:W-:-:S04]  /*0410*/  @!P0 IMAD R19, R7, R19, R22 ;  /* 0x0000001307138224 */ /* 0x008fc800078e0216 */
[----:B-1----:R-:W-:-:S05]  /*0420*/  @!P0 IMAD.WIDE R16, R19, 0x4, R16 ;  /* 0x0000000413108825 */ /* 0x002fca00078e0210 */
[----:B------:R0:W5:Y:S02]  /*0430*/  @!P0 LDG.E R18, desc[UR8][R16.64] ;  /* 0x0000000810128981 */ /* 0x000164000c1e1900 */
.L_x_211:
[----:B------:R-:W-:Y:S05]  /*0440*/  BSYNC.RECONVERGENT B0 ;  /* 0x0000000000007941 */ /* 0x000fea0003800200 */
.L_x_210:
[----:B------:R-:W1:Y:S01]  /*0450*/  S2UR UR6, SR_CgaCtaId ;  /* 0x00000000000679c3 */ /* 0x000e620000008800 */
[----:B------:R-:W-:Y:S01]  /*0460*/  UMOV UR5, 0x400 ;  /* 0x0000040000057882 */ /* 0x000fe20000000000 */
[----:B------:R-:W-:Y:S01]  /*0470*/  LEA R14, R5, R12, 0x2 ;  /* 0x0000000c050e7211 */ /* 0x000fe200078e10ff */
[----:B------:R-:W-:-:S04]  /*0480*/  UIADD3 UR5, UPT, UPT, UR5, 0x1000, URZ ;  /* 0x0000100005057890 */ /* 0x000fc8000fffe0ff */
[----:B-----5:R-:W-:Y:S01]  /*0490*/  STS [R14], R13 ;  /* 0x0000000d0e007388 */ /* 0x020fe20000000800 */
[----:B-1----:R-:W-:-:S06]  /*04a0*/  ULEA UR5, UR6, UR5, 0x18 ;  /* 0x0000000506057291 */ /* 0x002fcc000f8ec0ff */
[----:B0-----:R-:W-:-:S05]  /*04b0*/  LEA R16, R4, UR5, 0x7 ;  /* 0x0000000504107c11 */ /* 0x001fca000f8e38ff */
[----:B------:R-:W-:-:S05]  /*04c0*/  IMAD R15, R5, 0x4, R16 ;  /* 0x00000004050f7824 */ /* 0x000fca00078e0210 */
[----:B------:R-:W-:Y:S01]  /*04d0*/  STS [R15], R18 ;  /* 0x000000120f007388 */ /* 0x000fe20000000800 */
[----:B------:R-:W-:Y:S06]  /*04e0*/  BAR.SYNC.DEFER_BLOCKING 0x0 ;  /* 0x0000000000007b1d */ /* 0x000fec0000010000 */
[----:B------:R-:W2:Y:S01]  /*04f0*/  LDG.E R11, desc[UR8][R2.64+0x8] ;  /* 0x00000808020b7981 */ /* 0x000ea2000c1e1900 */
[----:B------:R-:W-:Y:S02]  /*0500*/  UIADD3 UR5, UPT, UPT, UR4, 0x1, URZ ;  /* 0x0000000104057890 */ /* 0x000fe4000fffe0ff */
[----:B------:R-:W-:-:S02]  /*0510*/  UIADD3 UR6, UPT, UPT, UR4, 0x5, URZ ;  /* 0x0000000504067890 */ /* 0x000fc4000fffe0ff */
[----:B------:R-:W-:Y:S02]  /*0520*/  UIADD3 UR7, UPT, UPT, UR4, 0xe, URZ ;  /* 0x0000000e04077890 */ /* 0x000fe4000fffe0ff */
[----:B------:R-:W-:Y:S02]  /*0530*/  UIADD3 UR10, UPT, UPT, UR4, 0x1c, URZ ;  /* 0x0000001c040a7890 */ /* 0x000fe4000fffe0ff */
[C---:B--2---:R-:W-:Y:S02]  /*0540*/  ISETP.LE.AND P2, PT, R11.reuse, UR4, PT ;  /* 0x000000040b007c0c */ /* 0x044fe4000bf43270 */
[C---:B------:R-:W-:Y:S01]  /*0550*/  ISETP.LE.AND P4, PT, R11.reuse, UR5, PT ;  /* 0x000000050b007c0c */ /* 0x040fe2000bf83270 */
[----:B------:R-:W-:Y:S01]  /*0560*/  UIADD3 UR5, UPT, UPT, UR4, 0x2, URZ ;  /* 0x0000000204057890 */ /* 0x000fe2000fffe0ff */
[----:B------:R-:W-:Y:S01]  /*0570*/  ISETP.LE.AND P3, PT, R11, UR6, PT ;  /* 0x000000060b007c0c */ /* 0x000fe2000bf63270 */
[----:B------:R-:W-:-:S04]  /*0580*/  UIADD3 UR6, UPT, UPT, UR4, 0x7, URZ ;  /* 0x0000000704067890 */ /* 0x000fc8000fffe0ff */
[----:B------:R-:W-:Y:S01]  /*0590*/  ISETP.LE.AND P5, PT, R11, UR5, PT ;  /* 0x000000050b007c0c */ /* 0x000fe2000bfa3270 */
[----:B------:R-:W-:-:S03]  /*05a0*/  UIADD3 UR5, UPT, UPT, UR4, 0x3, URZ ;  /* 0x0000000304057890 */ /* 0x000fc6000fffe0ff */
[----:B------:R-:W-:Y:S03]  /*05b0*/  @!P2 LDS R21, [R12] ;  /* 0x000000000c15a984 */ /* 0x000fe60000000800 */
[----:B------:R-:W-:Y:S01]  /*05c0*/  ISETP.LE.AND P6, PT, R11, UR5, PT ;  /* 0x000000050b007c0c */ /* 0x000fe2000bfc3270 */
[----:B------:R-:W0:Y:S01]  /*05d0*/  @!P2 LDS R16, [R8] ;  /* 0x000000000810a984 */ /* 0x000e220000000800 */
[----:B------:R-:W-:-:S03]  /*05e0*/  UIADD3 UR5, UPT, UPT, UR4, 0x4, URZ ;  /* 0x0000000404057890 */ /* 0x000fc6000fffe0ff */
[----:B------:R-:W-:Y:S03]  /*05f0*/  @!P4 LDS R20, [R12+0x4] ;  /* 0x000004000c14c984 */ /* 0x000fe60000000800 */
[----:B------:R-:W-:Y:S01]  /*0600*/  ISETP.LE.AND P0, PT, R11, UR5, PT ;  /* 0x000000050b007c0c */ /* 0x000fe2000bf03270 */
[----:B------:R-:W1:Y:S01]  /*0610*/  @!P4 LDS R13, [R8+0x80] ;  /* 0x00008000080dc984 */ /* 0x000e620000000800 */
[----:B------:R-:W-:-:S03]  /*0620*/  UIADD3 UR5, UPT, UPT, UR4, 0x6, URZ ;  /* 0x0000000604057890 */ /* 0x000fc6000fffe0ff */
[----:B------:R-:W-:Y:S03]  /*0630*/  @!P5 LDS R22, [R12+0x8] ;  /* 0x000008000c16d984 */ /* 0x000fe60000000800 */
[----:B------:R-:W-:Y:S01]  /*0640*/  ISETP.LE.AND P1, PT, R11, UR5, PT ;  /* 0x000000050b007c0c */ /* 0x000fe2000bf23270 */
[----:B------:R-:W2:Y:S01]  /*0650*/  @!P5 LDS R14, [R8+0x100] ;  /* 0x00010000080ed984 */ /* 0x000ea20000000800 */
[----:B------:R-:W-:-:S03]  /*0660*/  UIADD3 UR5, UPT, UPT, UR4, 0x8, URZ ;  /* 0x0000000804057890 */ /* 0x000fc6000fffe0ff */
[----:B------:R-:W-:Y:S04]  /*0670*/  @!P6 LDS R15, [R12+0xc] ;  /* 0x00000c000c0fe984 */ /* 0x000fe80000000800 */
[----:B------:R-:W3:Y:S04]  /*0680*/  @!P6 LDS R19, [R8+0x180] ;  /* 0x000180000813e984 */ /* 0x000ee80000000800 */
[----:B------:R-:W-:Y:S04]  /*0690*/  @!P0 LDS R17, [R12+0x10] ;  /* 0x000010000c118984 */ /* 0x000fe80000000800 */
[----:B------:R-:W4:Y:S04]  /*06a0*/  @!P0 LDS R18, [R8+0x200] ;  /* 0x0002000008128984 */ /* 0x000f280000000800 */
[----:B------:R-:W-:Y:S01]  /*06b0*/  @!P3 LDS R23, [R8+0x280] ;  /* 0x000280000817b984 */ /* 0x000fe20000000800 */
[----:B0-----:R-:W-:Y:S01]  /*06c0*/  @!P2 FFMA R0, R21, R16, R0 ;  /* 0x000000101500a223 */ /* 0x001fe20000000000 */
[----:B------:R-:W-:-:S02]  /*06d0*/  ISETP.LE.AND P2, PT, R11, UR6, PT ;  /* 0x000000060b007c0c */ /* 0x000fc4000bf43270 */
[----:B------:R-:W0:Y:S01]  /*06e0*/  @!P3 LDS R21, [R12+0x14] ;  /* 0x000014000c15b984 */ /* 0x000e220000000800 */
[----:B------:R-:W-:-:S03]  /*06f0*/  UIADD3 UR6, UPT, UPT, UR4, 0xc, URZ ;  /* 0x0000000c04067890 */ /* 0x000fc6000fffe0ff */
[----:B------:R-:W-:Y:S01]  /*0700*/  @!P1 LDS R25, [R12+0x18] ;  /* 0x000018000c199984 */ /* 0x000fe20000000800 */
[----:B-1----:R-:W-:Y:S01]  /*0710*/  @!P4 FFMA R0, R13, R20, R0 ;  /* 0x000000140d00c223 */ /* 0x002fe20000000000 */
[C---:B------:R-:W-:Y:S01]  /*0720*/  ISETP.LE.AND P4, PT, R11.reuse, UR5, PT ;  /* 0x000000050b007c0c */ /* 0x040fe2000bf83270 */
[----:B------:R-:W-:Y:S01]  /*0730*/  UIADD3 UR5, UPT, UPT, UR4, 0x9, URZ ;  /* 0x0000000904057890 */ /* 0x000fe2000fffe0ff */
[----:B------:R-:W1:Y:S04]  /*0740*/  @!P1 LDS R27, [R8+0x300] ;  /* 0x00030000081b9984 */ /* 0x000e680000000800 */
[----:B------:R-:W-:Y:S01]  /*0750*/  @!P2 LDS R29, [R12+0x1c] ;  /* 0x00001c000c1da984 */ /* 0x000fe20000000800 */
[----:B--2---:R-:W-:Y:S01]  /*0760*/  @!P5 FFMA R0, R14, R22, R0 ;  /* 0x000000160e00d223 */ /* 0x004fe20000000000 */
[----:B------:R-:W-:Y:S01]  /*0770*/  ISETP.LE.AND P5, PT, R11, UR5, PT ;  /* 0x000000050b007c0c */ /* 0x000fe2000bfa3270 */
[----:B------:R-:W-:Y:S01]  /*0780*/  UIADD3 UR5, UPT, UPT, UR4, 0xa, URZ ;  /* 0x0000000a04057890 */ /* 0x000fe2000fffe0ff */
[----:B------:R-:W2:Y:S04]  /*0790*/  @!P2 LDS R20, [R8+0x380] ;  /* 0x000380000814a984 */ /* 0x000ea80000000800 */
[----:B------:R-:W-:Y:S01]  /*07a0*/  @!P4 LDS R13, [R12+0x20] ;  /* 0x000020000c0dc984 */ /* 0x000fe20000000800 */
[----:B---3--:R-:W-:Y:S01]  /*07b0*/  @!P6 FFMA R0, R19, R15, R0 ;  /* 0x0000000f1300e223 */ /* 0x008fe20000000000 */
[----:B------:R-:W-:Y:S01]  /*07c0*/  ISETP.LE.AND P6, PT, R11, UR5, PT ;  /* 0x000000050b007c0c */ /* 0x000fe2000bfc3270 */
[----:B------:R-:W-:Y:S01]  /*07d0*/  UIADD3 UR5, UPT, UPT, UR4, 0xb, URZ ;  /* 0x0000000b04057890 */ /* 0x000fe2000fffe0ff */
[----:B------:R-:W3:Y:S04]  /*07e0*/  @!P4 LDS R14, [R8+0x400] ;  /* 0x00040000080ec984 */ /* 0x000ee80000000800 */
[----:B------:R-:W-:Y:S01]  /*07f0*/  @!P5 LDS R16, [R12+0x24] ;  /* 0x000024000c10d984 */ /* 0x000fe20000000800 */
[----:B----4-:R-:W-:Y:S01]  /*0800*/  @!P0 FFMA R0, R17, R18, R0 ;  /* 0x0000001211008223 */ /* 0x010fe20000000000 */
[----:B------:R-:W-:Y:S01]  /*0810*/  ISETP.LE.AND P0, PT, R11, UR5, PT ;  /* 0x000000050b007c0c */ /* 0x000fe2000bf03270 */
[----:B------:R-:W-:Y:S01]  /*0820*/  UIADD3 UR5, UPT, UPT, UR4, 0xd, URZ ;  /* 0x0000000d04057890 */ /* 0x000fe2000fffe0ff */
[----:B------:R-:W4:Y:S04]  /*0830*/  @!P5 LDS R15, [R8+0x480] ;  /* 0x00048000080fd984 */ /* 0x000f280000000800 */
[----:B------:R-:W-:Y:S01]  /*0840*/  @!P6 LDS R17, [R12+0x28] ;  /* 0x000028000c11e984 */ /* 0x000fe20000000800 */
[----:B0-----:R-:W-:-:S03]  /*0850*/  @!P3 FFMA R0, R23, R21, R0 ;  /* 0x000000151700b223 */ /* 0x001fc60000000000 */
[----:B------:R-:W0:Y:S01]  /*0860*/  @!P6 LDS R19, [R8+0x500] ;  /* 0x000500000813e984 */ /* 0x000e220000000800 */
[----:B------:R-:W-:Y:S01]  /*0870*/  ISETP.LE.AND P3, PT, R11, UR7, PT ;  /* 0x000000070b007c0c */ /* 0x000fe2000bf63270 */
[----:B------:R-:W-:Y:S02]  /*0880*/  UIADD3 UR7, UPT, UPT, UR4, 0x1b, URZ ;  /* 0x0000001b04077890 */ /* 0x000fe4000fffe0ff */
[----:B------:R-:W-:Y:S01]  /*0890*/  @!P0 LDS R18, [R12+0x2c] ;  /* 0x00002c000c128984 */ /* 0x000fe20000000800 */
[----:B-1----:R-:W-:Y:S01]  /*08a0*/  @!P1 FFMA R0, R27, R25, R0 ;  /* 0x000000191b009223 */ /* 0x002fe20000000000 */
[----:B------:R-:W-:Y:S02]  /*08b0*/  ISETP.LE.AND P1, PT, R11, UR6, PT ;  /* 0x000000060b007c0c */ /* 0x000fe4000bf23270 */
[----:B------:R-:W1:Y:S01]  /*08c0*/  @!P0 LDS R21, [R8+0x580] ;  /* 0x0005800008158984 */ /* 0x000e620000000800 */
[----:B------:R-:W-:-:S05]  /*08d0*/  UIADD3 UR6, UPT, UPT, UR4, 0x10, URZ ;  /* 0x0000001004067890 */ /* 0x000fca000fffe0ff */
[----:B------:R-:W-:Y:S01]  /*08e0*/  @!P3 LDS R22, [R12+0x38] ;  /* 0x000038000c16b984 */ /* 0x000fe20000000800 */
[----:B--2---:R-:W-:Y:S01]  /*08f0*/  @!P2 FFMA R0, R20, R29, R0 ;  /* 0x0000001d1400a223 */ /* 0x004fe20000000000 */
[----:B------:R-:W-:Y:S01]  /*0900*/  ISETP.LE.AND P2, PT, R11, UR5, PT ;  /* 0x000000050b007c0c */ /* 0x000fe2000bf43270 */
[----:B------:R-:W-:Y:S01]  /*0910*/  UIADD3 UR5, UPT, UPT, UR4, 0xf, URZ ;  /* 0x0000000f04057890 */ /* 0x000fe2000fffe0ff */
[----:B------:R-:W-:Y:S04]  /*0920*/  @!P3 LDS R27, [R8+0x700] ;  /* 0x00070000081bb984 */ /* 0x000fe80000000800 */
[----:B------:R-:W-:Y:S01]  /*0930*/  @!P1 LDS R23, [R12+0x30] ;  /* 0x000030000c179984 */ /* 0x000fe20000000800 */
[----:B---3--:R-:W-:Y:S01]  /*0940*/  @!P4 FFMA R0, R13, R14, R0 ;  /* 0x0000000e0d00c223 */ /* 0x008fe20000000000 */
[----:B------:R-:W-:Y:S01]  /*0950*/  ISETP.LE.AND P4, PT, R11, UR5, PT ;  /* 0x000000050b007c0c */ /* 0x000fe2000bf83270 */
[----:B------:R-:W-:Y:S01]  /*0960*/  UIADD3 UR5, UPT, UPT, UR4, 0x11, URZ ;  /* 0x0000001104057890 */ /* 0x000fe2000fffe0ff */
[----:B------:R-:W2:Y:S04]  /*0970*/  @!P1 LDS R14, [R8+0x600] ;  /* 0x00060000080e9984 */ /* 0x000ea80000000800 */
[----:B------:R-:W-:Y:S01]  /*0980*/  @!P2 LDS R20, [R12+0x34] ;  /* 0x000034000c14a984 */ /* 0x000fe20000000800 */
[----:B----4-:R-:W-:Y:S01]  /*0990*/  @!P5 FFMA R0, R15, R16, R0 ;  /* 0x000000100f00d223 */ /* 0x010fe20000000000 */
[----:B------:R-:W-:Y:S01]  /*09a0*/  ISETP.LE.AND P5, PT, R11, UR6, PT ;  /* 0x000000060b007c0c */ /* 0x000fe2000bfa3270 */
[----:B------:R-:W-:Y:S01]  /*09b0*/  UIADD3 UR6, UPT, UPT, UR4, 0x13, URZ ;  /* 0x0000001304067890 */ /* 0x000fe2000fffe0ff */
[----:B------:R-:W3:Y:S04]  /*09c0*/  @!P2 LDS R25, [R8+0x680] ;  /* 0x000680000819a984 */ /* 0x000ee80000000800 */
[----:B------:R-:W-:Y:S01]  /*09d0*/  @!P4 LDS R24, [R12+0x3c] ;  /* 0x00003c000c18c984 */ /* 0x000fe20000000800 */
[----:B0-----:R-:W-:Y:S01]  /*09e0*/  @!P6 FFMA R0, R19, R17, R0 ;  /* 0x000000111300e223 */ /* 0x001fe20000000000 */
[----:B------:R-:W-:Y:S01]  /*09f0*/  ISETP.LE.AND P6, PT, R11, UR5, PT ;  /* 0x000000050b007c0c */ /* 0x000fe2000bfc3270 */
[----:B------:R-:W-:Y:S01]  /*0a00*/  UIADD3 UR5, UPT, UPT, UR4, 0x12, URZ ;  /* 0x0000001204057890 */ /* 0x000fe2000fffe0ff */
[----:B------:R-:W0:Y:S04]  /*0a10*/  @!P4 LDS R29, [R8+0x780] ;  /* 0x00078000081dc984 */ /* 0x000e280000000800 */
[----:B------:R-:W-:Y:S01]  /*0a20*/  @!P5 LDS R17, [R12+0x40] ;  /* 0x000040000c11d984 */ /* 0x000fe20000000800 */
[----:B-1----:R-:W-:-:S03]  /*0a30*/  @!P0 FFMA R0, R21, R18, R0 ;  /* 0x0000001215008223 */ /* 0x002fc60000000000 */
[----:B------:R-:W1:Y:S01]  /*0a40*/  @!P5 LDS R16, [R8+0x800] ;  /* 0x000800000810d984 */ /* 0x000e620000000800 */
[----:B------:R-:W-:Y:S01]  /*0a50*/  ISETP.LE.AND P0, PT, R11, UR5, PT ;  /* 0x000000050b007c0c */ /* 0x000fe2000bf03270 */
[----:B------:R-:W-:Y:S02]  /*0a60*/  UIADD3 UR5, UPT, UPT, UR4, 0x14, URZ ;  /* 0x0000001404057890 */ /* 0x000fe4000fffe0ff */
[----:B------:R-:W-:Y:S04]  /*0a70*/  @!P6 LDS R13, [R12+0x44] ;  /* 0x000044000c0de984 */ /* 0x000fe80000000800 */
[----:B------:R-:W4:Y:S06]  /*0a80*/  @!P6 LDS R15, [R8+0x880] ;  /* 0x00088000080fe984 */ /* 0x000f2c0000000800 */
[----:B------:R-:W-:Y:S01]  /*0a90*/  @!P0 LDS R19, [R8+0x900] ;  /* 0x0009000008138984 */ /* 0x000fe20000000800 */
[----:B--2---:R-:W-:Y:S01]  /*0aa0*/  @!P1 FFMA R0, R23, R14, R0 ;  /* 0x0000000e17009223 */ /* 0x004fe20000000000 */
[----:B------:R-:W-:Y:S01]  /*0ab0*/  ISETP.LE.AND P1, PT, R11, UR6, PT ;  /* 0x000000060b007c0c */ /* 0x000fe2000bf23270 */
[----:B------:R-:W-:Y:S01]  /*0ac0*/  UIADD3 UR6, UPT, UPT, UR4, 0x15, URZ ;  /* 0x0000001504067890 */ /* 0x000fe2000fffe0ff */
[----:B------:R-:W2:Y:S01]  /*0ad0*/  @!P0 LDS R14, [R12+0x48] ;  /* 0x000048000c0e8984 */ /* 0x000ea20000000800 */
[----:B---3--:R-:W-:Y:S01]  /*0ae0*/  @!P2 FFMA R0, R25, R20, R0 ;  /* 0x000000141900a223 */ /* 0x008fe20000000000 */
[----:B------:R-:W-:Y:S01]  /*0af0*/  ISETP.LE.AND P2, PT, R11, UR5, PT ;  /* 0x000000050b007c0c */ /* 0x000fe2000bf43270 */
[----:B------:R-:W-:-:S02]  /*0b00*/  UIADD3 UR5, UPT, UPT, UR4, 0x16, URZ ;  /* 0x0000001604057890 */ /* 0x000fc4000fffe0ff */
[----:B------:R-:W-:-:S06]  /*0b10*/  @!P3 FFMA R0, R27, R22, R0 ;  /* 0x000000161b00b223 */ /* 0x000fcc0000000000 */
[----:B------:R-:W-:Y:S01]  /*0b20*/  @!P1 LDS R21, [R12+0x4c] ;  /* 0x00004c000c159984 */ /* 0x000fe20000000800 */
[----:B0-----:R-:W-:Y:S01]  /*0b30*/  @!P4 FFMA R0, R29, R24, R0 ;  /* 0x000000181d00c223 */ /* 0x001fe20000000000 */
[C---:B------:R-:W-:Y:S01]  /*0b40*/  ISETP.LE.AND P4, PT, R11.reuse, UR6, PT ;  /* 0x000000060b007c0c */ /* 0x040fe2000bf83270 */
[----:B------:R-:W-:Y:S01]  /*0b50*/  UIADD3 UR6, UPT, UPT, UR4, 0x17, URZ ;  /* 0x0000001704067890 */ /* 0x000fe2000fffe0ff */
[----:B------:R-:W-:Y:S01]  /*0b60*/  ISETP.LE.AND P3, PT, R11, UR5, PT ;  /* 0x000000050b007c0c */ /* 0x000fe2000bf63270 */
[----:B------:R-:W0:Y:S01]  /*0b70*/  @!P1 LDS R23, [R8+0x980] ;  /* 0x0009800008179984 */ /* 0x000e220000000800 */
[----:B------:R-:W-:Y:S01]  /*0b80*/  UIADD3 UR5, UPT, UPT, UR4, 0x18, URZ ;  /* 0x0000001804057890 */ /* 0x000fe2000fffe0ff */
[----:B-1----:R-:W-:Y:S02]  /*0b90*/  @!P5 FFMA R0, R17, R16, R0 ;  /* 0x000000101100d223 */ /* 0x002fe40000000000 */
[----:B------:R-:W-:Y:S01]  /*0ba0*/  ISETP.LE.AND P5, PT, R11, UR6, PT ;  /* 0x000000060b007c0c */ /* 0x000fe2000bfa3270 */
[----:B------:R-:W-:Y:S01]  /*0bb0*/  @!P2 LDS R17, [R12+0x50] ;  /* 0x000050000c11a984 */ /* 0x000fe20000000800 */
[----:B------:R-:W-:-:S03]  /*0bc0*/  UIADD3 UR6, UPT, UPT, UR4, 0x1a, URZ ;  /* 0x0000001a04067890 */ /* 0x000fc6000fffe0ff */
[----:B------:R-:W1:Y:S01]  /*0bd0*/  @!P2 LDS R16, [R8+0xa00] ;  /* 0x000a00000810a984 */ /* 0x000e620000000800 */
[----:B----4-:R-:W-:Y:S01]  /*0be0*/  @!P6 FFMA R0, R15, R13, R0 ;  /* 0x0000000d0f00e223 */ /* 0x010fe20000000000 */
[----:B------:R-:W-:Y:S02]  /*0bf0*/  ISETP.LE.AND P6, PT, R11, UR5, PT ;  /* 0x000000050b007c0c */ /* 0x000fe4000bfc3270 */
[----:B------:R-:W-:Y:S01]  /*0c00*/  @!P4 LDS R20, [R12+0x54] ;  /* 0x000054000c14c984 */ /* 0x000fe20000000800 */
[----:B------:R-:W-:-:S03]  /*0c10*/  UIADD3 UR5, UPT, UPT, UR4, 0x19, URZ ;  /* 0x0000001904057890 */ /* 0x000fc6000fffe0ff */
[----:B------:R-:W3:Y:S04]  /*0c20*/  @!P4 LDS R25, [R8+0xa80] ;  /* 0x000a80000819c984 */ /* 0x000ee80000000800 */
[----:B------:R-:W-:Y:S01]  /*0c30*/  @!P3 LDS R22, [R12+0x58] ;  /* 0x000058000c16b984 */ /* 0x000fe20000000800 */
[----:B--2---:R-:W-:Y:S01]  /*0c40*/  @!P0 FFMA R0, R19, R14, R0 ;  /* 0x0000000e13008223 */ /* 0x004fe20000000000 */
[----:B------:R-:W-:Y:S01]  /*0c50*/  ISETP.LE.AND P0, PT, R11, UR5, PT ;  /* 0x000000050b007c0c */ /* 0x000fe2000bf03270 */
[----:B------:R-:W-:Y:S01]  /*0c60*/  UIADD3 UR5, UPT, UPT, UR4, 0x1d, URZ ;  /* 0x0000001d04057890 */ /* 0x000fe2000fffe0ff */
[----:B------:R-:W2:Y:S04]  /*0c70*/  @!P3 LDS R13, [R8+0xb00] ;  /* 0x000b0000080db984 */ /* 0x000ea80000000800 */
[----:B------:R-:W-:Y:S04]  /*0c80*/  @!P5 LDS R24, [R12+0x5c] ;  /* 0x00005c000c18d984 */ /* 0x000fe80000000800 */
[----:B------:R-:W4:Y:S04]  /*0c90*/  @!P5 LDS R15, [R8+0xb80] ;  /* 0x000b8000080fd984 */ /* 0x000f280000000800 */
[----:B------:R-:W-:Y:S01]  /*0ca0*/  @!P6 LDS R27, [R12+0x60] ;  /* 0x000060000c1be984 */ /* 0x000fe20000000800 */
[----:B0-----:R-:W-:Y:S01]  /*0cb0*/  @!P1 FFMA R0, R23, R21, R0 ;  /* 0x0000001517009223 */ /* 0x001fe20000000000 */
[----:B------:R-:W-:-:S02]  /*0cc0*/  ISETP.LE.AND P1, PT, R11, UR10, PT ;  /* 0x0000000a0b007c0c */ /* 0x000fc4000bf23270 */
[----:B------:R-:W0:Y:S01]  /*0cd0*/  @!P6 LDS R18, [R8+0xc00] ;  /* 0x000c00000812e984 */ /* 0x000e220000000800 */
[----:B-1----:R-:W-:Y:S01]  /*0ce0*/  @!P2 FFMA R0, R17, R16, R0 ;  /* 0x000000101100a223 */ /* 0x002fe20000000000 */
[----:B------:R-:W-:Y:S01]  /*0cf0*/  ISETP.LE.AND P2, PT, R11, UR7, PT ;  /* 0x000000070b007c0c */ /* 0x000fe2000bf43270 */
[----:B------:R-:W-:Y:S01]  /*0d00*/  UIADD3 UR7, UPT, UPT, UR4, 0x1f, URZ ;  /* 0x0000001f04077890 */ /* 0x000fe2000fffe0ff */
[----:B------:R-:W-:Y:S07]  /*0d10*/  @!P0 LDS R16, [R12+0x64] ;  /* 0x000064000c108984 */ /* 0x000fee0000000800 */
[----:B------:R-:W-:Y:S01]  /*0d20*/  @!P1 LDS R19, [R12+0x70] ;  /* 0x000070000c139984 */ /* 0x000fe20000000800 */
[----:B---3--:R-:W-:-:S03]  /*0d30*/  @!P4 FFMA R0, R25, R20, R0 ;  /* 0x000000141900c223 */ /* 0x008fc60000000000 */
[----:B------:R-:W-:Y:S04]  /*0d40*/  @!P1 LDS R14, [R8+0xe00] ;  /* 0x000e0000080e9984 */ /* 0x000fe80000000800 */
[----:B------:R-:W-:Y:S01]  /*0d50*/  @!P2 LDS R20, [R12+0x6c] ;  /* 0x00006c000c14a984 */ /* 0x000fe20000000800 */
[----:B--2---:R-:W-:Y:S01]  /*0d60*/  @!P3 FFMA R0, R13, R22, R0 ;  /* 0x000000160d00b223 */ /* 0x004fe20000000000 */
[----:B------:R-:W-:Y:S01]  /*0d70*/  ISETP.LE.AND P3, PT, R11, UR6, PT ;  /* 0x000000060b007c0c */ /* 0x000fe2000bf63270 */
[----:B------:R-:W-:Y:S01]  /*0d80*/  UIADD3 UR6, UPT, UPT, UR4, 0x1e, URZ ;  /* 0x0000001e04067890 */ /* 0x000fe2000fffe0ff */
[----:B------:R-:W1:Y:S04]  /*0d90*/  @!P0 LDS R13, [R8+0xc80] ;  /* 0x000c8000080d8984 */ /* 0x000e680000000800 */
[----:B------:R-:W-:Y:S01]  /*0da0*/  @!P2 LDS R17, [R8+0xd80] ;  /* 0x000d80000811a984 */ /* 0x000fe20000000800 */
[----:B----4-:R-:W-:Y:S01]  /*0db0*/  @!P5 FFMA R0, R15, R24, R0 ;  /* 0x000000180f00d223 */ /* 0x010fe20000000000 */
[----:B------:R-:W-:-:S02]  /*0dc0*/  ISETP.LE.AND P5, PT, R11, UR5, PT ;  /* 0x000000050b007c0c */ /* 0x000fc4000bfa3270 */
[----:B------:R-:W-:-:S03]  /*0dd0*/  ISETP.LE.AND P4, PT, R11, UR6, PT ;  /* 0x000000060b007c0c */ /* 0x000fc6000bf83270 */
[----:B------:R-:W-:Y:S01]  /*0de0*/  @!P3 LDS R15, [R8+0xd00] ;  /* 0x000d0000080fb984 */ /* 0x000fe20000000800 */
[----:B0-----:R-:W-:Y:S01]  /*0df0*/  @!P6 FFMA R0, R27, R18, R0 ;  /* 0x000000121b00e223 */ /* 0x001fe20000000000 */
[----:B------:R-:W-:Y:S02]  /*0e00*/  ISETP.LE.AND P6, PT, R11, UR7, PT ;  /* 0x000000070b007c0c */ /* 0x000fe4000bfc3270 */
[----:B------:R-:W0:Y:S04]  /*0e10*/  @!P3 LDS R18, [R12+0x68] ;  /* 0x000068000c12b984 */ /* 0x000e280000000800 */
[----:B------:R-:W-:Y:S04]  /*0e20*/  @!P5 LDS R22, [R12+0x74] ;  /* 0x000074000c16d984 */ /* 0x000fe80000000800 */
[----:B------:R-:W2:Y:S04]  /*0e30*/  @!P5 LDS R21, [R8+0xe80] ;  /* 0x000e80000815d984 */ /* 0x000ea80000000800 */
[----:B------:R-:W-:Y:S04]  /*0e40*/  @!P4 LDS R24, [R12+0x78] ;  /* 0x000078000c18c984 */ /* 0x000fe80000000800 */
[----:B------:R-:W3:Y:S04]  /*0e50*/  @!P4 LDS R23, [R8+0xf00] ;  /* 0x000f00000817c984 */ /* 0x000ee80000000800 */
[----:B------:R-:W-:Y:S04]  /*0e60*/  @!P6 LDS R26, [R12+0x7c] ;  /* 0x00007c000c1ae984 */ /* 0x000fe80000000800 */
[----:B------:R-:W4:Y:S01]  /*0e70*/  @!P6 LDS R25, [R8+0xf80] ;  /* 0x000f80000819e984 */ /* 0x000f220000000800 */
[----:B------:R-:W-:Y:S06]  /*0e80*/  BAR.SYNC.DEFER_BLOCKING 0x0 ;  /* 0x0000000000007b1d */ /* 0x000fec0000010000 */
[----:B------:R-:W4:Y:S01]  /*0e90*/  LDG.E R11, desc[UR8][R2.64+0x8] ;  /* 0x00000808020b7981 */ /* 0x000f22000c1e1900 */
[----:B-1----:R-:W-:Y:S01]  /*0ea0*/  @!P0 FFMA R0, R13, R16, R0 ;  /* 0x000000100d008223 */ /* 0x002fe20000000000 */
[----:B------:R-:W-:-:S03]  /*0eb0*/  UIADD3 UR4, UPT, UPT, UR4, 0x20, URZ ;  /* 0x0000002004047890 */ /* 0x000fc6000fffe0ff */
[----:B0-----:R-:W-:-:S04]  /*0ec0*/  @!P3 FFMA R0, R15, R18, R0 ;  /* 0x000000120f00b223 */ /* 0x001fc80000000000 */
[----:B------:R-:W-:-:S04]  /*0ed0*/  @!P2 FFMA R0, R17, R20, R0 ;  /* 0x000000141100a223 */ /* 0x000fc80000000000 */
[----:B------:R-:W-:-:S04]  /*0ee0*/  @!P1 FFMA R0, R19, R14, R0 ;  /* 0x0000000e13009223 */ /* 0x000fc80000000000 */
[----:B--2---:R-:W-:-:S04]  /*0ef0*/  @!P5 FFMA R0, R21, R22, R0 ;  /* 0x000000161500d223 */ /* 0x004fc80000000000 */
[----:B---3--:R-:W-:-:S04]  /*0f00*/  @!P4 FFMA R0, R23, R24, R0 ;  /* 0x000000181700c223 */ /* 0x008fc80000000000 */
[----:B----4-:R-:W-:Y:S01]  /*0f10*/  @!P6 FFMA R0, R25, R26, R0 ;  /* 0x0000001a1900e223 */ /* 0x010fe20000000000 */
[----:B------:R-:W-:-:S13]  /*0f20*/  ISETP.LE.AND P0, PT, R11, UR4, PT ;  /* 0x000000040b007c0c */ /* 0x000fda000bf03270 */
[----:B------:R-:W-:Y:S05]  /*0f30*/  @!P0 BRA `(.L_x_212) ;  /* 0xfffffff000c88947 */ /* 0x000fea000383ffff */
.L_x_209:
[----:B------:R-:W0:Y:S02]  /*0f40*/  LDC.64 R2, c[0x0][0x388] ;  /* 0x0000e200ff027b82 */ /* 0x000e240000000a00 */
[----:B0-----:R-:W2:Y:S02]  /*0f50*/  LDG.E R5, desc[UR8][R2.64+0x4] ;  /* 0x0000040802057981 */ /* 0x001ea4000c1e1900 */
[----:B--2---:R-:W-:-:S13]  /*0f60*/  ISETP.GE.AND P0, PT, R6, R5, PT ;  /* 0x000000050600720c */ /* 0x004fda0003f06270 */
[----:B------:R-:W-:Y:S05]  /*0f70*/  @P0 EXIT ;  /* 0x000000000000094d */ /* 0x000fea0003800000 */
[----:B------:R-:W2:Y:S02]  /*0f80*/  LDG.E R2, desc[UR8][R2.64+0x8] ;  /* 0x0000080802027981 */ /* 0x000ea4000c1e1900 */
[----:B--2---:R-:W-:-:S13]  /*0f90*/  ISETP.GE.AND P0, PT, R7, R2, PT ;  /* 0x000000020700720c */ /* 0x004fda0003f06270 */
[----:B------:R-:W-:Y:S05]  /*0fa0*/  @P0 EXIT ;  /* 0x000000000000094d */ /* 0x000fea0003800000 */
[----:B------:R-:W0:Y:S08]  /*0fb0*/  LDC.64 R2, c[0x0][0x390] ;  /* 0x0000e400ff027b82 */ /* 0x000e300000000a00 */
[----:B------:R-:W1:Y:S01]  /*0fc0*/  LDC.64 R4, c[0x0][0x380] ;  /* 0x0000e000ff047b82 */ /* 0x000e620000000a00 */
[----:B0-----:R-:W2:Y:S04]  /*0fd0*/  LDG.E R8, desc[UR8][R2.64] ;  /* 0x0000000802087981 */ /* 0x001ea8000c1e1900 */
[----:B------:R-:W3:Y:S04]  /*0fe0*/  LDG.E R10, desc[UR8][R2.64+0x4] ;  /* 0x00000408020a7981 */ /* 0x000ee8000c1e1900 */
[----:B------:R-:W4:Y:S01]  /*0ff0*/  LDG.E R11, desc[UR8][R2.64+0x8] ;  /* 0x00000808020b7981 */ /* 0x000f22000c1e1900 */
[----:B--2---:R-:W-:-:S04]  /*1000*/  IMAD R9, R8, UR11, RZ ;  /* 0x0000000b08097c24 */ /* 0x004fc8000f8e02ff */
[----:B---3--:R-:W-:-:S04]  /*1010*/  IMAD R10, R6, R10, R9 ;  /* 0x0000000a060a7224 */ /* 0x008fc800078e0209 */
[----:B----4-:R-:W-:-:S04]  /*1020*/  IMAD R11, R7, R11, R10 ;  /* 0x0000000b070b7224 */ /* 0x010fc800078e020a */
[----:B-1----:R-:W-:-:S05]  /*1030*/  IMAD.WIDE R4, R11, 0x4, R4 ;  /* 0x000000040b047825 */ /* 0x002fca00078e0204 */
[----:B------:R-:W-:Y:S01]  /*1040*/  STG.E desc[UR8][R4.64], R0 ;  /* 0x0000000004007986 */ /* 0x000fe2000c101908 */
[----:B------:R-:W-:Y:S05]  /*1050*/  EXIT ;  /* 0x000000000000794d */ /* 0x000fea0003800000 */
.L_x_213:
        /* <DEDUP_REMOVED lines=10> */
.L_x_277:


//--------------------- .nv.shared.reserved.0     --------------------------
	.section	.nv.shared.reserved.0,"aw",@nobits
	.weak		__nv_reservedSMEM_offset_0_alias
	.size		__nv_reservedSMEM_offset_0_alias, 0, 64
	.other		__nv_reservedSMEM_offset_0_alias,@"STO_CUDA_RESERVED_SHARED STV_DEFAULT"
__nv_reservedSMEM_offset_0_alias:
	.zero		0
	.zero		64


//--------------------- .nv.shared._Z20MatrixMultiplyKernelPfPKiS1_S_S1_S1_S_S1_S1_ --------------------------
	.section	.nv.shared._Z20MatrixMultiplyKernelPfPKiS1_S_S1_S1_S_S1_S1_,"aw",@nobits
	.sectionflags	@""
	.align	4
.nv.shared._Z20MatrixMultiplyKernelPfPKiS1_S_S1_S1_S_S1_S1_:
	.zero		9216


//--------------------- .nv.constant0._Z9zipKernelPfPiS0_iiS_S0_S0_iS_S0_S0_ii --------------------------
	.section	.nv.constant0._Z9zipKernelPfPiS0_iiS_S0_S0_iS_S0_S0_ii,"a",@progbits
	.sectionflags	@""
	.align	4
.nv.constant0._Z9zipKernelPfPiS0_iiS_S0_S0_iS_S0_S0_ii:
	.zero		992


//--------------------- .nv.constant0._Z12reduceKernelPfPiS0_iS_S0_S0_ifii --------------------------
	.section	.nv.constant0._Z12reduceKernelPfPiS0_iS_S0_S0_ifii,"a",@progbits
	.sectionflags	@""
	.align	4
.nv.constant0._Z12reduceKernelPfPiS0_iS_S0_S0_ifii:
	.zero		968


//--------------------- .nv.constant0._Z9mapKernelPfPiS0_iS_S0_S0_ii --------------------------
	.section	.nv.constant0._Z9mapKernelPfPiS0_iS_S0_S0_ii,"a",@progbits
	.sectionflags	@""
	.align	4
.nv.constant0._Z9mapKernelPfPiS0_iS_S0_S0_ii:
	.zero		960


//--------------------- .nv.constant0._Z20MatrixMultiplyKernelPfPKiS1_S_S1_S1_S_S1_S1_ --------------------------
	.section	.nv.constant0._Z20MatrixMultiplyKernelPfPKiS1_S_S1_S1_S_S1_S1_,"a",@progbits
	.sectionflags	@""
	.align	4
.nv.constant0._Z20MatrixMultiplyKernelPfPKiS1_S_S1_S1_S_S1_S1_:
	.zero		968


//--------------------- SYMBOLS --------------------------

	.type		.nv.reservedSmem.offset0,@object
	.size		.nv.reservedSmem.offset0,0x4
	.type		.nv.reservedSmem.cap,@object
	.size		.nv.reservedSmem.cap,0x4
